//
// Generated by NVIDIA NVVM Compiler
//
// Compiler Build ID: CL-36424714
// Cuda compilation tools, release 13.0, V13.0.88
// Based on NVVM 20.0.0
//

.version 9.0
.target sm_100
.address_size 64

	// .globl	_Z21syndrome_check_kernelPKcPKiiS2_Pi
.const .align 4 .b8 const_logexp_table[1200];
// _ZZ26updateCheckNodeOpti_kerneliiPKiS0_S0_PisssiS1_E14s_logexp_table has been demoted
// _ZZ31updateVariableNodeOpti2D_kerneliiPKiS0_S0_S0_PcPiE8mvc_temp has been demoted
// _ZZ31updateVariableNodeOpti2D_kerneliiPKiS0_S0_S0_PcPiE1m has been demoted

.visible .entry _Z21syndrome_check_kernelPKcPKiiS2_Pi(
	.param .u64 .ptr .align 1 _Z21syndrome_check_kernelPKcPKiiS2_Pi_param_0,
	.param .u64 .ptr .align 1 _Z21syndrome_check_kernelPKcPKiiS2_Pi_param_1,
	.param .u32 _Z21syndrome_check_kernelPKcPKiiS2_Pi_param_2,
	.param .u64 .ptr .align 1 _Z21syndrome_check_kernelPKcPKiiS2_Pi_param_3,
	.param .u64 .ptr .align 1 _Z21syndrome_check_kernelPKcPKiiS2_Pi_param_4
)
{
	.reg .pred 	%p<43>;
	.reg .b16 	%rs<30>;
	.reg .b32 	%r<120>;
	.reg .b64 	%rd<105>;

	ld.param.u64 	%rd5, [_Z21syndrome_check_kernelPKcPKiiS2_Pi_param_0];
	ld.param.u64 	%rd4, [_Z21syndrome_check_kernelPKcPKiiS2_Pi_param_1];
	ld.param.u32 	%r35, [_Z21syndrome_check_kernelPKcPKiiS2_Pi_param_2];
	ld.param.u64 	%rd6, [_Z21syndrome_check_kernelPKcPKiiS2_Pi_param_3];
	ld.param.u64 	%rd7, [_Z21syndrome_check_kernelPKcPKiiS2_Pi_param_4];
	cvta.to.global.u64 	%rd1, %rd5;
	cvta.to.global.u64 	%rd2, %rd6;
	cvta.to.global.u64 	%rd3, %rd7;
	mov.u32 	%r36, %ctaid.x;
	mov.u32 	%r37, %ntid.x;
	mov.u32 	%r38, %tid.x;
	mad.lo.s32 	%r108, %r36, %r37, %r38;
	setp.ge.s32 	%p1, %r108, %r35;
	@%p1 bra 	$L__BB0_18;
	setp.ne.s32 	%p2, %r108, 0;
	@%p2 bra 	$L__BB0_3;
	mov.b32 	%r39, 0;
	st.global.u32 	[%rd3], %r39;
$L__BB0_3:
	bar.sync 	0;
	cvta.to.global.u64 	%rd8, %rd4;
	mul.wide.s32 	%rd9, %r108, 4;
	add.s64 	%rd10, %rd8, %rd9;
	ld.global.u32 	%r2, [%rd10];
	setp.lt.s32 	%p3, %r2, 1;
	@%p3 bra 	$L__BB0_18;
	and.b32  	%r3, %r2, 15;
	setp.lt.u32 	%p4, %r2, 16;
	mov.b32 	%r119, 0;
	@%p4 bra 	$L__BB0_7;
	shl.b32 	%r4, %r35, 4;
	and.b32  	%r43, %r2, 2147483632;
	neg.s32 	%r104, %r43;
	mov.b32 	%r119, 0;
	mul.wide.s32 	%rd15, %r35, 4;
$L__BB0_6:
	.pragma "nounroll";
	mul.wide.s32 	%rd11, %r108, 4;
	add.s64 	%rd12, %rd2, %rd11;
	ld.global.s32 	%rd13, [%rd12];
	add.s64 	%rd14, %rd1, %rd13;
	ld.global.u8 	%rs1, [%rd14];
	setp.ne.s16 	%p5, %rs1, 0;
	selp.u32 	%r44, 1, 0, %p5;
	add.s32 	%r45, %r119, %r44;
	add.s64 	%rd16, %rd12, %rd15;
	ld.global.s32 	%rd17, [%rd16];
	add.s64 	%rd18, %rd1, %rd17;
	ld.global.u8 	%rs2, [%rd18];
	setp.ne.s16 	%p6, %rs2, 0;
	selp.u32 	%r46, 1, 0, %p6;
	add.s32 	%r47, %r45, %r46;
	add.s64 	%rd19, %rd16, %rd15;
	ld.global.s32 	%rd20, [%rd19];
	add.s64 	%rd21, %rd1, %rd20;
	ld.global.u8 	%rs3, [%rd21];
	setp.ne.s16 	%p7, %rs3, 0;
	selp.u32 	%r48, 1, 0, %p7;
	add.s32 	%r49, %r47, %r48;
	add.s64 	%rd22, %rd19, %rd15;
	ld.global.s32 	%rd23, [%rd22];
	add.s64 	%rd24, %rd1, %rd23;
	ld.global.u8 	%rs4, [%rd24];
	setp.ne.s16 	%p8, %rs4, 0;
	selp.u32 	%r50, 1, 0, %p8;
	add.s32 	%r51, %r49, %r50;
	add.s64 	%rd25, %rd22, %rd15;
	ld.global.s32 	%rd26, [%rd25];
	add.s64 	%rd27, %rd1, %rd26;
	ld.global.u8 	%rs5, [%rd27];
	setp.ne.s16 	%p9, %rs5, 0;
	selp.u32 	%r52, 1, 0, %p9;
	add.s32 	%r53, %r51, %r52;
	add.s64 	%rd28, %rd25, %rd15;
	ld.global.s32 	%rd29, [%rd28];
	add.s64 	%rd30, %rd1, %rd29;
	ld.global.u8 	%rs6, [%rd30];
	setp.ne.s16 	%p10, %rs6, 0;
	selp.u32 	%r54, 1, 0, %p10;
	add.s32 	%r55, %r53, %r54;
	add.s64 	%rd31, %rd28, %rd15;
	ld.global.s32 	%rd32, [%rd31];
	add.s64 	%rd33, %rd1, %rd32;
	ld.global.u8 	%rs7, [%rd33];
	setp.ne.s16 	%p11, %rs7, 0;
	selp.u32 	%r56, 1, 0, %p11;
	add.s32 	%r57, %r55, %r56;
	add.s64 	%rd34, %rd31, %rd15;
	ld.global.s32 	%rd35, [%rd34];
	add.s64 	%rd36, %rd1, %rd35;
	ld.global.u8 	%rs8, [%rd36];
	setp.ne.s16 	%p12, %rs8, 0;
	selp.u32 	%r58, 1, 0, %p12;
	add.s32 	%r59, %r57, %r58;
	add.s64 	%rd37, %rd34, %rd15;
	ld.global.s32 	%rd38, [%rd37];
	add.s64 	%rd39, %rd1, %rd38;
	ld.global.u8 	%rs9, [%rd39];
	setp.ne.s16 	%p13, %rs9, 0;
	selp.u32 	%r60, 1, 0, %p13;
	add.s32 	%r61, %r59, %r60;
	add.s64 	%rd40, %rd37, %rd15;
	ld.global.s32 	%rd41, [%rd40];
	add.s64 	%rd42, %rd1, %rd41;
	ld.global.u8 	%rs10, [%rd42];
	setp.ne.s16 	%p14, %rs10, 0;
	selp.u32 	%r62, 1, 0, %p14;
	add.s32 	%r63, %r61, %r62;
	add.s64 	%rd43, %rd40, %rd15;
	ld.global.s32 	%rd44, [%rd43];
	add.s64 	%rd45, %rd1, %rd44;
	ld.global.u8 	%rs11, [%rd45];
	setp.ne.s16 	%p15, %rs11, 0;
	selp.u32 	%r64, 1, 0, %p15;
	add.s32 	%r65, %r63, %r64;
	add.s64 	%rd46, %rd43, %rd15;
	ld.global.s32 	%rd47, [%rd46];
	add.s64 	%rd48, %rd1, %rd47;
	ld.global.u8 	%rs12, [%rd48];
	setp.ne.s16 	%p16, %rs12, 0;
	selp.u32 	%r66, 1, 0, %p16;
	add.s32 	%r67, %r65, %r66;
	add.s64 	%rd49, %rd46, %rd15;
	ld.global.s32 	%rd50, [%rd49];
	add.s64 	%rd51, %rd1, %rd50;
	ld.global.u8 	%rs13, [%rd51];
	setp.ne.s16 	%p17, %rs13, 0;
	selp.u32 	%r68, 1, 0, %p17;
	add.s32 	%r69, %r67, %r68;
	add.s64 	%rd52, %rd49, %rd15;
	ld.global.s32 	%rd53, [%rd52];
	add.s64 	%rd54, %rd1, %rd53;
	ld.global.u8 	%rs14, [%rd54];
	setp.ne.s16 	%p18, %rs14, 0;
	selp.u32 	%r70, 1, 0, %p18;
	add.s32 	%r71, %r69, %r70;
	add.s64 	%rd55, %rd52, %rd15;
	ld.global.s32 	%rd56, [%rd55];
	add.s64 	%rd57, %rd1, %rd56;
	ld.global.u8 	%rs15, [%rd57];
	setp.ne.s16 	%p19, %rs15, 0;
	selp.u32 	%r72, 1, 0, %p19;
	add.s32 	%r73, %r71, %r72;
	add.s64 	%rd58, %rd55, %rd15;
	ld.global.s32 	%rd59, [%rd58];
	add.s64 	%rd60, %rd1, %rd59;
	ld.global.u8 	%rs16, [%rd60];
	setp.ne.s16 	%p20, %rs16, 0;
	selp.u32 	%r74, 1, 0, %p20;
	add.s32 	%r119, %r73, %r74;
	add.s32 	%r108, %r108, %r4;
	add.s32 	%r104, %r104, 16;
	setp.ne.s32 	%p21, %r104, 0;
	@%p21 bra 	$L__BB0_6;
$L__BB0_7:
	setp.eq.s32 	%p22, %r3, 0;
	@%p22 bra 	$L__BB0_16;
	and.b32  	%r15, %r2, 7;
	setp.lt.u32 	%p23, %r3, 8;
	@%p23 bra 	$L__BB0_10;
	mul.wide.s32 	%rd61, %r108, 4;
	add.s64 	%rd62, %rd2, %rd61;
	ld.global.s32 	%rd63, [%rd62];
	add.s64 	%rd64, %rd1, %rd63;
	ld.global.u8 	%rs17, [%rd64];
	setp.ne.s16 	%p24, %rs17, 0;
	selp.u32 	%r76, 1, 0, %p24;
	add.s32 	%r77, %r119, %r76;
	mul.wide.s32 	%rd65, %r35, 4;
	add.s64 	%rd66, %rd62, %rd65;
	ld.global.s32 	%rd67, [%rd66];
	add.s64 	%rd68, %rd1, %rd67;
	ld.global.u8 	%rs18, [%rd68];
	setp.ne.s16 	%p25, %rs18, 0;
	selp.u32 	%r78, 1, 0, %p25;
	add.s32 	%r79, %r77, %r78;
	add.s64 	%rd69, %rd66, %rd65;
	ld.global.s32 	%rd70, [%rd69];
	add.s64 	%rd71, %rd1, %rd70;
	ld.global.u8 	%rs19, [%rd71];
	setp.ne.s16 	%p26, %rs19, 0;
	selp.u32 	%r80, 1, 0, %p26;
	add.s32 	%r81, %r79, %r80;
	add.s64 	%rd72, %rd69, %rd65;
	ld.global.s32 	%rd73, [%rd72];
	add.s64 	%rd74, %rd1, %rd73;
	ld.global.u8 	%rs20, [%rd74];
	setp.ne.s16 	%p27, %rs20, 0;
	selp.u32 	%r82, 1, 0, %p27;
	add.s32 	%r83, %r81, %r82;
	add.s64 	%rd75, %rd72, %rd65;
	ld.global.s32 	%rd76, [%rd75];
	add.s64 	%rd77, %rd1, %rd76;
	ld.global.u8 	%rs21, [%rd77];
	setp.ne.s16 	%p28, %rs21, 0;
	selp.u32 	%r84, 1, 0, %p28;
	add.s32 	%r85, %r83, %r84;
	add.s64 	%rd78, %rd75, %rd65;
	ld.global.s32 	%rd79, [%rd78];
	add.s64 	%rd80, %rd1, %rd79;
	ld.global.u8 	%rs22, [%rd80];
	setp.ne.s16 	%p29, %rs22, 0;
	selp.u32 	%r86, 1, 0, %p29;
	add.s32 	%r87, %r85, %r86;
	add.s64 	%rd81, %rd78, %rd65;
	ld.global.s32 	%rd82, [%rd81];
	add.s64 	%rd83, %rd1, %rd82;
	ld.global.u8 	%rs23, [%rd83];
	setp.ne.s16 	%p30, %rs23, 0;
	selp.u32 	%r88, 1, 0, %p30;
	add.s32 	%r89, %r87, %r88;
	add.s64 	%rd84, %rd81, %rd65;
	ld.global.s32 	%rd85, [%rd84];
	add.s64 	%rd86, %rd1, %rd85;
	ld.global.u8 	%rs24, [%rd86];
	setp.ne.s16 	%p31, %rs24, 0;
	selp.u32 	%r90, 1, 0, %p31;
	add.s32 	%r119, %r89, %r90;
	shl.b32 	%r91, %r35, 3;
	add.s32 	%r108, %r91, %r108;
$L__BB0_10:
	setp.eq.s32 	%p32, %r15, 0;
	@%p32 bra 	$L__BB0_16;
	and.b32  	%r21, %r2, 3;
	setp.lt.u32 	%p33, %r15, 4;
	@%p33 bra 	$L__BB0_13;
	mul.wide.s32 	%rd87, %r108, 4;
	add.s64 	%rd88, %rd2, %rd87;
	ld.global.s32 	%rd89, [%rd88];
	add.s64 	%rd90, %rd1, %rd89;
	ld.global.u8 	%rs25, [%rd90];
	setp.ne.s16 	%p34, %rs25, 0;
	selp.u32 	%r93, 1, 0, %p34;
	add.s32 	%r94, %r119, %r93;
	mul.wide.s32 	%rd91, %r35, 4;
	add.s64 	%rd92, %rd88, %rd91;
	ld.global.s32 	%rd93, [%rd92];
	add.s64 	%rd94, %rd1, %rd93;
	ld.global.u8 	%rs26, [%rd94];
	setp.ne.s16 	%p35, %rs26, 0;
	selp.u32 	%r95, 1, 0, %p35;
	add.s32 	%r96, %r94, %r95;
	add.s64 	%rd95, %rd92, %rd91;
	ld.global.s32 	%rd96, [%rd95];
	add.s64 	%rd97, %rd1, %rd96;
	ld.global.u8 	%rs27, [%rd97];
	setp.ne.s16 	%p36, %rs27, 0;
	selp.u32 	%r97, 1, 0, %p36;
	add.s32 	%r98, %r96, %r97;
	add.s64 	%rd98, %rd95, %rd91;
	ld.global.s32 	%rd99, [%rd98];
	add.s64 	%rd100, %rd1, %rd99;
	ld.global.u8 	%rs28, [%rd100];
	setp.ne.s16 	%p37, %rs28, 0;
	selp.u32 	%r99, 1, 0, %p37;
	add.s32 	%r119, %r98, %r99;
	shl.b32 	%r100, %r35, 2;
	add.s32 	%r108, %r100, %r108;
$L__BB0_13:
	setp.eq.s32 	%p38, %r21, 0;
	@%p38 bra 	$L__BB0_16;
	neg.s32 	%r116, %r21;
$L__BB0_15:
	.pragma "nounroll";
	mul.wide.s32 	%rd101, %r108, 4;
	add.s64 	%rd102, %rd2, %rd101;
	ld.global.s32 	%rd103, [%rd102];
	add.s64 	%rd104, %rd1, %rd103;
	ld.global.u8 	%rs29, [%rd104];
	setp.ne.s16 	%p39, %rs29, 0;
	selp.u32 	%r101, 1, 0, %p39;
	add.s32 	%r119, %r119, %r101;
	add.s32 	%r108, %r108, %r35;
	add.s32 	%r116, %r116, 1;
	setp.ne.s32 	%p40, %r116, 0;
	@%p40 bra 	$L__BB0_15;
$L__BB0_16:
	and.b32  	%r102, %r119, 1;
	setp.eq.b32 	%p41, %r102, 1;
	not.pred 	%p42, %p41;
	@%p42 bra 	$L__BB0_18;
	atom.global.add.u32 	%r103, [%rd3], 1;
$L__BB0_18:
	ret;

}
	// .globl	_Z25updateVariableNode_kerneliiPKiS0_S0_S0_PcPi
.visible .entry _Z25updateVariableNode_kerneliiPKiS0_S0_S0_PcPi(
	.param .u32 _Z25updateVariableNode_kerneliiPKiS0_S0_S0_PcPi_param_0,
	.param .u32 _Z25updateVariableNode_kerneliiPKiS0_S0_S0_PcPi_param_1,
	.param .u64 .ptr .align 1 _Z25updateVariableNode_kerneliiPKiS0_S0_S0_PcPi_param_2,
	.param .u64 .ptr .align 1 _Z25updateVariableNode_kerneliiPKiS0_S0_S0_PcPi_param_3,
	.param .u64 .ptr .align 1 _Z25updateVariableNode_kerneliiPKiS0_S0_S0_PcPi_param_4,
	.param .u64 .ptr .align 1 _Z25updateVariableNode_kerneliiPKiS0_S0_S0_PcPi_param_5,
	.param .u64 .ptr .align 1 _Z25updateVariableNode_kerneliiPKiS0_S0_S0_PcPi_param_6,
	.param .u64 .ptr .align 1 _Z25updateVariableNode_kerneliiPKiS0_S0_S0_PcPi_param_7
)
{
	.reg .pred 	%p<13>;
	.reg .b32 	%r<158>;
	.reg .b64 	%rd<117>;

	ld.param.u32 	%r40, [_Z25updateVariableNode_kerneliiPKiS0_S0_S0_PcPi_param_0];
	ld.param.u64 	%rd5, [_Z25updateVariableNode_kerneliiPKiS0_S0_S0_PcPi_param_2];
	ld.param.u64 	%rd9, [_Z25updateVariableNode_kerneliiPKiS0_S0_S0_PcPi_param_3];
	ld.param.u64 	%rd10, [_Z25updateVariableNode_kerneliiPKiS0_S0_S0_PcPi_param_4];
	ld.param.u64 	%rd6, [_Z25updateVariableNode_kerneliiPKiS0_S0_S0_PcPi_param_5];
	ld.param.u64 	%rd7, [_Z25updateVariableNode_kerneliiPKiS0_S0_S0_PcPi_param_6];
	ld.param.u64 	%rd8, [_Z25updateVariableNode_kerneliiPKiS0_S0_S0_PcPi_param_7];
	cvta.to.global.u64 	%rd1, %rd9;
	cvta.to.global.u64 	%rd2, %rd10;
	mov.u32 	%r41, %ctaid.x;
	mov.u32 	%r42, %ntid.x;
	mov.u32 	%r43, %tid.x;
	mad.lo.s32 	%r1, %r41, %r42, %r43;
	setp.ge.s32 	%p1, %r1, %r40;
	@%p1 bra 	$L__BB1_17;
	cvta.to.global.u64 	%rd11, %rd5;
	cvta.to.global.u64 	%rd12, %rd6;
	mul.wide.s32 	%rd13, %r1, 4;
	add.s64 	%rd14, %rd12, %rd13;
	ld.global.u32 	%r156, [%rd14];
	add.s64 	%rd3, %rd11, %rd13;
	ld.global.u32 	%r3, [%rd3];
	setp.lt.s32 	%p2, %r3, 1;
	@%p2 bra 	$L__BB1_14;
	and.b32  	%r4, %r3, 15;
	setp.lt.u32 	%p3, %r3, 16;
	mov.b32 	%r148, 0;
	@%p3 bra 	$L__BB1_5;
	and.b32  	%r148, %r3, 2147483632;
	neg.s32 	%r142, %r148;
	shl.b32 	%r7, %r40, 4;
	mul.wide.s32 	%rd19, %r40, 4;
	mov.u32 	%r141, %r1;
$L__BB1_4:
	.pragma "nounroll";
	mul.wide.s32 	%rd15, %r141, 4;
	add.s64 	%rd16, %rd2, %rd15;
	ld.global.u32 	%r46, [%rd16];
	mul.wide.s32 	%rd17, %r46, 4;
	add.s64 	%rd18, %rd1, %rd17;
	ld.global.u32 	%r47, [%rd18];
	add.s32 	%r48, %r47, %r156;
	add.s64 	%rd20, %rd16, %rd19;
	ld.global.u32 	%r49, [%rd20];
	mul.wide.s32 	%rd21, %r49, 4;
	add.s64 	%rd22, %rd1, %rd21;
	ld.global.u32 	%r50, [%rd22];
	add.s32 	%r51, %r50, %r48;
	add.s64 	%rd23, %rd20, %rd19;
	ld.global.u32 	%r52, [%rd23];
	mul.wide.s32 	%rd24, %r52, 4;
	add.s64 	%rd25, %rd1, %rd24;
	ld.global.u32 	%r53, [%rd25];
	add.s32 	%r54, %r53, %r51;
	add.s64 	%rd26, %rd23, %rd19;
	ld.global.u32 	%r55, [%rd26];
	mul.wide.s32 	%rd27, %r55, 4;
	add.s64 	%rd28, %rd1, %rd27;
	ld.global.u32 	%r56, [%rd28];
	add.s32 	%r57, %r56, %r54;
	add.s64 	%rd29, %rd26, %rd19;
	ld.global.u32 	%r58, [%rd29];
	mul.wide.s32 	%rd30, %r58, 4;
	add.s64 	%rd31, %rd1, %rd30;
	ld.global.u32 	%r59, [%rd31];
	add.s32 	%r60, %r59, %r57;
	add.s64 	%rd32, %rd29, %rd19;
	ld.global.u32 	%r61, [%rd32];
	mul.wide.s32 	%rd33, %r61, 4;
	add.s64 	%rd34, %rd1, %rd33;
	ld.global.u32 	%r62, [%rd34];
	add.s32 	%r63, %r62, %r60;
	add.s64 	%rd35, %rd32, %rd19;
	ld.global.u32 	%r64, [%rd35];
	mul.wide.s32 	%rd36, %r64, 4;
	add.s64 	%rd37, %rd1, %rd36;
	ld.global.u32 	%r65, [%rd37];
	add.s32 	%r66, %r65, %r63;
	add.s64 	%rd38, %rd35, %rd19;
	ld.global.u32 	%r67, [%rd38];
	mul.wide.s32 	%rd39, %r67, 4;
	add.s64 	%rd40, %rd1, %rd39;
	ld.global.u32 	%r68, [%rd40];
	add.s32 	%r69, %r68, %r66;
	add.s64 	%rd41, %rd38, %rd19;
	ld.global.u32 	%r70, [%rd41];
	mul.wide.s32 	%rd42, %r70, 4;
	add.s64 	%rd43, %rd1, %rd42;
	ld.global.u32 	%r71, [%rd43];
	add.s32 	%r72, %r71, %r69;
	add.s64 	%rd44, %rd41, %rd19;
	ld.global.u32 	%r73, [%rd44];
	mul.wide.s32 	%rd45, %r73, 4;
	add.s64 	%rd46, %rd1, %rd45;
	ld.global.u32 	%r74, [%rd46];
	add.s32 	%r75, %r74, %r72;
	add.s64 	%rd47, %rd44, %rd19;
	ld.global.u32 	%r76, [%rd47];
	mul.wide.s32 	%rd48, %r76, 4;
	add.s64 	%rd49, %rd1, %rd48;
	ld.global.u32 	%r77, [%rd49];
	add.s32 	%r78, %r77, %r75;
	add.s64 	%rd50, %rd47, %rd19;
	ld.global.u32 	%r79, [%rd50];
	mul.wide.s32 	%rd51, %r79, 4;
	add.s64 	%rd52, %rd1, %rd51;
	ld.global.u32 	%r80, [%rd52];
	add.s32 	%r81, %r80, %r78;
	add.s64 	%rd53, %rd50, %rd19;
	ld.global.u32 	%r82, [%rd53];
	mul.wide.s32 	%rd54, %r82, 4;
	add.s64 	%rd55, %rd1, %rd54;
	ld.global.u32 	%r83, [%rd55];
	add.s32 	%r84, %r83, %r81;
	add.s64 	%rd56, %rd53, %rd19;
	ld.global.u32 	%r85, [%rd56];
	mul.wide.s32 	%rd57, %r85, 4;
	add.s64 	%rd58, %rd1, %rd57;
	ld.global.u32 	%r86, [%rd58];
	add.s32 	%r87, %r86, %r84;
	add.s64 	%rd59, %rd56, %rd19;
	ld.global.u32 	%r88, [%rd59];
	mul.wide.s32 	%rd60, %r88, 4;
	add.s64 	%rd61, %rd1, %rd60;
	ld.global.u32 	%r89, [%rd61];
	add.s32 	%r90, %r89, %r87;
	add.s64 	%rd62, %rd59, %rd19;
	ld.global.u32 	%r91, [%rd62];
	mul.wide.s32 	%rd63, %r91, 4;
	add.s64 	%rd64, %rd1, %rd63;
	ld.global.u32 	%r92, [%rd64];
	add.s32 	%r156, %r92, %r90;
	add.s32 	%r142, %r142, 16;
	add.s32 	%r141, %r141, %r7;
	setp.ne.s32 	%p4, %r142, 0;
	@%p4 bra 	$L__BB1_4;
$L__BB1_5:
	setp.eq.s32 	%p5, %r4, 0;
	@%p5 bra 	$L__BB1_14;
	and.b32  	%r17, %r3, 7;
	setp.lt.u32 	%p6, %r4, 8;
	@%p6 bra 	$L__BB1_8;
	mad.lo.s32 	%r94, %r148, %r40, %r1;
	mul.wide.s32 	%rd65, %r94, 4;
	add.s64 	%rd66, %rd2, %rd65;
	ld.global.u32 	%r95, [%rd66];
	mul.wide.s32 	%rd67, %r95, 4;
	add.s64 	%rd68, %rd1, %rd67;
	ld.global.u32 	%r96, [%rd68];
	add.s32 	%r97, %r96, %r156;
	mul.wide.s32 	%rd69, %r40, 4;
	add.s64 	%rd70, %rd66, %rd69;
	ld.global.u32 	%r98, [%rd70];
	mul.wide.s32 	%rd71, %r98, 4;
	add.s64 	%rd72, %rd1, %rd71;
	ld.global.u32 	%r99, [%rd72];
	add.s32 	%r100, %r99, %r97;
	add.s64 	%rd73, %rd70, %rd69;
	ld.global.u32 	%r101, [%rd73];
	mul.wide.s32 	%rd74, %r101, 4;
	add.s64 	%rd75, %rd1, %rd74;
	ld.global.u32 	%r102, [%rd75];
	add.s32 	%r103, %r102, %r100;
	add.s64 	%rd76, %rd73, %rd69;
	ld.global.u32 	%r104, [%rd76];
	mul.wide.s32 	%rd77, %r104, 4;
	add.s64 	%rd78, %rd1, %rd77;
	ld.global.u32 	%r105, [%rd78];
	add.s32 	%r106, %r105, %r103;
	add.s64 	%rd79, %rd76, %rd69;
	ld.global.u32 	%r107, [%rd79];
	mul.wide.s32 	%rd80, %r107, 4;
	add.s64 	%rd81, %rd1, %rd80;
	ld.global.u32 	%r108, [%rd81];
	add.s32 	%r109, %r108, %r106;
	add.s64 	%rd82, %rd79, %rd69;
	ld.global.u32 	%r110, [%rd82];
	mul.wide.s32 	%rd83, %r110, 4;
	add.s64 	%rd84, %rd1, %rd83;
	ld.global.u32 	%r111, [%rd84];
	add.s32 	%r112, %r111, %r109;
	add.s64 	%rd85, %rd82, %rd69;
	ld.global.u32 	%r113, [%rd85];
	mul.wide.s32 	%rd86, %r113, 4;
	add.s64 	%rd87, %rd1, %rd86;
	ld.global.u32 	%r114, [%rd87];
	add.s32 	%r115, %r114, %r112;
	add.s64 	%rd88, %rd85, %rd69;
	ld.global.u32 	%r116, [%rd88];
	mul.wide.s32 	%rd89, %r116, 4;
	add.s64 	%rd90, %rd1, %rd89;
	ld.global.u32 	%r117, [%rd90];
	add.s32 	%r156, %r117, %r115;
	add.s32 	%r148, %r148, 8;
$L__BB1_8:
	setp.eq.s32 	%p7, %r17, 0;
	@%p7 bra 	$L__BB1_14;
	and.b32  	%r23, %r3, 3;
	setp.lt.u32 	%p8, %r17, 4;
	@%p8 bra 	$L__BB1_11;
	mad.lo.s32 	%r119, %r148, %r40, %r1;
	mul.wide.s32 	%rd91, %r119, 4;
	add.s64 	%rd92, %rd2, %rd91;
	ld.global.u32 	%r120, [%rd92];
	mul.wide.s32 	%rd93, %r120, 4;
	add.s64 	%rd94, %rd1, %rd93;
	ld.global.u32 	%r121, [%rd94];
	add.s32 	%r122, %r121, %r156;
	mul.wide.s32 	%rd95, %r40, 4;
	add.s64 	%rd96, %rd92, %rd95;
	ld.global.u32 	%r123, [%rd96];
	mul.wide.s32 	%rd97, %r123, 4;
	add.s64 	%rd98, %rd1, %rd97;
	ld.global.u32 	%r124, [%rd98];
	add.s32 	%r125, %r124, %r122;
	add.s64 	%rd99, %rd96, %rd95;
	ld.global.u32 	%r126, [%rd99];
	mul.wide.s32 	%rd100, %r126, 4;
	add.s64 	%rd101, %rd1, %rd100;
	ld.global.u32 	%r127, [%rd101];
	add.s32 	%r128, %r127, %r125;
	add.s64 	%rd102, %rd99, %rd95;
	ld.global.u32 	%r129, [%rd102];
	mul.wide.s32 	%rd103, %r129, 4;
	add.s64 	%rd104, %rd1, %rd103;
	ld.global.u32 	%r130, [%rd104];
	add.s32 	%r156, %r130, %r128;
	add.s32 	%r148, %r148, 4;
$L__BB1_11:
	setp.eq.s32 	%p9, %r23, 0;
	@%p9 bra 	$L__BB1_14;
	mad.lo.s32 	%r154, %r148, %r40, %r1;
	neg.s32 	%r153, %r23;
$L__BB1_13:
	.pragma "nounroll";
	mul.wide.s32 	%rd105, %r154, 4;
	add.s64 	%rd106, %rd2, %rd105;
	ld.global.u32 	%r131, [%rd106];
	mul.wide.s32 	%rd107, %r131, 4;
	add.s64 	%rd108, %rd1, %rd107;
	ld.global.u32 	%r132, [%rd108];
	add.s32 	%r156, %r132, %r156;
	add.s32 	%r154, %r154, %r40;
	add.s32 	%r153, %r153, 1;
	setp.ne.s32 	%p10, %r153, 0;
	@%p10 bra 	$L__BB1_13;
$L__BB1_14:
	cvt.s64.s32 	%rd109, %r1;
	shr.u32 	%r133, %r156, 31;
	cvta.to.global.u64 	%rd110, %rd7;
	add.s64 	%rd111, %rd110, %rd109;
	st.global.u8 	[%rd111], %r133;
	ld.global.u32 	%r134, [%rd3];
	setp.lt.s32 	%p11, %r134, 1;
	@%p11 bra 	$L__BB1_17;
	cvta.to.global.u64 	%rd4, %rd8;
	mov.b32 	%r157, 0;
$L__BB1_16:
	mad.lo.s32 	%r136, %r157, %r40, %r1;
	mul.wide.s32 	%rd112, %r136, 4;
	add.s64 	%rd113, %rd2, %rd112;
	ld.global.u32 	%r137, [%rd113];
	mul.wide.s32 	%rd114, %r137, 4;
	add.s64 	%rd115, %rd1, %rd114;
	ld.global.u32 	%r138, [%rd115];
	sub.s32 	%r139, %r156, %r138;
	add.s64 	%rd116, %rd4, %rd112;
	st.global.u32 	[%rd116], %r139;
	add.s32 	%r157, %r157, 1;
	ld.global.u32 	%r140, [%rd3];
	setp.lt.s32 	%p12, %r157, %r140;
	@%p12 bra 	$L__BB1_16;
$L__BB1_17:
	ret;

}
	// .globl	_Z22updateCheckNode_kerneliiPKiS0_S0_PisssiS1_
.visible .entry _Z22updateCheckNode_kerneliiPKiS0_S0_PisssiS1_(
	.param .u32 _Z22updateCheckNode_kerneliiPKiS0_S0_PisssiS1__param_0,
	.param .u32 _Z22updateCheckNode_kerneliiPKiS0_S0_PisssiS1__param_1,
	.param .u64 .ptr .align 1 _Z22updateCheckNode_kerneliiPKiS0_S0_PisssiS1__param_2,
	.param .u64 .ptr .align 1 _Z22updateCheckNode_kerneliiPKiS0_S0_PisssiS1__param_3,
	.param .u64 .ptr .align 1 _Z22updateCheckNode_kerneliiPKiS0_S0_PisssiS1__param_4,
	.param .u64 .ptr .align 1 _Z22updateCheckNode_kerneliiPKiS0_S0_PisssiS1__param_5,
	.param .u16 _Z22updateCheckNode_kerneliiPKiS0_S0_PisssiS1__param_6,
	.param .u16 _Z22updateCheckNode_kerneliiPKiS0_S0_PisssiS1__param_7,
	.param .u16 _Z22updateCheckNode_kerneliiPKiS0_S0_PisssiS1__param_8,
	.param .u32 _Z22updateCheckNode_kerneliiPKiS0_S0_PisssiS1__param_9,
	.param .u64 .ptr .align 1 _Z22updateCheckNode_kerneliiPKiS0_S0_PisssiS1__param_10
)
{
	.local .align 8 .b8 	__local_depot2[48];
	.reg .b64 	%SP;
	.reg .b64 	%SPL;
	.reg .pred 	%p<105>;
	.reg .b16 	%rs<3>;
	.reg .b32 	%r<499>;
	.reg .b64 	%rd<184>;

	mov.u64 	%SPL, __local_depot2;
	ld.param.u32 	%r219, [_Z22updateCheckNode_kerneliiPKiS0_S0_PisssiS1__param_0];
	ld.param.u64 	%rd37, [_Z22updateCheckNode_kerneliiPKiS0_S0_PisssiS1__param_2];
	ld.param.u64 	%rd40, [_Z22updateCheckNode_kerneliiPKiS0_S0_PisssiS1__param_3];
	ld.param.u64 	%rd38, [_Z22updateCheckNode_kerneliiPKiS0_S0_PisssiS1__param_4];
	ld.param.u64 	%rd41, [_Z22updateCheckNode_kerneliiPKiS0_S0_PisssiS1__param_5];
	ld.param.u16 	%rs1, [_Z22updateCheckNode_kerneliiPKiS0_S0_PisssiS1__param_7];
	ld.param.u16 	%rs2, [_Z22updateCheckNode_kerneliiPKiS0_S0_PisssiS1__param_8];
	ld.param.u32 	%r220, [_Z22updateCheckNode_kerneliiPKiS0_S0_PisssiS1__param_9];
	cvta.to.global.u64 	%rd1, %rd41;
	cvta.to.global.u64 	%rd2, %rd40;
	add.u64 	%rd3, %SPL, 0;
	add.u64 	%rd4, %SPL, 24;
	mov.u32 	%r221, %ctaid.x;
	mov.u32 	%r222, %ntid.x;
	mov.u32 	%r223, %tid.x;
	mad.lo.s32 	%r1, %r221, %r222, %r223;
	setp.ge.s32 	%p1, %r1, %r219;
	@%p1 bra 	$L__BB2_109;
	cvta.to.global.u64 	%rd5, %rd38;
	cvta.to.global.u64 	%rd44, %rd37;
	mul.wide.s32 	%rd45, %r1, 4;
	add.s64 	%rd46, %rd44, %rd45;
	ld.global.u32 	%r224, [%rd46];
	cvt.u64.u32 	%rd7, %r224;
	add.s32 	%r2, %r224, -1;
	add.s64 	%rd8, %rd5, %rd45;
	ld.global.u32 	%r225, [%rd8];
	mul.wide.s32 	%rd47, %r225, 4;
	add.s64 	%rd48, %rd2, %rd47;
	ld.global.u32 	%r226, [%rd48];
	st.local.u32 	[%rd3], %r226;
	mul.lo.s32 	%r227, %r2, %r219;
	mul.wide.s32 	%rd9, %r227, 4;
	add.s64 	%rd49, %rd8, %rd9;
	ld.global.u32 	%r228, [%rd49];
	mul.wide.s32 	%rd50, %r228, 4;
	add.s64 	%rd51, %rd2, %rd50;
	ld.global.u32 	%r229, [%rd51];
	st.local.u32 	[%rd4], %r229;
	setp.lt.s32 	%p2, %r224, 3;
	@%p2 bra 	$L__BB2_43;
	setp.eq.s16 	%p3, %rs1, 0;
	cvt.u32.u16 	%r3, %rs2;
	cvt.s32.s16 	%r4, %rs1;
	neg.s32 	%r5, %r220;
	@%p3 bra 	$L__BB2_6;
	cvt.u32.u64 	%r230, %rd7;
	add.s64 	%rd183, %rd3, 4;
	add.s64 	%rd182, %rd4, 4;
	neg.s32 	%r456, %r230;
	add.s32 	%r232, %r230, -2;
	mul.lo.s32 	%r455, %r219, %r232;
	mul.wide.s32 	%rd52, %r1, 4;
	add.s64 	%rd12, %rd5, %rd52;
	mov.u32 	%r454, %r219;
$L__BB2_4:
	mul.wide.s32 	%rd53, %r454, 4;
	add.s64 	%rd54, %rd12, %rd53;
	ld.local.u32 	%r59, [%rd183+-4];
	ld.global.u32 	%r233, [%rd54];
	mul.wide.s32 	%rd55, %r233, 4;
	add.s64 	%rd56, %rd2, %rd55;
	ld.global.u32 	%r60, [%rd56];
	abs.s32 	%r234, %r59;
	abs.s32 	%r235, %r60;
	min.u32 	%r61, %r234, %r235;
	setp.lt.s32 	%p4, %r59, 1;
	@%p4 bra 	$L__BB2_30;
	neg.s32 	%r237, %r61;
	setp.gt.s32 	%p6, %r60, 0;
	selp.b32 	%r457, %r61, %r237, %p6;
	bra.uni 	$L__BB2_31;
$L__BB2_6:
	cvt.u32.u64 	%r264, %rd7;
	setp.eq.s32 	%p17, %r264, 3;
	mov.b32 	%r451, 1;
	@%p17 bra 	$L__BB2_22;
	and.b32  	%r268, %r264, 2147483646;
	neg.s32 	%r446, %r268;
	add.s32 	%r269, %r264, -3;
	mul.lo.s32 	%r445, %r219, %r269;
	add.s32 	%r270, %r264, -2;
	mul.lo.s32 	%r443, %r219, %r270;
	mov.b32 	%r444, 2;
	mul.wide.s32 	%rd78, %r219, 4;
	mov.u32 	%r442, %r219;
$L__BB2_8:
	add.s32 	%r16, %r444, -1;
	mul.wide.s32 	%rd69, %r16, 4;
	add.s64 	%rd13, %rd3, %rd69;
	ld.local.u32 	%r271, [%rd13+-4];
	mul.wide.s32 	%rd70, %r442, 4;
	add.s64 	%rd14, %rd8, %rd70;
	ld.global.u32 	%r272, [%rd14];
	mul.wide.s32 	%rd71, %r272, 4;
	add.s64 	%rd72, %rd2, %rd71;
	ld.global.u32 	%r17, [%rd72];
	abs.s32 	%r273, %r271;
	abs.s32 	%r274, %r17;
	min.u32 	%r18, %r273, %r274;
	setp.gt.s32 	%p18, %r271, 0;
	@%p18 bra 	$L__BB2_10;
	neg.s32 	%r275, %r18;
	setp.gt.s32 	%p19, %r17, 0;
	selp.b32 	%r447, %r275, %r18, %p19;
	bra.uni 	$L__BB2_11;
$L__BB2_10:
	neg.s32 	%r276, %r18;
	setp.gt.s32 	%p20, %r17, 0;
	selp.b32 	%r447, %r18, %r276, %p20;
$L__BB2_11:
	setp.gt.s32 	%p21, %r447, %r220;
	max.s32 	%r277, %r447, %r5;
	selp.b32 	%r22, %r220, %r277, %p21;
	st.local.u32 	[%rd13], %r22;
	mul.wide.s32 	%rd73, %r16, 4;
	add.s64 	%rd15, %rd4, %rd73;
	ld.local.u32 	%r278, [%rd15+-4];
	mul.wide.s32 	%rd74, %r443, 4;
	add.s64 	%rd75, %rd8, %rd74;
	ld.global.u32 	%r279, [%rd75];
	mul.wide.s32 	%rd76, %r279, 4;
	add.s64 	%rd77, %rd2, %rd76;
	ld.global.u32 	%r23, [%rd77];
	abs.s32 	%r280, %r278;
	abs.s32 	%r281, %r23;
	min.u32 	%r24, %r280, %r281;
	setp.gt.s32 	%p22, %r278, 0;
	@%p22 bra 	$L__BB2_13;
	neg.s32 	%r282, %r24;
	setp.gt.s32 	%p23, %r23, 0;
	selp.b32 	%r448, %r282, %r24, %p23;
	bra.uni 	$L__BB2_14;
$L__BB2_13:
	neg.s32 	%r283, %r24;
	setp.gt.s32 	%p24, %r23, 0;
	selp.b32 	%r448, %r24, %r283, %p24;
$L__BB2_14:
	setp.gt.s32 	%p25, %r448, %r220;
	max.s32 	%r284, %r448, %r5;
	selp.b32 	%r28, %r220, %r284, %p25;
	st.local.u32 	[%rd15], %r28;
	add.s64 	%rd79, %rd14, %rd78;
	ld.global.u32 	%r285, [%rd79];
	mul.wide.s32 	%rd80, %r285, 4;
	add.s64 	%rd81, %rd2, %rd80;
	ld.global.u32 	%r29, [%rd81];
	abs.s32 	%r286, %r22;
	abs.s32 	%r287, %r29;
	min.u32 	%r30, %r286, %r287;
	setp.gt.s32 	%p26, %r22, 0;
	@%p26 bra 	$L__BB2_16;
	neg.s32 	%r288, %r30;
	setp.gt.s32 	%p27, %r29, 0;
	selp.b32 	%r449, %r288, %r30, %p27;
	bra.uni 	$L__BB2_17;
$L__BB2_16:
	neg.s32 	%r289, %r30;
	setp.gt.s32 	%p28, %r29, 0;
	selp.b32 	%r449, %r30, %r289, %p28;
$L__BB2_17:
	setp.gt.s32 	%p29, %r449, %r220;
	max.s32 	%r290, %r449, %r5;
	selp.b32 	%r291, %r220, %r290, %p29;
	st.local.u32 	[%rd13+4], %r291;
	mul.wide.s32 	%rd82, %r445, 4;
	add.s64 	%rd83, %rd8, %rd82;
	ld.global.u32 	%r292, [%rd83];
	mul.wide.s32 	%rd84, %r292, 4;
	add.s64 	%rd85, %rd2, %rd84;
	ld.global.u32 	%r34, [%rd85];
	abs.s32 	%r293, %r28;
	abs.s32 	%r294, %r34;
	min.u32 	%r35, %r293, %r294;
	setp.gt.s32 	%p30, %r28, 0;
	@%p30 bra 	$L__BB2_19;
	neg.s32 	%r295, %r35;
	setp.gt.s32 	%p31, %r34, 0;
	selp.b32 	%r450, %r295, %r35, %p31;
	bra.uni 	$L__BB2_20;
$L__BB2_19:
	neg.s32 	%r296, %r35;
	setp.gt.s32 	%p32, %r34, 0;
	selp.b32 	%r450, %r35, %r296, %p32;
$L__BB2_20:
	setp.gt.s32 	%p33, %r450, %r220;
	max.s32 	%r297, %r450, %r5;
	selp.b32 	%r298, %r220, %r297, %p33;
	st.local.u32 	[%rd15+4], %r298;
	add.s32 	%r446, %r446, 2;
	shl.b32 	%r299, %r219, 1;
	sub.s32 	%r445, %r445, %r299;
	add.s32 	%r444, %r444, 2;
	sub.s32 	%r443, %r443, %r299;
	add.s32 	%r442, %r442, %r299;
	setp.ne.s32 	%p34, %r446, -2;
	@%p34 bra 	$L__BB2_8;
	add.s32 	%r451, %r444, -1;
$L__BB2_22:
	and.b64  	%rd86, %rd7, 1;
	setp.eq.b64 	%p35, %rd86, 1;
	not.pred 	%p36, %p35;
	@%p36 bra 	$L__BB2_43;
	mul.wide.s32 	%rd87, %r451, 4;
	add.s64 	%rd88, %rd3, %rd87;
	ld.local.u32 	%r300, [%rd88+-4];
	mul.lo.s32 	%r301, %r451, %r219;
	mul.wide.s32 	%rd89, %r301, 4;
	add.s64 	%rd90, %rd8, %rd89;
	ld.global.u32 	%r302, [%rd90];
	mul.wide.s32 	%rd91, %r302, 4;
	add.s64 	%rd92, %rd2, %rd91;
	ld.global.u32 	%r46, [%rd92];
	abs.s32 	%r303, %r300;
	abs.s32 	%r304, %r46;
	min.u32 	%r47, %r303, %r304;
	setp.gt.s32 	%p37, %r300, 0;
	@%p37 bra 	$L__BB2_25;
	neg.s32 	%r305, %r47;
	setp.gt.s32 	%p38, %r46, 0;
	selp.b32 	%r452, %r305, %r47, %p38;
	bra.uni 	$L__BB2_26;
$L__BB2_25:
	neg.s32 	%r306, %r47;
	setp.gt.s32 	%p39, %r46, 0;
	selp.b32 	%r452, %r47, %r306, %p39;
$L__BB2_26:
	setp.gt.s32 	%p40, %r452, %r220;
	max.s32 	%r307, %r452, %r5;
	selp.b32 	%r308, %r220, %r307, %p40;
	mul.wide.u32 	%rd93, %r451, 4;
	add.s64 	%rd94, %rd3, %rd93;
	st.local.u32 	[%rd94], %r308;
	add.s64 	%rd96, %rd4, %rd87;
	ld.local.u32 	%r309, [%rd96+-4];
	sub.s32 	%r310, %r2, %r451;
	mul.lo.s32 	%r311, %r310, %r219;
	mul.wide.s32 	%rd97, %r311, 4;
	add.s64 	%rd98, %rd8, %rd97;
	ld.global.u32 	%r312, [%rd98];
	mul.wide.s32 	%rd99, %r312, 4;
	add.s64 	%rd100, %rd2, %rd99;
	ld.global.u32 	%r51, [%rd100];
	abs.s32 	%r313, %r309;
	abs.s32 	%r314, %r51;
	min.u32 	%r52, %r313, %r314;
	setp.gt.s32 	%p41, %r309, 0;
	@%p41 bra 	$L__BB2_28;
	neg.s32 	%r315, %r52;
	setp.gt.s32 	%p42, %r51, 0;
	selp.b32 	%r453, %r315, %r52, %p42;
	bra.uni 	$L__BB2_29;
$L__BB2_28:
	neg.s32 	%r316, %r52;
	setp.gt.s32 	%p43, %r51, 0;
	selp.b32 	%r453, %r52, %r316, %p43;
$L__BB2_29:
	setp.gt.s32 	%p44, %r453, %r220;
	max.s32 	%r317, %r453, %r5;
	selp.b32 	%r318, %r220, %r317, %p44;
	add.s64 	%rd102, %rd4, %rd93;
	st.local.u32 	[%rd102], %r318;
	bra.uni 	$L__BB2_43;
$L__BB2_30:
	neg.s32 	%r236, %r61;
	setp.gt.s32 	%p5, %r60, 0;
	selp.b32 	%r457, %r236, %r61, %p5;
$L__BB2_31:
	add.s32 	%r239, %r60, %r59;
	abs.s32 	%r240, %r239;
	shr.u32 	%r65, %r240, %r3;
	setp.ge.s32 	%p7, %r65, %r4;
	mov.b32 	%r458, 0;
	@%p7 bra 	$L__BB2_33;
	mul.wide.u32 	%rd57, %r65, 4;
	add.s64 	%rd58, %rd1, %rd57;
	ld.global.u32 	%r458, [%rd58];
$L__BB2_33:
	sub.s32 	%r242, %r59, %r60;
	abs.s32 	%r243, %r242;
	shr.u32 	%r68, %r243, %r3;
	setp.ge.s32 	%p8, %r68, %r4;
	mov.b32 	%r459, 0;
	@%p8 bra 	$L__BB2_35;
	mul.wide.u32 	%rd59, %r68, 4;
	add.s64 	%rd60, %rd1, %rd59;
	ld.global.u32 	%r459, [%rd60];
$L__BB2_35:
	add.s32 	%r244, %r458, %r457;
	sub.s32 	%r245, %r244, %r459;
	setp.gt.s32 	%p9, %r245, %r220;
	max.s32 	%r246, %r245, %r5;
	selp.b32 	%r247, %r220, %r246, %p9;
	st.local.u32 	[%rd183], %r247;
	ld.local.u32 	%r71, [%rd182+-4];
	mul.wide.s32 	%rd61, %r455, 4;
	add.s64 	%rd62, %rd8, %rd61;
	ld.global.u32 	%r248, [%rd62];
	mul.wide.s32 	%rd63, %r248, 4;
	add.s64 	%rd64, %rd2, %rd63;
	ld.global.u32 	%r72, [%rd64];
	abs.s32 	%r249, %r71;
	abs.s32 	%r250, %r72;
	min.u32 	%r73, %r249, %r250;
	setp.lt.s32 	%p10, %r71, 1;
	@%p10 bra 	$L__BB2_37;
	neg.s32 	%r252, %r73;
	setp.gt.s32 	%p12, %r72, 0;
	selp.b32 	%r460, %r73, %r252, %p12;
	bra.uni 	$L__BB2_38;
$L__BB2_37:
	neg.s32 	%r251, %r73;
	setp.gt.s32 	%p11, %r72, 0;
	selp.b32 	%r460, %r251, %r73, %p11;
$L__BB2_38:
	add.s32 	%r254, %r72, %r71;
	abs.s32 	%r255, %r254;
	shr.u32 	%r77, %r255, %r3;
	setp.ge.s32 	%p13, %r77, %r4;
	mov.b32 	%r461, 0;
	@%p13 bra 	$L__BB2_40;
	mul.wide.u32 	%rd65, %r77, 4;
	add.s64 	%rd66, %rd1, %rd65;
	ld.global.u32 	%r461, [%rd66];
$L__BB2_40:
	sub.s32 	%r257, %r71, %r72;
	abs.s32 	%r258, %r257;
	shr.u32 	%r80, %r258, %r3;
	setp.ge.s32 	%p14, %r80, %r4;
	mov.b32 	%r462, 0;
	@%p14 bra 	$L__BB2_42;
	mul.wide.u32 	%rd67, %r80, 4;
	add.s64 	%rd68, %rd1, %rd67;
	ld.global.u32 	%r462, [%rd68];
$L__BB2_42:
	add.s32 	%r259, %r461, %r460;
	sub.s32 	%r260, %r259, %r462;
	setp.gt.s32 	%p15, %r260, %r220;
	max.s32 	%r261, %r260, %r5;
	selp.b32 	%r262, %r220, %r261, %p15;
	st.local.u32 	[%rd182], %r262;
	add.s64 	%rd183, %rd183, 4;
	add.s64 	%rd182, %rd182, 4;
	add.s32 	%r456, %r456, 1;
	sub.s32 	%r455, %r455, %r219;
	add.s32 	%r454, %r454, %r219;
	setp.ne.s32 	%p16, %r456, -2;
	@%p16 bra 	$L__BB2_4;
$L__BB2_43:
	ld.param.u64 	%rd181, [_Z22updateCheckNode_kerneliiPKiS0_S0_PisssiS1__param_10];
	cvt.u32.u64 	%r319, %rd7;
	setp.lt.s32 	%p45, %r319, 3;
	add.s32 	%r86, %r319, -2;
	mul.wide.s32 	%rd103, %r319, 4;
	add.s64 	%rd104, %rd4, %rd103;
	ld.local.u32 	%r321, [%rd104+-8];
	cvta.to.global.u64 	%rd105, %rd181;
	mul.wide.s32 	%rd106, %r1, 4;
	add.s64 	%rd20, %rd105, %rd106;
	st.global.u32 	[%rd20], %r321;
	add.s64 	%rd107, %rd3, %rd103;
	ld.local.u32 	%r322, [%rd107+-8];
	add.s64 	%rd108, %rd20, %rd9;
	st.global.u32 	[%rd108], %r322;
	@%p45 bra 	$L__BB2_109;
	setp.ne.s16 	%p46, %rs1, 0;
	cvt.u32.u16 	%r87, %rs2;
	cvt.s32.s16 	%r88, %rs1;
	neg.s32 	%r89, %r220;
	@%p46 bra 	$L__BB2_67;
	add.s32 	%r402, %r319, -3;
	and.b32  	%r90, %r86, 3;
	setp.lt.u32 	%p81, %r402, 3;
	mov.b32 	%r474, 1;
	@%p81 bra 	$L__BB2_61;
	and.b32  	%r405, %r86, -4;
	neg.s32 	%r465, %r405;
	shl.b64 	%rd155, %rd7, 2;
	add.s64 	%rd156, %rd155, %rd4;
	add.s64 	%rd21, %rd156, -8;
	shl.b32 	%r92, %r219, 2;
	mov.b32 	%r466, 3;
	mov.b32 	%r464, 4;
	mul.wide.s32 	%rd24, %r219, 4;
	mov.u32 	%r463, %r219;
$L__BB2_47:
	add.s32 	%r97, %r466, -2;
	cvt.s64.s32 	%rd157, %r97;
	mul.wide.s32 	%rd158, %r97, 4;
	add.s64 	%rd22, %rd3, %rd158;
	ld.local.u32 	%r406, [%rd22+-4];
	sub.s64 	%rd159, %rd7, %rd157;
	shl.b64 	%rd160, %rd159, 2;
	add.s64 	%rd161, %rd4, %rd160;
	ld.local.u32 	%r98, [%rd161+-8];
	abs.s32 	%r407, %r406;
	abs.s32 	%r408, %r98;
	min.u32 	%r99, %r407, %r408;
	setp.gt.s32 	%p82, %r406, 0;
	@%p82 bra 	$L__BB2_49;
	neg.s32 	%r409, %r99;
	setp.gt.s32 	%p83, %r98, 0;
	selp.b32 	%r467, %r409, %r99, %p83;
	bra.uni 	$L__BB2_50;
$L__BB2_49:
	neg.s32 	%r410, %r99;
	setp.gt.s32 	%p84, %r98, 0;
	selp.b32 	%r467, %r99, %r410, %p84;
$L__BB2_50:
	setp.gt.s32 	%p85, %r467, %r220;
	max.s32 	%r411, %r467, %r89;
	selp.b32 	%r412, %r220, %r411, %p85;
	mul.wide.s32 	%rd162, %r463, 4;
	add.s64 	%rd23, %rd20, %rd162;
	st.global.u32 	[%rd23], %r412;
	add.s32 	%r413, %r97, 1;
	ld.local.u32 	%r414, [%rd22];
	cvt.s64.s32 	%rd163, %r413;
	sub.s64 	%rd164, %rd7, %rd163;
	shl.b64 	%rd165, %rd164, 2;
	add.s64 	%rd166, %rd4, %rd165;
	ld.local.u32 	%r103, [%rd166+-8];
	abs.s32 	%r415, %r414;
	abs.s32 	%r416, %r103;
	min.u32 	%r104, %r415, %r416;
	setp.gt.s32 	%p86, %r414, 0;
	@%p86 bra 	$L__BB2_52;
	neg.s32 	%r417, %r104;
	setp.gt.s32 	%p87, %r103, 0;
	selp.b32 	%r468, %r417, %r104, %p87;
	bra.uni 	$L__BB2_53;
$L__BB2_52:
	neg.s32 	%r418, %r104;
	setp.gt.s32 	%p88, %r103, 0;
	selp.b32 	%r468, %r104, %r418, %p88;
$L__BB2_53:
	setp.gt.s32 	%p89, %r468, %r220;
	max.s32 	%r419, %r468, %r89;
	selp.b32 	%r420, %r220, %r419, %p89;
	add.s64 	%rd25, %rd23, %rd24;
	st.global.u32 	[%rd25], %r420;
	ld.local.u32 	%r421, [%rd22+4];
	cvt.s64.s32 	%rd167, %r466;
	sub.s64 	%rd168, %rd7, %rd167;
	shl.b64 	%rd169, %rd168, 2;
	add.s64 	%rd170, %rd4, %rd169;
	ld.local.u32 	%r108, [%rd170+-8];
	abs.s32 	%r422, %r421;
	abs.s32 	%r423, %r108;
	min.u32 	%r109, %r422, %r423;
	setp.gt.s32 	%p90, %r421, 0;
	@%p90 bra 	$L__BB2_55;
	neg.s32 	%r424, %r109;
	setp.gt.s32 	%p91, %r108, 0;
	selp.b32 	%r469, %r424, %r109, %p91;
	bra.uni 	$L__BB2_56;
$L__BB2_55:
	neg.s32 	%r425, %r109;
	setp.gt.s32 	%p92, %r108, 0;
	selp.b32 	%r469, %r109, %r425, %p92;
$L__BB2_56:
	setp.gt.s32 	%p93, %r469, %r220;
	max.s32 	%r426, %r469, %r89;
	selp.b32 	%r427, %r220, %r426, %p93;
	add.s64 	%rd26, %rd25, %rd24;
	st.global.u32 	[%rd26], %r427;
	ld.local.u32 	%r428, [%rd22+8];
	mul.wide.s32 	%rd171, %r464, 4;
	sub.s64 	%rd172, %rd21, %rd171;
	ld.local.u32 	%r113, [%rd172];
	abs.s32 	%r429, %r428;
	abs.s32 	%r430, %r113;
	min.u32 	%r114, %r429, %r430;
	setp.gt.s32 	%p94, %r428, 0;
	@%p94 bra 	$L__BB2_58;
	neg.s32 	%r431, %r114;
	setp.gt.s32 	%p95, %r113, 0;
	selp.b32 	%r470, %r431, %r114, %p95;
	bra.uni 	$L__BB2_59;
$L__BB2_58:
	neg.s32 	%r432, %r114;
	setp.gt.s32 	%p96, %r113, 0;
	selp.b32 	%r470, %r114, %r432, %p96;
$L__BB2_59:
	setp.gt.s32 	%p97, %r470, %r220;
	max.s32 	%r433, %r470, %r89;
	selp.b32 	%r434, %r220, %r433, %p97;
	add.s64 	%rd173, %rd26, %rd24;
	st.global.u32 	[%rd173], %r434;
	add.s32 	%r466, %r466, 4;
	add.s32 	%r465, %r465, 4;
	add.s32 	%r464, %r464, 4;
	add.s32 	%r463, %r463, %r92;
	setp.ne.s32 	%p98, %r465, 0;
	@%p98 bra 	$L__BB2_47;
	add.s32 	%r474, %r466, -2;
$L__BB2_61:
	setp.eq.s32 	%p99, %r90, 0;
	@%p99 bra 	$L__BB2_109;
	shl.b64 	%rd174, %rd7, 2;
	add.s64 	%rd175, %rd174, %rd4;
	add.s64 	%rd27, %rd175, -8;
	add.s64 	%rd28, %rd3, -4;
	mul.lo.s32 	%r473, %r474, %r219;
	neg.s32 	%r472, %r90;
$L__BB2_63:
	.pragma "nounroll";
	mul.wide.s32 	%rd176, %r474, 4;
	sub.s64 	%rd177, %rd27, %rd176;
	add.s64 	%rd178, %rd28, %rd176;
	ld.local.u32 	%r435, [%rd178];
	ld.local.u32 	%r129, [%rd177];
	abs.s32 	%r436, %r435;
	abs.s32 	%r437, %r129;
	min.u32 	%r130, %r436, %r437;
	setp.gt.s32 	%p100, %r435, 0;
	@%p100 bra 	$L__BB2_65;
	neg.s32 	%r438, %r130;
	setp.gt.s32 	%p101, %r129, 0;
	selp.b32 	%r475, %r438, %r130, %p101;
	bra.uni 	$L__BB2_66;
$L__BB2_65:
	neg.s32 	%r439, %r130;
	setp.gt.s32 	%p102, %r129, 0;
	selp.b32 	%r475, %r130, %r439, %p102;
$L__BB2_66:
	setp.gt.s32 	%p103, %r475, %r220;
	max.s32 	%r440, %r475, %r89;
	selp.b32 	%r441, %r220, %r440, %p103;
	mul.wide.s32 	%rd179, %r473, 4;
	add.s64 	%rd180, %rd20, %rd179;
	st.global.u32 	[%rd180], %r441;
	add.s32 	%r474, %r474, 1;
	add.s32 	%r473, %r473, %r219;
	add.s32 	%r472, %r472, 1;
	setp.eq.s32 	%p104, %r472, 0;
	@%p104 bra 	$L__BB2_109;
	bra.uni 	$L__BB2_63;
$L__BB2_67:
	add.s32 	%r325, %r319, -3;
	and.b32  	%r137, %r86, 3;
	setp.lt.u32 	%p47, %r325, 3;
	mov.b32 	%r495, 1;
	@%p47 bra 	$L__BB2_99;
	and.b32  	%r328, %r86, -4;
	neg.s32 	%r478, %r328;
	shl.b64 	%rd109, %rd7, 2;
	add.s64 	%rd110, %rd109, %rd4;
	add.s64 	%rd29, %rd110, -8;
	shl.b32 	%r139, %r219, 2;
	mov.b32 	%r479, 3;
	mov.b32 	%r477, 4;
	mul.wide.s32 	%rd32, %r219, 4;
	mov.u32 	%r476, %r219;
$L__BB2_69:
	add.s32 	%r144, %r479, -2;
	cvt.s64.s32 	%rd111, %r144;
	mul.wide.s32 	%rd112, %r144, 4;
	add.s64 	%rd30, %rd3, %rd112;
	ld.local.u32 	%r145, [%rd30+-4];
	sub.s64 	%rd113, %rd7, %rd111;
	shl.b64 	%rd114, %rd113, 2;
	add.s64 	%rd115, %rd4, %rd114;
	ld.local.u32 	%r146, [%rd115+-8];
	abs.s32 	%r329, %r145;
	abs.s32 	%r330, %r146;
	min.u32 	%r147, %r329, %r330;
	setp.lt.s32 	%p48, %r145, 1;
	@%p48 bra 	$L__BB2_71;
	neg.s32 	%r332, %r147;
	setp.gt.s32 	%p50, %r146, 0;
	selp.b32 	%r480, %r147, %r332, %p50;
	bra.uni 	$L__BB2_72;
$L__BB2_71:
	neg.s32 	%r331, %r147;
	setp.gt.s32 	%p49, %r146, 0;
	selp.b32 	%r480, %r331, %r147, %p49;
$L__BB2_72:
	add.s32 	%r334, %r146, %r145;
	abs.s32 	%r335, %r334;
	shr.u32 	%r151, %r335, %r87;
	setp.ge.s32 	%p51, %r151, %r88;
	mov.b32 	%r481, 0;
	@%p51 bra 	$L__BB2_74;
	mul.wide.u32 	%rd116, %r151, 4;
	add.s64 	%rd117, %rd1, %rd116;
	ld.global.u32 	%r481, [%rd117];
$L__BB2_74:
	sub.s32 	%r337, %r145, %r146;
	abs.s32 	%r338, %r337;
	shr.u32 	%r154, %r338, %r87;
	setp.ge.s32 	%p52, %r154, %r88;
	mov.b32 	%r482, 0;
	@%p52 bra 	$L__BB2_76;
	mul.wide.u32 	%rd118, %r154, 4;
	add.s64 	%rd119, %rd1, %rd118;
	ld.global.u32 	%r482, [%rd119];
$L__BB2_76:
	add.s32 	%r339, %r481, %r480;
	sub.s32 	%r340, %r339, %r482;
	setp.gt.s32 	%p53, %r340, %r220;
	max.s32 	%r341, %r340, %r89;
	selp.b32 	%r342, %r220, %r341, %p53;
	mul.wide.s32 	%rd120, %r476, 4;
	add.s64 	%rd31, %rd20, %rd120;
	st.global.u32 	[%rd31], %r342;
	add.s32 	%r343, %r144, 1;
	ld.local.u32 	%r157, [%rd30];
	cvt.s64.s32 	%rd121, %r343;
	sub.s64 	%rd122, %rd7, %rd121;
	shl.b64 	%rd123, %rd122, 2;
	add.s64 	%rd124, %rd4, %rd123;
	ld.local.u32 	%r158, [%rd124+-8];
	abs.s32 	%r344, %r157;
	abs.s32 	%r345, %r158;
	min.u32 	%r159, %r344, %r345;
	setp.gt.s32 	%p54, %r157, 0;
	@%p54 bra 	$L__BB2_78;
	neg.s32 	%r346, %r159;
	setp.gt.s32 	%p55, %r158, 0;
	selp.b32 	%r483, %r346, %r159, %p55;
	bra.uni 	$L__BB2_79;
$L__BB2_78:
	neg.s32 	%r347, %r159;
	setp.gt.s32 	%p56, %r158, 0;
	selp.b32 	%r483, %r159, %r347, %p56;
$L__BB2_79:
	add.s32 	%r349, %r158, %r157;
	abs.s32 	%r350, %r349;
	shr.u32 	%r163, %r350, %r87;
	setp.ge.s32 	%p57, %r163, %r88;
	mov.b32 	%r484, 0;
	@%p57 bra 	$L__BB2_81;
	mul.wide.u32 	%rd125, %r163, 4;
	add.s64 	%rd126, %rd1, %rd125;
	ld.global.u32 	%r484, [%rd126];
$L__BB2_81:
	sub.s32 	%r352, %r157, %r158;
	abs.s32 	%r353, %r352;
	shr.u32 	%r166, %r353, %r87;
	setp.ge.s32 	%p58, %r166, %r88;
	mov.b32 	%r485, 0;
	@%p58 bra 	$L__BB2_83;
	mul.wide.u32 	%rd127, %r166, 4;
	add.s64 	%rd128, %rd1, %rd127;
	ld.global.u32 	%r485, [%rd128];
$L__BB2_83:
	add.s32 	%r354, %r484, %r483;
	sub.s32 	%r355, %r354, %r485;
	setp.gt.s32 	%p59, %r355, %r220;
	max.s32 	%r356, %r355, %r89;
	selp.b32 	%r357, %r220, %r356, %p59;
	add.s64 	%rd33, %rd31, %rd32;
	st.global.u32 	[%rd33], %r357;
	ld.local.u32 	%r169, [%rd30+4];
	cvt.s64.s32 	%rd129, %r479;
	sub.s64 	%rd130, %rd7, %rd129;
	shl.b64 	%rd131, %rd130, 2;
	add.s64 	%rd132, %rd4, %rd131;
	ld.local.u32 	%r170, [%rd132+-8];
	abs.s32 	%r358, %r169;
	abs.s32 	%r359, %r170;
	min.u32 	%r171, %r358, %r359;
	setp.gt.s32 	%p60, %r169, 0;
	@%p60 bra 	$L__BB2_85;
	neg.s32 	%r360, %r171;
	setp.gt.s32 	%p61, %r170, 0;
	selp.b32 	%r486, %r360, %r171, %p61;
	bra.uni 	$L__BB2_86;
$L__BB2_85:
	neg.s32 	%r361, %r171;
	setp.gt.s32 	%p62, %r170, 0;
	selp.b32 	%r486, %r171, %r361, %p62;
$L__BB2_86:
	add.s32 	%r363, %r170, %r169;
	abs.s32 	%r364, %r363;
	shr.u32 	%r175, %r364, %r87;
	setp.ge.s32 	%p63, %r175, %r88;
	mov.b32 	%r487, 0;
	@%p63 bra 	$L__BB2_88;
	mul.wide.u32 	%rd133, %r175, 4;
	add.s64 	%rd134, %rd1, %rd133;
	ld.global.u32 	%r487, [%rd134];
$L__BB2_88:
	sub.s32 	%r366, %r169, %r170;
	abs.s32 	%r367, %r366;
	shr.u32 	%r178, %r367, %r87;
	setp.ge.s32 	%p64, %r178, %r88;
	mov.b32 	%r488, 0;
	@%p64 bra 	$L__BB2_90;
	mul.wide.u32 	%rd135, %r178, 4;
	add.s64 	%rd136, %rd1, %rd135;
	ld.global.u32 	%r488, [%rd136];
$L__BB2_90:
	add.s32 	%r368, %r487, %r486;
	sub.s32 	%r369, %r368, %r488;
	setp.gt.s32 	%p65, %r369, %r220;
	max.s32 	%r370, %r369, %r89;
	selp.b32 	%r371, %r220, %r370, %p65;
	add.s64 	%rd34, %rd33, %rd32;
	st.global.u32 	[%rd34], %r371;
	ld.local.u32 	%r181, [%rd30+8];
	mul.wide.s32 	%rd137, %r477, 4;
	sub.s64 	%rd138, %rd29, %rd137;
	ld.local.u32 	%r182, [%rd138];
	abs.s32 	%r372, %r181;
	abs.s32 	%r373, %r182;
	min.u32 	%r183, %r372, %r373;
	setp.gt.s32 	%p66, %r181, 0;
	@%p66 bra 	$L__BB2_92;
	neg.s32 	%r374, %r183;
	setp.gt.s32 	%p67, %r182, 0;
	selp.b32 	%r489, %r374, %r183, %p67;
	bra.uni 	$L__BB2_93;
$L__BB2_92:
	neg.s32 	%r375, %r183;
	setp.gt.s32 	%p68, %r182, 0;
	selp.b32 	%r489, %r183, %r375, %p68;
$L__BB2_93:
	add.s32 	%r377, %r182, %r181;
	abs.s32 	%r378, %r377;
	shr.u32 	%r187, %r378, %r87;
	setp.ge.s32 	%p69, %r187, %r88;
	mov.b32 	%r490, 0;
	@%p69 bra 	$L__BB2_95;
	mul.wide.u32 	%rd139, %r187, 4;
	add.s64 	%rd140, %rd1, %rd139;
	ld.global.u32 	%r490, [%rd140];
$L__BB2_95:
	sub.s32 	%r380, %r181, %r182;
	abs.s32 	%r381, %r380;
	shr.u32 	%r190, %r381, %r87;
	setp.ge.s32 	%p70, %r190, %r88;
	mov.b32 	%r491, 0;
	@%p70 bra 	$L__BB2_97;
	mul.wide.u32 	%rd141, %r190, 4;
	add.s64 	%rd142, %rd1, %rd141;
	ld.global.u32 	%r491, [%rd142];
$L__BB2_97:
	add.s32 	%r382, %r490, %r489;
	sub.s32 	%r383, %r382, %r491;
	setp.gt.s32 	%p71, %r383, %r220;
	max.s32 	%r384, %r383, %r89;
	selp.b32 	%r385, %r220, %r384, %p71;
	add.s64 	%rd143, %rd34, %rd32;
	st.global.u32 	[%rd143], %r385;
	add.s32 	%r479, %r479, 4;
	add.s32 	%r478, %r478, 4;
	add.s32 	%r477, %r477, 4;
	add.s32 	%r476, %r476, %r139;
	setp.ne.s32 	%p72, %r478, 0;
	@%p72 bra 	$L__BB2_69;
	add.s32 	%r495, %r479, -2;
$L__BB2_99:
	setp.eq.s32 	%p73, %r137, 0;
	@%p73 bra 	$L__BB2_109;
	shl.b64 	%rd144, %rd7, 2;
	add.s64 	%rd145, %rd144, %rd4;
	add.s64 	%rd35, %rd145, -8;
	add.s64 	%rd36, %rd3, -4;
	mul.lo.s32 	%r494, %r495, %r219;
	neg.s32 	%r493, %r137;
$L__BB2_101:
	.pragma "nounroll";
	mul.wide.s32 	%rd146, %r495, 4;
	sub.s64 	%rd147, %rd35, %rd146;
	add.s64 	%rd148, %rd36, %rd146;
	ld.local.u32 	%r204, [%rd148];
	ld.local.u32 	%r205, [%rd147];
	abs.s32 	%r386, %r204;
	abs.s32 	%r387, %r205;
	min.u32 	%r206, %r386, %r387;
	setp.gt.s32 	%p74, %r204, 0;
	@%p74 bra 	$L__BB2_103;
	neg.s32 	%r388, %r206;
	setp.gt.s32 	%p75, %r205, 0;
	selp.b32 	%r496, %r388, %r206, %p75;
	bra.uni 	$L__BB2_104;
$L__BB2_103:
	neg.s32 	%r389, %r206;
	setp.gt.s32 	%p76, %r205, 0;
	selp.b32 	%r496, %r206, %r389, %p76;
$L__BB2_104:
	add.s32 	%r391, %r205, %r204;
	abs.s32 	%r392, %r391;
	shr.u32 	%r210, %r392, %r87;
	setp.ge.s32 	%p77, %r210, %r88;
	mov.b32 	%r497, 0;
	@%p77 bra 	$L__BB2_106;
	mul.wide.u32 	%rd149, %r210, 4;
	add.s64 	%rd150, %rd1, %rd149;
	ld.global.u32 	%r497, [%rd150];
$L__BB2_106:
	sub.s32 	%r394, %r204, %r205;
	abs.s32 	%r395, %r394;
	shr.u32 	%r213, %r395, %r87;
	setp.ge.s32 	%p78, %r213, %r88;
	mov.b32 	%r498, 0;
	@%p78 bra 	$L__BB2_108;
	mul.wide.u32 	%rd151, %r213, 4;
	add.s64 	%rd152, %rd1, %rd151;
	ld.global.u32 	%r498, [%rd152];
$L__BB2_108:
	add.s32 	%r396, %r497, %r496;
	sub.s32 	%r397, %r396, %r498;
	setp.gt.s32 	%p79, %r397, %r220;
	max.s32 	%r398, %r397, %r89;
	selp.b32 	%r399, %r220, %r398, %p79;
	mul.wide.s32 	%rd153, %r494, 4;
	add.s64 	%rd154, %rd20, %rd153;
	st.global.u32 	[%rd154], %r399;
	add.s32 	%r495, %r495, 1;
	add.s32 	%r494, %r494, %r219;
	add.s32 	%r493, %r493, 1;
	setp.ne.s32 	%p80, %r493, 0;
	@%p80 bra 	$L__BB2_101;
$L__BB2_109:
	ret;

}
	// .globl	_Z28updateCheckNodeShared_kerneliiPKiS0_S0_PisssiS1_
.visible .entry _Z28updateCheckNodeShared_kerneliiPKiS0_S0_PisssiS1_(
	.param .u32 _Z28updateCheckNodeShared_kerneliiPKiS0_S0_PisssiS1__param_0,
	.param .u32 _Z28updateCheckNodeShared_kerneliiPKiS0_S0_PisssiS1__param_1,
	.param .u64 .ptr .align 1 _Z28updateCheckNodeShared_kerneliiPKiS0_S0_PisssiS1__param_2,
	.param .u64 .ptr .align 1 _Z28updateCheckNodeShared_kerneliiPKiS0_S0_PisssiS1__param_3,
	.param .u64 .ptr .align 1 _Z28updateCheckNodeShared_kerneliiPKiS0_S0_PisssiS1__param_4,
	.param .u64 .ptr .align 1 _Z28updateCheckNodeShared_kerneliiPKiS0_S0_PisssiS1__param_5,
	.param .u16 _Z28updateCheckNodeShared_kerneliiPKiS0_S0_PisssiS1__param_6,
	.param .u16 _Z28updateCheckNodeShared_kerneliiPKiS0_S0_PisssiS1__param_7,
	.param .u16 _Z28updateCheckNodeShared_kerneliiPKiS0_S0_PisssiS1__param_8,
	.param .u32 _Z28updateCheckNodeShared_kerneliiPKiS0_S0_PisssiS1__param_9,
	.param .u64 .ptr .align 1 _Z28updateCheckNodeShared_kerneliiPKiS0_S0_PisssiS1__param_10
)
{
	.local .align 8 .b8 	__local_depot3[48];
	.reg .b64 	%SP;
	.reg .b64 	%SPL;
	.reg .pred 	%p<105>;
	.reg .b16 	%rs<3>;
	.reg .b32 	%r<499>;
	.reg .b64 	%rd<184>;

	mov.u64 	%SPL, __local_depot3;
	ld.param.u32 	%r219, [_Z28updateCheckNodeShared_kerneliiPKiS0_S0_PisssiS1__param_0];
	ld.param.u64 	%rd37, [_Z28updateCheckNodeShared_kerneliiPKiS0_S0_PisssiS1__param_2];
	ld.param.u64 	%rd40, [_Z28updateCheckNodeShared_kerneliiPKiS0_S0_PisssiS1__param_3];
	ld.param.u64 	%rd38, [_Z28updateCheckNodeShared_kerneliiPKiS0_S0_PisssiS1__param_4];
	ld.param.u64 	%rd41, [_Z28updateCheckNodeShared_kerneliiPKiS0_S0_PisssiS1__param_5];
	ld.param.u16 	%rs1, [_Z28updateCheckNodeShared_kerneliiPKiS0_S0_PisssiS1__param_7];
	ld.param.u16 	%rs2, [_Z28updateCheckNodeShared_kerneliiPKiS0_S0_PisssiS1__param_8];
	ld.param.u32 	%r220, [_Z28updateCheckNodeShared_kerneliiPKiS0_S0_PisssiS1__param_9];
	cvta.to.global.u64 	%rd1, %rd41;
	cvta.to.global.u64 	%rd2, %rd40;
	add.u64 	%rd3, %SPL, 0;
	add.u64 	%rd4, %SPL, 24;
	mov.u32 	%r221, %ctaid.x;
	mov.u32 	%r222, %ntid.x;
	mov.u32 	%r223, %tid.x;
	mad.lo.s32 	%r1, %r221, %r222, %r223;
	setp.ge.s32 	%p1, %r1, %r219;
	@%p1 bra 	$L__BB3_109;
	cvta.to.global.u64 	%rd5, %rd38;
	cvta.to.global.u64 	%rd44, %rd37;
	mul.wide.s32 	%rd45, %r1, 4;
	add.s64 	%rd46, %rd44, %rd45;
	ld.global.u32 	%r224, [%rd46];
	cvt.u64.u32 	%rd7, %r224;
	add.s32 	%r2, %r224, -1;
	add.s64 	%rd8, %rd5, %rd45;
	ld.global.u32 	%r225, [%rd8];
	mul.wide.s32 	%rd47, %r225, 4;
	add.s64 	%rd48, %rd2, %rd47;
	ld.global.u32 	%r226, [%rd48];
	st.local.u32 	[%rd3], %r226;
	mul.lo.s32 	%r227, %r2, %r219;
	mul.wide.s32 	%rd9, %r227, 4;
	add.s64 	%rd49, %rd8, %rd9;
	ld.global.u32 	%r228, [%rd49];
	mul.wide.s32 	%rd50, %r228, 4;
	add.s64 	%rd51, %rd2, %rd50;
	ld.global.u32 	%r229, [%rd51];
	st.local.u32 	[%rd4], %r229;
	setp.lt.s32 	%p2, %r224, 3;
	@%p2 bra 	$L__BB3_43;
	setp.eq.s16 	%p3, %rs1, 0;
	cvt.u32.u16 	%r3, %rs2;
	cvt.s32.s16 	%r4, %rs1;
	neg.s32 	%r5, %r220;
	@%p3 bra 	$L__BB3_6;
	cvt.u32.u64 	%r230, %rd7;
	add.s64 	%rd183, %rd3, 4;
	add.s64 	%rd182, %rd4, 4;
	neg.s32 	%r456, %r230;
	add.s32 	%r232, %r230, -2;
	mul.lo.s32 	%r455, %r219, %r232;
	mul.wide.s32 	%rd52, %r1, 4;
	add.s64 	%rd12, %rd5, %rd52;
	mov.u32 	%r454, %r219;
$L__BB3_4:
	mul.wide.s32 	%rd53, %r454, 4;
	add.s64 	%rd54, %rd12, %rd53;
	ld.local.u32 	%r59, [%rd183+-4];
	ld.global.u32 	%r233, [%rd54];
	mul.wide.s32 	%rd55, %r233, 4;
	add.s64 	%rd56, %rd2, %rd55;
	ld.global.u32 	%r60, [%rd56];
	abs.s32 	%r234, %r59;
	abs.s32 	%r235, %r60;
	min.u32 	%r61, %r234, %r235;
	setp.lt.s32 	%p4, %r59, 1;
	@%p4 bra 	$L__BB3_30;
	neg.s32 	%r237, %r61;
	setp.gt.s32 	%p6, %r60, 0;
	selp.b32 	%r457, %r61, %r237, %p6;
	bra.uni 	$L__BB3_31;
$L__BB3_6:
	cvt.u32.u64 	%r264, %rd7;
	setp.eq.s32 	%p17, %r264, 3;
	mov.b32 	%r451, 1;
	@%p17 bra 	$L__BB3_22;
	and.b32  	%r268, %r264, 2147483646;
	neg.s32 	%r446, %r268;
	add.s32 	%r269, %r264, -3;
	mul.lo.s32 	%r445, %r219, %r269;
	add.s32 	%r270, %r264, -2;
	mul.lo.s32 	%r443, %r219, %r270;
	mov.b32 	%r444, 2;
	mul.wide.s32 	%rd78, %r219, 4;
	mov.u32 	%r442, %r219;
$L__BB3_8:
	add.s32 	%r16, %r444, -1;
	mul.wide.s32 	%rd69, %r16, 4;
	add.s64 	%rd13, %rd3, %rd69;
	ld.local.u32 	%r271, [%rd13+-4];
	mul.wide.s32 	%rd70, %r442, 4;
	add.s64 	%rd14, %rd8, %rd70;
	ld.global.u32 	%r272, [%rd14];
	mul.wide.s32 	%rd71, %r272, 4;
	add.s64 	%rd72, %rd2, %rd71;
	ld.global.u32 	%r17, [%rd72];
	abs.s32 	%r273, %r271;
	abs.s32 	%r274, %r17;
	min.u32 	%r18, %r273, %r274;
	setp.gt.s32 	%p18, %r271, 0;
	@%p18 bra 	$L__BB3_10;
	neg.s32 	%r275, %r18;
	setp.gt.s32 	%p19, %r17, 0;
	selp.b32 	%r447, %r275, %r18, %p19;
	bra.uni 	$L__BB3_11;
$L__BB3_10:
	neg.s32 	%r276, %r18;
	setp.gt.s32 	%p20, %r17, 0;
	selp.b32 	%r447, %r18, %r276, %p20;
$L__BB3_11:
	setp.gt.s32 	%p21, %r447, %r220;
	max.s32 	%r277, %r447, %r5;
	selp.b32 	%r22, %r220, %r277, %p21;
	st.local.u32 	[%rd13], %r22;
	mul.wide.s32 	%rd73, %r16, 4;
	add.s64 	%rd15, %rd4, %rd73;
	ld.local.u32 	%r278, [%rd15+-4];
	mul.wide.s32 	%rd74, %r443, 4;
	add.s64 	%rd75, %rd8, %rd74;
	ld.global.u32 	%r279, [%rd75];
	mul.wide.s32 	%rd76, %r279, 4;
	add.s64 	%rd77, %rd2, %rd76;
	ld.global.u32 	%r23, [%rd77];
	abs.s32 	%r280, %r278;
	abs.s32 	%r281, %r23;
	min.u32 	%r24, %r280, %r281;
	setp.gt.s32 	%p22, %r278, 0;
	@%p22 bra 	$L__BB3_13;
	neg.s32 	%r282, %r24;
	setp.gt.s32 	%p23, %r23, 0;
	selp.b32 	%r448, %r282, %r24, %p23;
	bra.uni 	$L__BB3_14;
$L__BB3_13:
	neg.s32 	%r283, %r24;
	setp.gt.s32 	%p24, %r23, 0;
	selp.b32 	%r448, %r24, %r283, %p24;
$L__BB3_14:
	setp.gt.s32 	%p25, %r448, %r220;
	max.s32 	%r284, %r448, %r5;
	selp.b32 	%r28, %r220, %r284, %p25;
	st.local.u32 	[%rd15], %r28;
	add.s64 	%rd79, %rd14, %rd78;
	ld.global.u32 	%r285, [%rd79];
	mul.wide.s32 	%rd80, %r285, 4;
	add.s64 	%rd81, %rd2, %rd80;
	ld.global.u32 	%r29, [%rd81];
	abs.s32 	%r286, %r22;
	abs.s32 	%r287, %r29;
	min.u32 	%r30, %r286, %r287;
	setp.gt.s32 	%p26, %r22, 0;
	@%p26 bra 	$L__BB3_16;
	neg.s32 	%r288, %r30;
	setp.gt.s32 	%p27, %r29, 0;
	selp.b32 	%r449, %r288, %r30, %p27;
	bra.uni 	$L__BB3_17;
$L__BB3_16:
	neg.s32 	%r289, %r30;
	setp.gt.s32 	%p28, %r29, 0;
	selp.b32 	%r449, %r30, %r289, %p28;
$L__BB3_17:
	setp.gt.s32 	%p29, %r449, %r220;
	max.s32 	%r290, %r449, %r5;
	selp.b32 	%r291, %r220, %r290, %p29;
	st.local.u32 	[%rd13+4], %r291;
	mul.wide.s32 	%rd82, %r445, 4;
	add.s64 	%rd83, %rd8, %rd82;
	ld.global.u32 	%r292, [%rd83];
	mul.wide.s32 	%rd84, %r292, 4;
	add.s64 	%rd85, %rd2, %rd84;
	ld.global.u32 	%r34, [%rd85];
	abs.s32 	%r293, %r28;
	abs.s32 	%r294, %r34;
	min.u32 	%r35, %r293, %r294;
	setp.gt.s32 	%p30, %r28, 0;
	@%p30 bra 	$L__BB3_19;
	neg.s32 	%r295, %r35;
	setp.gt.s32 	%p31, %r34, 0;
	selp.b32 	%r450, %r295, %r35, %p31;
	bra.uni 	$L__BB3_20;
$L__BB3_19:
	neg.s32 	%r296, %r35;
	setp.gt.s32 	%p32, %r34, 0;
	selp.b32 	%r450, %r35, %r296, %p32;
$L__BB3_20:
	setp.gt.s32 	%p33, %r450, %r220;
	max.s32 	%r297, %r450, %r5;
	selp.b32 	%r298, %r220, %r297, %p33;
	st.local.u32 	[%rd15+4], %r298;
	add.s32 	%r446, %r446, 2;
	shl.b32 	%r299, %r219, 1;
	sub.s32 	%r445, %r445, %r299;
	add.s32 	%r444, %r444, 2;
	sub.s32 	%r443, %r443, %r299;
	add.s32 	%r442, %r442, %r299;
	setp.ne.s32 	%p34, %r446, -2;
	@%p34 bra 	$L__BB3_8;
	add.s32 	%r451, %r444, -1;
$L__BB3_22:
	and.b64  	%rd86, %rd7, 1;
	setp.eq.b64 	%p35, %rd86, 1;
	not.pred 	%p36, %p35;
	@%p36 bra 	$L__BB3_43;
	mul.wide.s32 	%rd87, %r451, 4;
	add.s64 	%rd88, %rd3, %rd87;
	ld.local.u32 	%r300, [%rd88+-4];
	mul.lo.s32 	%r301, %r451, %r219;
	mul.wide.s32 	%rd89, %r301, 4;
	add.s64 	%rd90, %rd8, %rd89;
	ld.global.u32 	%r302, [%rd90];
	mul.wide.s32 	%rd91, %r302, 4;
	add.s64 	%rd92, %rd2, %rd91;
	ld.global.u32 	%r46, [%rd92];
	abs.s32 	%r303, %r300;
	abs.s32 	%r304, %r46;
	min.u32 	%r47, %r303, %r304;
	setp.gt.s32 	%p37, %r300, 0;
	@%p37 bra 	$L__BB3_25;
	neg.s32 	%r305, %r47;
	setp.gt.s32 	%p38, %r46, 0;
	selp.b32 	%r452, %r305, %r47, %p38;
	bra.uni 	$L__BB3_26;
$L__BB3_25:
	neg.s32 	%r306, %r47;
	setp.gt.s32 	%p39, %r46, 0;
	selp.b32 	%r452, %r47, %r306, %p39;
$L__BB3_26:
	setp.gt.s32 	%p40, %r452, %r220;
	max.s32 	%r307, %r452, %r5;
	selp.b32 	%r308, %r220, %r307, %p40;
	mul.wide.u32 	%rd93, %r451, 4;
	add.s64 	%rd94, %rd3, %rd93;
	st.local.u32 	[%rd94], %r308;
	add.s64 	%rd96, %rd4, %rd87;
	ld.local.u32 	%r309, [%rd96+-4];
	sub.s32 	%r310, %r2, %r451;
	mul.lo.s32 	%r311, %r310, %r219;
	mul.wide.s32 	%rd97, %r311, 4;
	add.s64 	%rd98, %rd8, %rd97;
	ld.global.u32 	%r312, [%rd98];
	mul.wide.s32 	%rd99, %r312, 4;
	add.s64 	%rd100, %rd2, %rd99;
	ld.global.u32 	%r51, [%rd100];
	abs.s32 	%r313, %r309;
	abs.s32 	%r314, %r51;
	min.u32 	%r52, %r313, %r314;
	setp.gt.s32 	%p41, %r309, 0;
	@%p41 bra 	$L__BB3_28;
	neg.s32 	%r315, %r52;
	setp.gt.s32 	%p42, %r51, 0;
	selp.b32 	%r453, %r315, %r52, %p42;
	bra.uni 	$L__BB3_29;
$L__BB3_28:
	neg.s32 	%r316, %r52;
	setp.gt.s32 	%p43, %r51, 0;
	selp.b32 	%r453, %r52, %r316, %p43;
$L__BB3_29:
	setp.gt.s32 	%p44, %r453, %r220;
	max.s32 	%r317, %r453, %r5;
	selp.b32 	%r318, %r220, %r317, %p44;
	add.s64 	%rd102, %rd4, %rd93;
	st.local.u32 	[%rd102], %r318;
	bra.uni 	$L__BB3_43;
$L__BB3_30:
	neg.s32 	%r236, %r61;
	setp.gt.s32 	%p5, %r60, 0;
	selp.b32 	%r457, %r236, %r61, %p5;
$L__BB3_31:
	add.s32 	%r239, %r60, %r59;
	abs.s32 	%r240, %r239;
	shr.u32 	%r65, %r240, %r3;
	setp.ge.s32 	%p7, %r65, %r4;
	mov.b32 	%r458, 0;
	@%p7 bra 	$L__BB3_33;
	mul.wide.u32 	%rd57, %r65, 4;
	add.s64 	%rd58, %rd1, %rd57;
	ld.global.u32 	%r458, [%rd58];
$L__BB3_33:
	sub.s32 	%r242, %r59, %r60;
	abs.s32 	%r243, %r242;
	shr.u32 	%r68, %r243, %r3;
	setp.ge.s32 	%p8, %r68, %r4;
	mov.b32 	%r459, 0;
	@%p8 bra 	$L__BB3_35;
	mul.wide.u32 	%rd59, %r68, 4;
	add.s64 	%rd60, %rd1, %rd59;
	ld.global.u32 	%r459, [%rd60];
$L__BB3_35:
	add.s32 	%r244, %r458, %r457;
	sub.s32 	%r245, %r244, %r459;
	setp.gt.s32 	%p9, %r245, %r220;
	max.s32 	%r246, %r245, %r5;
	selp.b32 	%r247, %r220, %r246, %p9;
	st.local.u32 	[%rd183], %r247;
	ld.local.u32 	%r71, [%rd182+-4];
	mul.wide.s32 	%rd61, %r455, 4;
	add.s64 	%rd62, %rd8, %rd61;
	ld.global.u32 	%r248, [%rd62];
	mul.wide.s32 	%rd63, %r248, 4;
	add.s64 	%rd64, %rd2, %rd63;
	ld.global.u32 	%r72, [%rd64];
	abs.s32 	%r249, %r71;
	abs.s32 	%r250, %r72;
	min.u32 	%r73, %r249, %r250;
	setp.lt.s32 	%p10, %r71, 1;
	@%p10 bra 	$L__BB3_37;
	neg.s32 	%r252, %r73;
	setp.gt.s32 	%p12, %r72, 0;
	selp.b32 	%r460, %r73, %r252, %p12;
	bra.uni 	$L__BB3_38;
$L__BB3_37:
	neg.s32 	%r251, %r73;
	setp.gt.s32 	%p11, %r72, 0;
	selp.b32 	%r460, %r251, %r73, %p11;
$L__BB3_38:
	add.s32 	%r254, %r72, %r71;
	abs.s32 	%r255, %r254;
	shr.u32 	%r77, %r255, %r3;
	setp.ge.s32 	%p13, %r77, %r4;
	mov.b32 	%r461, 0;
	@%p13 bra 	$L__BB3_40;
	mul.wide.u32 	%rd65, %r77, 4;
	add.s64 	%rd66, %rd1, %rd65;
	ld.global.u32 	%r461, [%rd66];
$L__BB3_40:
	sub.s32 	%r257, %r71, %r72;
	abs.s32 	%r258, %r257;
	shr.u32 	%r80, %r258, %r3;
	setp.ge.s32 	%p14, %r80, %r4;
	mov.b32 	%r462, 0;
	@%p14 bra 	$L__BB3_42;
	mul.wide.u32 	%rd67, %r80, 4;
	add.s64 	%rd68, %rd1, %rd67;
	ld.global.u32 	%r462, [%rd68];
$L__BB3_42:
	add.s32 	%r259, %r461, %r460;
	sub.s32 	%r260, %r259, %r462;
	setp.gt.s32 	%p15, %r260, %r220;
	max.s32 	%r261, %r260, %r5;
	selp.b32 	%r262, %r220, %r261, %p15;
	st.local.u32 	[%rd182], %r262;
	add.s64 	%rd183, %rd183, 4;
	add.s64 	%rd182, %rd182, 4;
	add.s32 	%r456, %r456, 1;
	sub.s32 	%r455, %r455, %r219;
	add.s32 	%r454, %r454, %r219;
	setp.ne.s32 	%p16, %r456, -2;
	@%p16 bra 	$L__BB3_4;
$L__BB3_43:
	ld.param.u64 	%rd181, [_Z28updateCheckNodeShared_kerneliiPKiS0_S0_PisssiS1__param_10];
	cvt.u32.u64 	%r319, %rd7;
	setp.lt.s32 	%p45, %r319, 3;
	add.s32 	%r86, %r319, -2;
	mul.wide.s32 	%rd103, %r319, 4;
	add.s64 	%rd104, %rd4, %rd103;
	ld.local.u32 	%r321, [%rd104+-8];
	cvta.to.global.u64 	%rd105, %rd181;
	mul.wide.s32 	%rd106, %r1, 4;
	add.s64 	%rd20, %rd105, %rd106;
	st.global.u32 	[%rd20], %r321;
	add.s64 	%rd107, %rd3, %rd103;
	ld.local.u32 	%r322, [%rd107+-8];
	add.s64 	%rd108, %rd20, %rd9;
	st.global.u32 	[%rd108], %r322;
	@%p45 bra 	$L__BB3_109;
	setp.ne.s16 	%p46, %rs1, 0;
	cvt.u32.u16 	%r87, %rs2;
	cvt.s32.s16 	%r88, %rs1;
	neg.s32 	%r89, %r220;
	@%p46 bra 	$L__BB3_67;
	add.s32 	%r402, %r319, -3;
	and.b32  	%r90, %r86, 3;
	setp.lt.u32 	%p81, %r402, 3;
	mov.b32 	%r474, 1;
	@%p81 bra 	$L__BB3_61;
	and.b32  	%r405, %r86, -4;
	neg.s32 	%r465, %r405;
	shl.b64 	%rd155, %rd7, 2;
	add.s64 	%rd156, %rd155, %rd4;
	add.s64 	%rd21, %rd156, -8;
	shl.b32 	%r92, %r219, 2;
	mov.b32 	%r466, 3;
	mov.b32 	%r464, 4;
	mul.wide.s32 	%rd24, %r219, 4;
	mov.u32 	%r463, %r219;
$L__BB3_47:
	add.s32 	%r97, %r466, -2;
	cvt.s64.s32 	%rd157, %r97;
	mul.wide.s32 	%rd158, %r97, 4;
	add.s64 	%rd22, %rd3, %rd158;
	ld.local.u32 	%r406, [%rd22+-4];
	sub.s64 	%rd159, %rd7, %rd157;
	shl.b64 	%rd160, %rd159, 2;
	add.s64 	%rd161, %rd4, %rd160;
	ld.local.u32 	%r98, [%rd161+-8];
	abs.s32 	%r407, %r406;
	abs.s32 	%r408, %r98;
	min.u32 	%r99, %r407, %r408;
	setp.gt.s32 	%p82, %r406, 0;
	@%p82 bra 	$L__BB3_49;
	neg.s32 	%r409, %r99;
	setp.gt.s32 	%p83, %r98, 0;
	selp.b32 	%r467, %r409, %r99, %p83;
	bra.uni 	$L__BB3_50;
$L__BB3_49:
	neg.s32 	%r410, %r99;
	setp.gt.s32 	%p84, %r98, 0;
	selp.b32 	%r467, %r99, %r410, %p84;
$L__BB3_50:
	setp.gt.s32 	%p85, %r467, %r220;
	max.s32 	%r411, %r467, %r89;
	selp.b32 	%r412, %r220, %r411, %p85;
	mul.wide.s32 	%rd162, %r463, 4;
	add.s64 	%rd23, %rd20, %rd162;
	st.global.u32 	[%rd23], %r412;
	add.s32 	%r413, %r97, 1;
	ld.local.u32 	%r414, [%rd22];
	cvt.s64.s32 	%rd163, %r413;
	sub.s64 	%rd164, %rd7, %rd163;
	shl.b64 	%rd165, %rd164, 2;
	add.s64 	%rd166, %rd4, %rd165;
	ld.local.u32 	%r103, [%rd166+-8];
	abs.s32 	%r415, %r414;
	abs.s32 	%r416, %r103;
	min.u32 	%r104, %r415, %r416;
	setp.gt.s32 	%p86, %r414, 0;
	@%p86 bra 	$L__BB3_52;
	neg.s32 	%r417, %r104;
	setp.gt.s32 	%p87, %r103, 0;
	selp.b32 	%r468, %r417, %r104, %p87;
	bra.uni 	$L__BB3_53;
$L__BB3_52:
	neg.s32 	%r418, %r104;
	setp.gt.s32 	%p88, %r103, 0;
	selp.b32 	%r468, %r104, %r418, %p88;
$L__BB3_53:
	setp.gt.s32 	%p89, %r468, %r220;
	max.s32 	%r419, %r468, %r89;
	selp.b32 	%r420, %r220, %r419, %p89;
	add.s64 	%rd25, %rd23, %rd24;
	st.global.u32 	[%rd25], %r420;
	ld.local.u32 	%r421, [%rd22+4];
	cvt.s64.s32 	%rd167, %r466;
	sub.s64 	%rd168, %rd7, %rd167;
	shl.b64 	%rd169, %rd168, 2;
	add.s64 	%rd170, %rd4, %rd169;
	ld.local.u32 	%r108, [%rd170+-8];
	abs.s32 	%r422, %r421;
	abs.s32 	%r423, %r108;
	min.u32 	%r109, %r422, %r423;
	setp.gt.s32 	%p90, %r421, 0;
	@%p90 bra 	$L__BB3_55;
	neg.s32 	%r424, %r109;
	setp.gt.s32 	%p91, %r108, 0;
	selp.b32 	%r469, %r424, %r109, %p91;
	bra.uni 	$L__BB3_56;
$L__BB3_55:
	neg.s32 	%r425, %r109;
	setp.gt.s32 	%p92, %r108, 0;
	selp.b32 	%r469, %r109, %r425, %p92;
$L__BB3_56:
	setp.gt.s32 	%p93, %r469, %r220;
	max.s32 	%r426, %r469, %r89;
	selp.b32 	%r427, %r220, %r426, %p93;
	add.s64 	%rd26, %rd25, %rd24;
	st.global.u32 	[%rd26], %r427;
	ld.local.u32 	%r428, [%rd22+8];
	mul.wide.s32 	%rd171, %r464, 4;
	sub.s64 	%rd172, %rd21, %rd171;
	ld.local.u32 	%r113, [%rd172];
	abs.s32 	%r429, %r428;
	abs.s32 	%r430, %r113;
	min.u32 	%r114, %r429, %r430;
	setp.gt.s32 	%p94, %r428, 0;
	@%p94 bra 	$L__BB3_58;
	neg.s32 	%r431, %r114;
	setp.gt.s32 	%p95, %r113, 0;
	selp.b32 	%r470, %r431, %r114, %p95;
	bra.uni 	$L__BB3_59;
$L__BB3_58:
	neg.s32 	%r432, %r114;
	setp.gt.s32 	%p96, %r113, 0;
	selp.b32 	%r470, %r114, %r432, %p96;
$L__BB3_59:
	setp.gt.s32 	%p97, %r470, %r220;
	max.s32 	%r433, %r470, %r89;
	selp.b32 	%r434, %r220, %r433, %p97;
	add.s64 	%rd173, %rd26, %rd24;
	st.global.u32 	[%rd173], %r434;
	add.s32 	%r466, %r466, 4;
	add.s32 	%r465, %r465, 4;
	add.s32 	%r464, %r464, 4;
	add.s32 	%r463, %r463, %r92;
	setp.ne.s32 	%p98, %r465, 0;
	@%p98 bra 	$L__BB3_47;
	add.s32 	%r474, %r466, -2;
$L__BB3_61:
	setp.eq.s32 	%p99, %r90, 0;
	@%p99 bra 	$L__BB3_109;
	shl.b64 	%rd174, %rd7, 2;
	add.s64 	%rd175, %rd174, %rd4;
	add.s64 	%rd27, %rd175, -8;
	add.s64 	%rd28, %rd3, -4;
	mul.lo.s32 	%r473, %r474, %r219;
	neg.s32 	%r472, %r90;
$L__BB3_63:
	.pragma "nounroll";
	mul.wide.s32 	%rd176, %r474, 4;
	sub.s64 	%rd177, %rd27, %rd176;
	add.s64 	%rd178, %rd28, %rd176;
	ld.local.u32 	%r435, [%rd178];
	ld.local.u32 	%r129, [%rd177];
	abs.s32 	%r436, %r435;
	abs.s32 	%r437, %r129;
	min.u32 	%r130, %r436, %r437;
	setp.gt.s32 	%p100, %r435, 0;
	@%p100 bra 	$L__BB3_65;
	neg.s32 	%r438, %r130;
	setp.gt.s32 	%p101, %r129, 0;
	selp.b32 	%r475, %r438, %r130, %p101;
	bra.uni 	$L__BB3_66;
$L__BB3_65:
	neg.s32 	%r439, %r130;
	setp.gt.s32 	%p102, %r129, 0;
	selp.b32 	%r475, %r130, %r439, %p102;
$L__BB3_66:
	setp.gt.s32 	%p103, %r475, %r220;
	max.s32 	%r440, %r475, %r89;
	selp.b32 	%r441, %r220, %r440, %p103;
	mul.wide.s32 	%rd179, %r473, 4;
	add.s64 	%rd180, %rd20, %rd179;
	st.global.u32 	[%rd180], %r441;
	add.s32 	%r474, %r474, 1;
	add.s32 	%r473, %r473, %r219;
	add.s32 	%r472, %r472, 1;
	setp.eq.s32 	%p104, %r472, 0;
	@%p104 bra 	$L__BB3_109;
	bra.uni 	$L__BB3_63;
$L__BB3_67:
	add.s32 	%r325, %r319, -3;
	and.b32  	%r137, %r86, 3;
	setp.lt.u32 	%p47, %r325, 3;
	mov.b32 	%r495, 1;
	@%p47 bra 	$L__BB3_99;
	and.b32  	%r328, %r86, -4;
	neg.s32 	%r478, %r328;
	shl.b64 	%rd109, %rd7, 2;
	add.s64 	%rd110, %rd109, %rd4;
	add.s64 	%rd29, %rd110, -8;
	shl.b32 	%r139, %r219, 2;
	mov.b32 	%r479, 3;
	mov.b32 	%r477, 4;
	mul.wide.s32 	%rd32, %r219, 4;
	mov.u32 	%r476, %r219;
$L__BB3_69:
	add.s32 	%r144, %r479, -2;
	cvt.s64.s32 	%rd111, %r144;
	mul.wide.s32 	%rd112, %r144, 4;
	add.s64 	%rd30, %rd3, %rd112;
	ld.local.u32 	%r145, [%rd30+-4];
	sub.s64 	%rd113, %rd7, %rd111;
	shl.b64 	%rd114, %rd113, 2;
	add.s64 	%rd115, %rd4, %rd114;
	ld.local.u32 	%r146, [%rd115+-8];
	abs.s32 	%r329, %r145;
	abs.s32 	%r330, %r146;
	min.u32 	%r147, %r329, %r330;
	setp.lt.s32 	%p48, %r145, 1;
	@%p48 bra 	$L__BB3_71;
	neg.s32 	%r332, %r147;
	setp.gt.s32 	%p50, %r146, 0;
	selp.b32 	%r480, %r147, %r332, %p50;
	bra.uni 	$L__BB3_72;
$L__BB3_71:
	neg.s32 	%r331, %r147;
	setp.gt.s32 	%p49, %r146, 0;
	selp.b32 	%r480, %r331, %r147, %p49;
$L__BB3_72:
	add.s32 	%r334, %r146, %r145;
	abs.s32 	%r335, %r334;
	shr.u32 	%r151, %r335, %r87;
	setp.ge.s32 	%p51, %r151, %r88;
	mov.b32 	%r481, 0;
	@%p51 bra 	$L__BB3_74;
	mul.wide.u32 	%rd116, %r151, 4;
	add.s64 	%rd117, %rd1, %rd116;
	ld.global.u32 	%r481, [%rd117];
$L__BB3_74:
	sub.s32 	%r337, %r145, %r146;
	abs.s32 	%r338, %r337;
	shr.u32 	%r154, %r338, %r87;
	setp.ge.s32 	%p52, %r154, %r88;
	mov.b32 	%r482, 0;
	@%p52 bra 	$L__BB3_76;
	mul.wide.u32 	%rd118, %r154, 4;
	add.s64 	%rd119, %rd1, %rd118;
	ld.global.u32 	%r482, [%rd119];
$L__BB3_76:
	add.s32 	%r339, %r481, %r480;
	sub.s32 	%r340, %r339, %r482;
	setp.gt.s32 	%p53, %r340, %r220;
	max.s32 	%r341, %r340, %r89;
	selp.b32 	%r342, %r220, %r341, %p53;
	mul.wide.s32 	%rd120, %r476, 4;
	add.s64 	%rd31, %rd20, %rd120;
	st.global.u32 	[%rd31], %r342;
	add.s32 	%r343, %r144, 1;
	ld.local.u32 	%r157, [%rd30];
	cvt.s64.s32 	%rd121, %r343;
	sub.s64 	%rd122, %rd7, %rd121;
	shl.b64 	%rd123, %rd122, 2;
	add.s64 	%rd124, %rd4, %rd123;
	ld.local.u32 	%r158, [%rd124+-8];
	abs.s32 	%r344, %r157;
	abs.s32 	%r345, %r158;
	min.u32 	%r159, %r344, %r345;
	setp.gt.s32 	%p54, %r157, 0;
	@%p54 bra 	$L__BB3_78;
	neg.s32 	%r346, %r159;
	setp.gt.s32 	%p55, %r158, 0;
	selp.b32 	%r483, %r346, %r159, %p55;
	bra.uni 	$L__BB3_79;
$L__BB3_78:
	neg.s32 	%r347, %r159;
	setp.gt.s32 	%p56, %r158, 0;
	selp.b32 	%r483, %r159, %r347, %p56;
$L__BB3_79:
	add.s32 	%r349, %r158, %r157;
	abs.s32 	%r350, %r349;
	shr.u32 	%r163, %r350, %r87;
	setp.ge.s32 	%p57, %r163, %r88;
	mov.b32 	%r484, 0;
	@%p57 bra 	$L__BB3_81;
	mul.wide.u32 	%rd125, %r163, 4;
	add.s64 	%rd126, %rd1, %rd125;
	ld.global.u32 	%r484, [%rd126];
$L__BB3_81:
	sub.s32 	%r352, %r157, %r158;
	abs.s32 	%r353, %r352;
	shr.u32 	%r166, %r353, %r87;
	setp.ge.s32 	%p58, %r166, %r88;
	mov.b32 	%r485, 0;
	@%p58 bra 	$L__BB3_83;
	mul.wide.u32 	%rd127, %r166, 4;
	add.s64 	%rd128, %rd1, %rd127;
	ld.global.u32 	%r485, [%rd128];
$L__BB3_83:
	add.s32 	%r354, %r484, %r483;
	sub.s32 	%r355, %r354, %r485;
	setp.gt.s32 	%p59, %r355, %r220;
	max.s32 	%r356, %r355, %r89;
	selp.b32 	%r357, %r220, %r356, %p59;
	add.s64 	%rd33, %rd31, %rd32;
	st.global.u32 	[%rd33], %r357;
	ld.local.u32 	%r169, [%rd30+4];
	cvt.s64.s32 	%rd129, %r479;
	sub.s64 	%rd130, %rd7, %rd129;
	shl.b64 	%rd131, %rd130, 2;
	add.s64 	%rd132, %rd4, %rd131;
	ld.local.u32 	%r170, [%rd132+-8];
	abs.s32 	%r358, %r169;
	abs.s32 	%r359, %r170;
	min.u32 	%r171, %r358, %r359;
	setp.gt.s32 	%p60, %r169, 0;
	@%p60 bra 	$L__BB3_85;
	neg.s32 	%r360, %r171;
	setp.gt.s32 	%p61, %r170, 0;
	selp.b32 	%r486, %r360, %r171, %p61;
	bra.uni 	$L__BB3_86;
$L__BB3_85:
	neg.s32 	%r361, %r171;
	setp.gt.s32 	%p62, %r170, 0;
	selp.b32 	%r486, %r171, %r361, %p62;
$L__BB3_86:
	add.s32 	%r363, %r170, %r169;
	abs.s32 	%r364, %r363;
	shr.u32 	%r175, %r364, %r87;
	setp.ge.s32 	%p63, %r175, %r88;
	mov.b32 	%r487, 0;
	@%p63 bra 	$L__BB3_88;
	mul.wide.u32 	%rd133, %r175, 4;
	add.s64 	%rd134, %rd1, %rd133;
	ld.global.u32 	%r487, [%rd134];
$L__BB3_88:
	sub.s32 	%r366, %r169, %r170;
	abs.s32 	%r367, %r366;
	shr.u32 	%r178, %r367, %r87;
	setp.ge.s32 	%p64, %r178, %r88;
	mov.b32 	%r488, 0;
	@%p64 bra 	$L__BB3_90;
	mul.wide.u32 	%rd135, %r178, 4;
	add.s64 	%rd136, %rd1, %rd135;
	ld.global.u32 	%r488, [%rd136];
$L__BB3_90:
	add.s32 	%r368, %r487, %r486;
	sub.s32 	%r369, %r368, %r488;
	setp.gt.s32 	%p65, %r369, %r220;
	max.s32 	%r370, %r369, %r89;
	selp.b32 	%r371, %r220, %r370, %p65;
	add.s64 	%rd34, %rd33, %rd32;
	st.global.u32 	[%rd34], %r371;
	ld.local.u32 	%r181, [%rd30+8];
	mul.wide.s32 	%rd137, %r477, 4;
	sub.s64 	%rd138, %rd29, %rd137;
	ld.local.u32 	%r182, [%rd138];
	abs.s32 	%r372, %r181;
	abs.s32 	%r373, %r182;
	min.u32 	%r183, %r372, %r373;
	setp.gt.s32 	%p66, %r181, 0;
	@%p66 bra 	$L__BB3_92;
	neg.s32 	%r374, %r183;
	setp.gt.s32 	%p67, %r182, 0;
	selp.b32 	%r489, %r374, %r183, %p67;
	bra.uni 	$L__BB3_93;
$L__BB3_92:
	neg.s32 	%r375, %r183;
	setp.gt.s32 	%p68, %r182, 0;
	selp.b32 	%r489, %r183, %r375, %p68;
$L__BB3_93:
	add.s32 	%r377, %r182, %r181;
	abs.s32 	%r378, %r377;
	shr.u32 	%r187, %r378, %r87;
	setp.ge.s32 	%p69, %r187, %r88;
	mov.b32 	%r490, 0;
	@%p69 bra 	$L__BB3_95;
	mul.wide.u32 	%rd139, %r187, 4;
	add.s64 	%rd140, %rd1, %rd139;
	ld.global.u32 	%r490, [%rd140];
$L__BB3_95:
	sub.s32 	%r380, %r181, %r182;
	abs.s32 	%r381, %r380;
	shr.u32 	%r190, %r381, %r87;
	setp.ge.s32 	%p70, %r190, %r88;
	mov.b32 	%r491, 0;
	@%p70 bra 	$L__BB3_97;
	mul.wide.u32 	%rd141, %r190, 4;
	add.s64 	%rd142, %rd1, %rd141;
	ld.global.u32 	%r491, [%rd142];
$L__BB3_97:
	add.s32 	%r382, %r490, %r489;
	sub.s32 	%r383, %r382, %r491;
	setp.gt.s32 	%p71, %r383, %r220;
	max.s32 	%r384, %r383, %r89;
	selp.b32 	%r385, %r220, %r384, %p71;
	add.s64 	%rd143, %rd34, %rd32;
	st.global.u32 	[%rd143], %r385;
	add.s32 	%r479, %r479, 4;
	add.s32 	%r478, %r478, 4;
	add.s32 	%r477, %r477, 4;
	add.s32 	%r476, %r476, %r139;
	setp.ne.s32 	%p72, %r478, 0;
	@%p72 bra 	$L__BB3_69;
	add.s32 	%r495, %r479, -2;
$L__BB3_99:
	setp.eq.s32 	%p73, %r137, 0;
	@%p73 bra 	$L__BB3_109;
	shl.b64 	%rd144, %rd7, 2;
	add.s64 	%rd145, %rd144, %rd4;
	add.s64 	%rd35, %rd145, -8;
	add.s64 	%rd36, %rd3, -4;
	mul.lo.s32 	%r494, %r495, %r219;
	neg.s32 	%r493, %r137;
$L__BB3_101:
	.pragma "nounroll";
	mul.wide.s32 	%rd146, %r495, 4;
	sub.s64 	%rd147, %rd35, %rd146;
	add.s64 	%rd148, %rd36, %rd146;
	ld.local.u32 	%r204, [%rd148];
	ld.local.u32 	%r205, [%rd147];
	abs.s32 	%r386, %r204;
	abs.s32 	%r387, %r205;
	min.u32 	%r206, %r386, %r387;
	setp.gt.s32 	%p74, %r204, 0;
	@%p74 bra 	$L__BB3_103;
	neg.s32 	%r388, %r206;
	setp.gt.s32 	%p75, %r205, 0;
	selp.b32 	%r496, %r388, %r206, %p75;
	bra.uni 	$L__BB3_104;
$L__BB3_103:
	neg.s32 	%r389, %r206;
	setp.gt.s32 	%p76, %r205, 0;
	selp.b32 	%r496, %r206, %r389, %p76;
$L__BB3_104:
	add.s32 	%r391, %r205, %r204;
	abs.s32 	%r392, %r391;
	shr.u32 	%r210, %r392, %r87;
	setp.ge.s32 	%p77, %r210, %r88;
	mov.b32 	%r497, 0;
	@%p77 bra 	$L__BB3_106;
	mul.wide.u32 	%rd149, %r210, 4;
	add.s64 	%rd150, %rd1, %rd149;
	ld.global.u32 	%r497, [%rd150];
$L__BB3_106:
	sub.s32 	%r394, %r204, %r205;
	abs.s32 	%r395, %r394;
	shr.u32 	%r213, %r395, %r87;
	setp.ge.s32 	%p78, %r213, %r88;
	mov.b32 	%r498, 0;
	@%p78 bra 	$L__BB3_108;
	mul.wide.u32 	%rd151, %r213, 4;
	add.s64 	%rd152, %rd1, %rd151;
	ld.global.u32 	%r498, [%rd152];
$L__BB3_108:
	add.s32 	%r396, %r497, %r496;
	sub.s32 	%r397, %r396, %r498;
	setp.gt.s32 	%p79, %r397, %r220;
	max.s32 	%r398, %r397, %r89;
	selp.b32 	%r399, %r220, %r398, %p79;
	mul.wide.s32 	%rd153, %r494, 4;
	add.s64 	%rd154, %rd20, %rd153;
	st.global.u32 	[%rd154], %r399;
	add.s32 	%r495, %r495, 1;
	add.s32 	%r494, %r494, %r219;
	add.s32 	%r493, %r493, 1;
	setp.ne.s32 	%p80, %r493, 0;
	@%p80 bra 	$L__BB3_101;
$L__BB3_109:
	ret;

}
	// .globl	_Z20initializeMVC_kerneliPKiS0_Pi
.visible .entry _Z20initializeMVC_kerneliPKiS0_Pi(
	.param .u32 _Z20initializeMVC_kerneliPKiS0_Pi_param_0,
	.param .u64 .ptr .align 1 _Z20initializeMVC_kerneliPKiS0_Pi_param_1,
	.param .u64 .ptr .align 1 _Z20initializeMVC_kerneliPKiS0_Pi_param_2,
	.param .u64 .ptr .align 1 _Z20initializeMVC_kerneliPKiS0_Pi_param_3
)
{
	.reg .pred 	%p<4>;
	.reg .b32 	%r<16>;
	.reg .b64 	%rd<13>;

	ld.param.u32 	%r7, [_Z20initializeMVC_kerneliPKiS0_Pi_param_0];
	ld.param.u64 	%rd3, [_Z20initializeMVC_kerneliPKiS0_Pi_param_1];
	ld.param.u64 	%rd4, [_Z20initializeMVC_kerneliPKiS0_Pi_param_2];
	ld.param.u64 	%rd5, [_Z20initializeMVC_kerneliPKiS0_Pi_param_3];
	mov.u32 	%r8, %ctaid.x;
	mov.u32 	%r9, %ntid.x;
	mov.u32 	%r10, %tid.x;
	mad.lo.s32 	%r15, %r8, %r9, %r10;
	setp.ge.s32 	%p1, %r15, %r7;
	@%p1 bra 	$L__BB4_4;
	cvta.to.global.u64 	%rd6, %rd3;
	mul.wide.s32 	%rd7, %r15, 4;
	add.s64 	%rd1, %rd6, %rd7;
	ld.global.u32 	%r11, [%rd1];
	setp.lt.s32 	%p2, %r11, 1;
	@%p2 bra 	$L__BB4_4;
	cvta.to.global.u64 	%rd8, %rd4;
	add.s64 	%rd10, %rd8, %rd7;
	ld.global.u32 	%r2, [%rd10];
	cvta.to.global.u64 	%rd2, %rd5;
	mov.b32 	%r14, 0;
$L__BB4_3:
	mul.wide.s32 	%rd11, %r15, 4;
	add.s64 	%rd12, %rd2, %rd11;
	st.global.u32 	[%rd12], %r2;
	add.s32 	%r15, %r15, %r7;
	add.s32 	%r14, %r14, 1;
	ld.global.u32 	%r13, [%rd1];
	setp.lt.s32 	%p3, %r14, %r13;
	@%p3 bra 	$L__BB4_3;
$L__BB4_4:
	ret;

}
	// .globl	_Z29updateVariableNodeOpti_kerneliiPKiS0_S0_S0_PcPi
.visible .entry _Z29updateVariableNodeOpti_kerneliiPKiS0_S0_S0_PcPi(
	.param .u32 _Z29updateVariableNodeOpti_kerneliiPKiS0_S0_S0_PcPi_param_0,
	.param .u32 _Z29updateVariableNodeOpti_kerneliiPKiS0_S0_S0_PcPi_param_1,
	.param .u64 .ptr .align 1 _Z29updateVariableNodeOpti_kerneliiPKiS0_S0_S0_PcPi_param_2,
	.param .u64 .ptr .align 1 _Z29updateVariableNodeOpti_kerneliiPKiS0_S0_S0_PcPi_param_3,
	.param .u64 .ptr .align 1 _Z29updateVariableNodeOpti_kerneliiPKiS0_S0_S0_PcPi_param_4,
	.param .u64 .ptr .align 1 _Z29updateVariableNodeOpti_kerneliiPKiS0_S0_S0_PcPi_param_5,
	.param .u64 .ptr .align 1 _Z29updateVariableNodeOpti_kerneliiPKiS0_S0_S0_PcPi_param_6,
	.param .u64 .ptr .align 1 _Z29updateVariableNodeOpti_kerneliiPKiS0_S0_S0_PcPi_param_7
)
{
	.local .align 4 .b8 	__local_depot5[12];
	.reg .b64 	%SP;
	.reg .b64 	%SPL;
	.reg .pred 	%p<17>;
	.reg .b32 	%r<148>;
	.reg .b64 	%rd<64>;

	mov.u64 	%SPL, __local_depot5;
	ld.param.u32 	%r48, [_Z29updateVariableNodeOpti_kerneliiPKiS0_S0_S0_PcPi_param_0];
	ld.param.u64 	%rd18, [_Z29updateVariableNodeOpti_kerneliiPKiS0_S0_S0_PcPi_param_2];
	ld.param.u64 	%rd22, [_Z29updateVariableNodeOpti_kerneliiPKiS0_S0_S0_PcPi_param_3];
	ld.param.u64 	%rd23, [_Z29updateVariableNodeOpti_kerneliiPKiS0_S0_S0_PcPi_param_4];
	ld.param.u64 	%rd19, [_Z29updateVariableNodeOpti_kerneliiPKiS0_S0_S0_PcPi_param_5];
	ld.param.u64 	%rd20, [_Z29updateVariableNodeOpti_kerneliiPKiS0_S0_S0_PcPi_param_6];
	ld.param.u64 	%rd21, [_Z29updateVariableNodeOpti_kerneliiPKiS0_S0_S0_PcPi_param_7];
	cvta.to.global.u64 	%rd1, %rd22;
	cvta.to.global.u64 	%rd2, %rd23;
	add.u64 	%rd3, %SPL, 0;
	mov.u32 	%r49, %ctaid.x;
	mov.u32 	%r50, %ntid.x;
	mov.u32 	%r51, %tid.x;
	mad.lo.s32 	%r1, %r49, %r50, %r51;
	setp.ge.s32 	%p1, %r1, %r48;
	@%p1 bra 	$L__BB5_23;
	cvta.to.global.u64 	%rd25, %rd18;
	cvta.to.global.u64 	%rd26, %rd19;
	mul.wide.s32 	%rd27, %r1, 4;
	add.s64 	%rd28, %rd26, %rd27;
	ld.global.u32 	%r146, [%rd28];
	add.s64 	%rd4, %rd25, %rd27;
	ld.global.u32 	%r3, [%rd4];
	setp.lt.s32 	%p2, %r3, 1;
	@%p2 bra 	$L__BB5_20;
	and.b32  	%r4, %r3, 3;
	setp.lt.u32 	%p3, %r3, 4;
	mov.b32 	%r128, 0;
	@%p3 bra 	$L__BB5_5;
	and.b32  	%r128, %r3, 2147483644;
	neg.s32 	%r132, %r128;
	add.s64 	%rd61, %rd3, 8;
	shl.b32 	%r7, %r48, 2;
	mul.wide.s32 	%rd33, %r48, 4;
	mov.u32 	%r131, %r1;
$L__BB5_4:
	mul.wide.s32 	%rd29, %r131, 4;
	add.s64 	%rd30, %rd2, %rd29;
	ld.global.u32 	%r53, [%rd30];
	mul.wide.s32 	%rd31, %r53, 4;
	add.s64 	%rd32, %rd1, %rd31;
	ld.global.u32 	%r54, [%rd32];
	st.local.u32 	[%rd61+-8], %r54;
	add.s64 	%rd34, %rd30, %rd33;
	ld.global.u32 	%r55, [%rd34];
	mul.wide.s32 	%rd35, %r55, 4;
	add.s64 	%rd36, %rd1, %rd35;
	ld.global.u32 	%r56, [%rd36];
	st.local.u32 	[%rd61+-4], %r56;
	add.s64 	%rd37, %rd34, %rd33;
	ld.global.u32 	%r57, [%rd37];
	mul.wide.s32 	%rd38, %r57, 4;
	add.s64 	%rd39, %rd1, %rd38;
	ld.global.u32 	%r58, [%rd39];
	st.local.u32 	[%rd61], %r58;
	add.s64 	%rd40, %rd37, %rd33;
	ld.global.u32 	%r59, [%rd40];
	mul.wide.s32 	%rd41, %r59, 4;
	add.s64 	%rd42, %rd1, %rd41;
	ld.global.u32 	%r60, [%rd42];
	st.local.u32 	[%rd61+4], %r60;
	add.s32 	%r132, %r132, 4;
	add.s64 	%rd61, %rd61, 16;
	add.s32 	%r131, %r131, %r7;
	setp.eq.s32 	%p4, %r132, 0;
	@%p4 bra 	$L__BB5_5;
	bra.uni 	$L__BB5_4;
$L__BB5_5:
	setp.eq.s32 	%p5, %r4, 0;
	@%p5 bra 	$L__BB5_8;
	mul.wide.u32 	%rd43, %r128, 4;
	add.s64 	%rd60, %rd3, %rd43;
	mad.lo.s32 	%r130, %r128, %r48, %r1;
	neg.s32 	%r129, %r4;
$L__BB5_7:
	.pragma "nounroll";
	mul.wide.s32 	%rd44, %r130, 4;
	add.s64 	%rd45, %rd2, %rd44;
	ld.global.u32 	%r61, [%rd45];
	mul.wide.s32 	%rd46, %r61, 4;
	add.s64 	%rd47, %rd1, %rd46;
	ld.global.u32 	%r62, [%rd47];
	st.local.u32 	[%rd60], %r62;
	add.s64 	%rd60, %rd60, 4;
	add.s32 	%r130, %r130, %r48;
	add.s32 	%r129, %r129, 1;
	setp.ne.s32 	%p6, %r129, 0;
	@%p6 bra 	$L__BB5_7;
$L__BB5_8:
	and.b32  	%r15, %r3, 15;
	setp.lt.u32 	%p7, %r3, 16;
	mov.b32 	%r136, 0;
	@%p7 bra 	$L__BB5_11;
	and.b32  	%r136, %r3, 2147483632;
	neg.s32 	%r133, %r136;
	add.s64 	%rd62, %rd3, 32;
$L__BB5_10:
	.pragma "nounroll";
	ld.local.u32 	%r65, [%rd62+-32];
	add.s32 	%r66, %r65, %r146;
	ld.local.u32 	%r67, [%rd62+-28];
	add.s32 	%r68, %r67, %r66;
	ld.local.u32 	%r69, [%rd62+-24];
	add.s32 	%r70, %r69, %r68;
	ld.local.u32 	%r71, [%rd62+-20];
	add.s32 	%r72, %r71, %r70;
	ld.local.u32 	%r73, [%rd62+-16];
	add.s32 	%r74, %r73, %r72;
	ld.local.u32 	%r75, [%rd62+-12];
	add.s32 	%r76, %r75, %r74;
	ld.local.u32 	%r77, [%rd62+-8];
	add.s32 	%r78, %r77, %r76;
	ld.local.u32 	%r79, [%rd62+-4];
	add.s32 	%r80, %r79, %r78;
	ld.local.u32 	%r81, [%rd62];
	add.s32 	%r82, %r81, %r80;
	ld.local.u32 	%r83, [%rd62+4];
	add.s32 	%r84, %r83, %r82;
	ld.local.u32 	%r85, [%rd62+8];
	add.s32 	%r86, %r85, %r84;
	ld.local.u32 	%r87, [%rd62+12];
	add.s32 	%r88, %r87, %r86;
	ld.local.u32 	%r89, [%rd62+16];
	add.s32 	%r90, %r89, %r88;
	ld.local.u32 	%r91, [%rd62+20];
	add.s32 	%r92, %r91, %r90;
	ld.local.u32 	%r93, [%rd62+24];
	add.s32 	%r94, %r93, %r92;
	ld.local.u32 	%r95, [%rd62+28];
	add.s32 	%r146, %r95, %r94;
	add.s32 	%r133, %r133, 16;
	add.s64 	%rd62, %rd62, 64;
	setp.ne.s32 	%p8, %r133, 0;
	@%p8 bra 	$L__BB5_10;
$L__BB5_11:
	setp.eq.s32 	%p9, %r15, 0;
	@%p9 bra 	$L__BB5_20;
	and.b32  	%r29, %r3, 7;
	setp.lt.u32 	%p10, %r15, 8;
	@%p10 bra 	$L__BB5_14;
	mul.wide.u32 	%rd48, %r136, 4;
	add.s64 	%rd49, %rd3, %rd48;
	ld.local.u32 	%r97, [%rd49];
	add.s32 	%r98, %r97, %r146;
	ld.local.u32 	%r99, [%rd49+4];
	add.s32 	%r100, %r99, %r98;
	ld.local.u32 	%r101, [%rd49+8];
	add.s32 	%r102, %r101, %r100;
	ld.local.u32 	%r103, [%rd49+12];
	add.s32 	%r104, %r103, %r102;
	ld.local.u32 	%r105, [%rd49+16];
	add.s32 	%r106, %r105, %r104;
	ld.local.u32 	%r107, [%rd49+20];
	add.s32 	%r108, %r107, %r106;
	ld.local.u32 	%r109, [%rd49+24];
	add.s32 	%r110, %r109, %r108;
	ld.local.u32 	%r111, [%rd49+28];
	add.s32 	%r146, %r111, %r110;
	add.s32 	%r136, %r136, 8;
$L__BB5_14:
	setp.eq.s32 	%p11, %r29, 0;
	@%p11 bra 	$L__BB5_20;
	setp.lt.u32 	%p12, %r29, 4;
	@%p12 bra 	$L__BB5_17;
	mul.wide.u32 	%rd50, %r136, 4;
	add.s64 	%rd51, %rd3, %rd50;
	ld.local.u32 	%r113, [%rd51];
	add.s32 	%r114, %r113, %r146;
	ld.local.u32 	%r115, [%rd51+4];
	add.s32 	%r116, %r115, %r114;
	ld.local.u32 	%r117, [%rd51+8];
	add.s32 	%r118, %r117, %r116;
	ld.local.u32 	%r119, [%rd51+12];
	add.s32 	%r146, %r119, %r118;
	add.s32 	%r136, %r136, 4;
$L__BB5_17:
	setp.eq.s32 	%p13, %r4, 0;
	@%p13 bra 	$L__BB5_20;
	mul.wide.u32 	%rd52, %r136, 4;
	add.s64 	%rd63, %rd3, %rd52;
	neg.s32 	%r144, %r4;
$L__BB5_19:
	.pragma "nounroll";
	ld.local.u32 	%r120, [%rd63];
	add.s32 	%r146, %r120, %r146;
	add.s64 	%rd63, %rd63, 4;
	add.s32 	%r144, %r144, 1;
	setp.ne.s32 	%p14, %r144, 0;
	@%p14 bra 	$L__BB5_19;
$L__BB5_20:
	cvt.s64.s32 	%rd53, %r1;
	shr.u32 	%r121, %r146, 31;
	cvta.to.global.u64 	%rd54, %rd20;
	add.s64 	%rd55, %rd54, %rd53;
	st.global.u8 	[%rd55], %r121;
	ld.global.u32 	%r122, [%rd4];
	setp.lt.s32 	%p15, %r122, 1;
	@%p15 bra 	$L__BB5_23;
	cvta.to.global.u64 	%rd17, %rd21;
	mov.b32 	%r147, 0;
$L__BB5_22:
	mul.wide.u32 	%rd56, %r147, 4;
	add.s64 	%rd57, %rd3, %rd56;
	ld.local.u32 	%r124, [%rd57];
	sub.s32 	%r125, %r146, %r124;
	mad.lo.s32 	%r126, %r147, %r48, %r1;
	mul.wide.s32 	%rd58, %r126, 4;
	add.s64 	%rd59, %rd17, %rd58;
	st.global.u32 	[%rd59], %r125;
	add.s32 	%r147, %r147, 1;
	ld.global.u32 	%r127, [%rd4];
	setp.lt.s32 	%p16, %r147, %r127;
	@%p16 bra 	$L__BB5_22;
$L__BB5_23:
	ret;

}
	// .globl	_Z26updateCheckNodeOpti_kerneliiPKiS0_S0_PisssiS1_
.visible .entry _Z26updateCheckNodeOpti_kerneliiPKiS0_S0_PisssiS1_(
	.param .u32 _Z26updateCheckNodeOpti_kerneliiPKiS0_S0_PisssiS1__param_0,
	.param .u32 _Z26updateCheckNodeOpti_kerneliiPKiS0_S0_PisssiS1__param_1,
	.param .u64 .ptr .align 1 _Z26updateCheckNodeOpti_kerneliiPKiS0_S0_PisssiS1__param_2,
	.param .u64 .ptr .align 1 _Z26updateCheckNodeOpti_kerneliiPKiS0_S0_PisssiS1__param_3,
	.param .u64 .ptr .align 1 _Z26updateCheckNodeOpti_kerneliiPKiS0_S0_PisssiS1__param_4,
	.param .u64 .ptr .align 1 _Z26updateCheckNodeOpti_kerneliiPKiS0_S0_PisssiS1__param_5,
	.param .u16 _Z26updateCheckNodeOpti_kerneliiPKiS0_S0_PisssiS1__param_6,
	.param .u16 _Z26updateCheckNodeOpti_kerneliiPKiS0_S0_PisssiS1__param_7,
	.param .u16 _Z26updateCheckNodeOpti_kerneliiPKiS0_S0_PisssiS1__param_8,
	.param .u32 _Z26updateCheckNodeOpti_kerneliiPKiS0_S0_PisssiS1__param_9,
	.param .u64 .ptr .align 1 _Z26updateCheckNodeOpti_kerneliiPKiS0_S0_PisssiS1__param_10
)
{
	.local .align 8 .b8 	__local_depot6[72];
	.reg .b64 	%SP;
	.reg .b64 	%SPL;
	.reg .pred 	%p<236>;
	.reg .b16 	%rs<6>;
	.reg .b32 	%r<1163>;
	.reg .b64 	%rd<225>;
	// demoted variable
	.shared .align 4 .b8 _ZZ26updateCheckNodeOpti_kerneliiPKiS0_S0_PisssiS1_E14s_logexp_table[1200];
	mov.u64 	%SPL, __local_depot6;
	ld.param.u32 	%r482, [_Z26updateCheckNodeOpti_kerneliiPKiS0_S0_PisssiS1__param_0];
	ld.param.u64 	%rd60, [_Z26updateCheckNodeOpti_kerneliiPKiS0_S0_PisssiS1__param_2];
	ld.param.u64 	%rd62, [_Z26updateCheckNodeOpti_kerneliiPKiS0_S0_PisssiS1__param_3];
	ld.param.u64 	%rd63, [_Z26updateCheckNodeOpti_kerneliiPKiS0_S0_PisssiS1__param_4];
	ld.param.u64 	%rd61, [_Z26updateCheckNodeOpti_kerneliiPKiS0_S0_PisssiS1__param_5];
	ld.param.u16 	%rs1, [_Z26updateCheckNodeOpti_kerneliiPKiS0_S0_PisssiS1__param_7];
	ld.param.u16 	%rs2, [_Z26updateCheckNodeOpti_kerneliiPKiS0_S0_PisssiS1__param_8];
	ld.param.u32 	%r1091, [_Z26updateCheckNodeOpti_kerneliiPKiS0_S0_PisssiS1__param_9];
	ld.param.u64 	%rd64, [_Z26updateCheckNodeOpti_kerneliiPKiS0_S0_PisssiS1__param_10];
	cvta.to.global.u64 	%rd1, %rd62;
	cvta.to.global.u64 	%rd2, %rd63;
	cvta.to.global.u64 	%rd3, %rd64;
	add.u64 	%rd4, %SPL, 0;
	add.u64 	%rd5, %SPL, 24;
	add.u64 	%rd6, %SPL, 48;
	mov.u32 	%r484, %ctaid.x;
	mov.u32 	%r485, %ntid.x;
	mov.u32 	%r1, %tid.x;
	mad.lo.s32 	%r2, %r484, %r485, %r1;
	setp.ge.s32 	%p1, %r2, %r482;
	@%p1 bra 	$L__BB6_291;
	setp.gt.u32 	%p2, %r1, 136;
	@%p2 bra 	$L__BB6_4;
	cvt.u16.u32 	%rs3, %r1;
	sub.s16 	%rs4, 299, %rs3;
	mul.hi.u16 	%rs5, %rs4, 479;
	cvt.u32.u16 	%r486, %rs5;
	mul.wide.u32 	%rd68, %r1, 4;
	cvta.to.global.u64 	%rd69, %rd61;
	add.s64 	%rd220, %rd69, %rd68;
	shl.b32 	%r487, %r1, 2;
	mov.u32 	%r488, _ZZ26updateCheckNodeOpti_kerneliiPKiS0_S0_PisssiS1_E14s_logexp_table;
	add.s32 	%r1045, %r488, %r487;
	neg.s32 	%r1044, %r486;
$L__BB6_3:
	ld.global.u32 	%r489, [%rd220];
	st.shared.u32 	[%r1045], %r489;
	add.s64 	%rd220, %rd220, 548;
	add.s32 	%r1045, %r1045, 548;
	add.s32 	%r1044, %r1044, 1;
	setp.ne.s32 	%p3, %r1044, 1;
	@%p3 bra 	$L__BB6_3;
$L__BB6_4:
	bar.sync 	0;
	cvta.to.global.u64 	%rd70, %rd60;
	mul.wide.s32 	%rd71, %r2, 4;
	add.s64 	%rd72, %rd70, %rd71;
	ld.global.u32 	%r9, [%rd72];
	cvt.u64.u32 	%rd13, %r9;
	setp.eq.s32 	%p4, %r9, 6;
	@%p4 bra 	$L__BB6_18;
	cvt.u32.u64 	%r490, %rd13;
	setp.lt.s32 	%p5, %r490, 1;
	@%p5 bra 	$L__BB6_12;
	setp.lt.u32 	%p6, %r490, 4;
	mov.b32 	%r1094, 0;
	@%p6 bra 	$L__BB6_9;
	and.b32  	%r1094, %r490, 2147483644;
	neg.s32 	%r1093, %r1094;
	add.s64 	%rd221, %rd6, 8;
	mul.wide.s32 	%rd77, %r482, 4;
	shl.b32 	%r504, %r482, 2;
	mov.u32 	%r1092, %r2;
$L__BB6_8:
	mul.wide.s32 	%rd73, %r1092, 4;
	add.s64 	%rd74, %rd2, %rd73;
	ld.global.u32 	%r496, [%rd74];
	mul.wide.s32 	%rd75, %r496, 4;
	add.s64 	%rd76, %rd1, %rd75;
	ld.global.u32 	%r497, [%rd76];
	add.s64 	%rd78, %rd74, %rd77;
	ld.global.u32 	%r498, [%rd78];
	mul.wide.s32 	%rd79, %r498, 4;
	add.s64 	%rd80, %rd1, %rd79;
	ld.global.u32 	%r499, [%rd80];
	st.local.v2.u32 	[%rd221+-8], {%r497, %r499};
	add.s64 	%rd81, %rd78, %rd77;
	ld.global.u32 	%r500, [%rd81];
	mul.wide.s32 	%rd82, %r500, 4;
	add.s64 	%rd83, %rd1, %rd82;
	ld.global.u32 	%r501, [%rd83];
	add.s64 	%rd84, %rd81, %rd77;
	ld.global.u32 	%r502, [%rd84];
	mul.wide.s32 	%rd85, %r502, 4;
	add.s64 	%rd86, %rd1, %rd85;
	ld.global.u32 	%r503, [%rd86];
	st.local.v2.u32 	[%rd221], {%r501, %r503};
	add.s32 	%r1093, %r1093, 4;
	add.s64 	%rd221, %rd221, 16;
	add.s32 	%r1092, %r1092, %r504;
	setp.ne.s32 	%p7, %r1093, 0;
	@%p7 bra 	$L__BB6_8;
$L__BB6_9:
	and.b32  	%r221, %r9, 3;
	setp.eq.s32 	%p8, %r221, 0;
	@%p8 bra 	$L__BB6_12;
	mul.wide.u32 	%rd87, %r1094, 4;
	add.s64 	%rd222, %rd6, %rd87;
	mad.lo.s32 	%r1096, %r1094, %r482, %r2;
	neg.s32 	%r1095, %r221;
$L__BB6_11:
	.pragma "nounroll";
	mul.wide.s32 	%rd88, %r1096, 4;
	add.s64 	%rd89, %rd2, %rd88;
	ld.global.u32 	%r505, [%rd89];
	mul.wide.s32 	%rd90, %r505, 4;
	add.s64 	%rd91, %rd1, %rd90;
	ld.global.u32 	%r506, [%rd91];
	st.local.u32 	[%rd222], %r506;
	add.s64 	%rd222, %rd222, 4;
	add.s32 	%r1096, %r1096, %r482;
	add.s32 	%r1095, %r1095, 1;
	setp.ne.s32 	%p9, %r1095, 0;
	@%p9 bra 	$L__BB6_11;
$L__BB6_12:
	cvt.u64.u32 	%rd26, %r9;
	ld.local.u32 	%r507, [%rd6];
	st.local.u32 	[%rd4], %r507;
	mul.wide.s32 	%rd92, %r9, 4;
	add.s64 	%rd93, %rd6, %rd92;
	ld.local.u32 	%r508, [%rd93+-4];
	st.local.u32 	[%rd5], %r508;
	setp.lt.s32 	%p10, %r9, 3;
	@%p10 bra 	$L__BB6_225;
	setp.ne.s16 	%p11, %rs1, 0;
	cvt.u32.u16 	%r228, %rs2;
	cvt.s32.s16 	%r229, %rs1;
	neg.s32 	%r230, %r1091;
	@%p11 bra 	$L__BB6_177;
	cvt.u32.u64 	%r634, %rd13;
	setp.eq.s32 	%p52, %r634, 3;
	mov.b32 	%r1103, 1;
	@%p52 bra 	$L__BB6_169;
	and.b32  	%r637, %r634, 2147483646;
	neg.s32 	%r1097, %r637;
	add.s64 	%rd223, %rd6, 8;
	mov.b32 	%r1098, 2;
$L__BB6_16:
	add.s32 	%r638, %r1098, -1;
	cvt.s64.s32 	%rd29, %r638;
	mul.wide.s32 	%rd118, %r638, 4;
	add.s64 	%rd30, %rd4, %rd118;
	ld.local.u32 	%r639, [%rd30+-4];
	ld.local.u32 	%r234, [%rd223+-4];
	abs.s32 	%r640, %r639;
	abs.s32 	%r641, %r234;
	min.u32 	%r235, %r640, %r641;
	setp.gt.s32 	%p53, %r639, 0;
	@%p53 bra 	$L__BB6_157;
	neg.s32 	%r642, %r235;
	setp.gt.s32 	%p54, %r234, 0;
	selp.b32 	%r1099, %r642, %r235, %p54;
	bra.uni 	$L__BB6_158;
$L__BB6_18:
	add.s64 	%rd200, %rd2, %rd71;
	ld.global.u32 	%r834, [%rd200];
	mul.wide.s32 	%rd201, %r834, 4;
	add.s64 	%rd202, %rd1, %rd201;
	ld.global.u32 	%r11, [%rd202];
	mul.wide.s32 	%rd15, %r482, 4;
	add.s64 	%rd203, %rd200, %rd15;
	ld.global.u32 	%r835, [%rd203];
	mul.wide.s32 	%rd204, %r835, 4;
	add.s64 	%rd205, %rd1, %rd204;
	ld.global.u32 	%r12, [%rd205];
	add.s64 	%rd206, %rd203, %rd15;
	ld.global.u32 	%r836, [%rd206];
	mul.wide.s32 	%rd207, %r836, 4;
	add.s64 	%rd208, %rd1, %rd207;
	ld.global.u32 	%r13, [%rd208];
	add.s64 	%rd209, %rd206, %rd15;
	ld.global.u32 	%r837, [%rd209];
	mul.wide.s32 	%rd210, %r837, 4;
	add.s64 	%rd211, %rd1, %rd210;
	ld.global.u32 	%r14, [%rd211];
	add.s64 	%rd212, %rd209, %rd15;
	ld.global.u32 	%r838, [%rd212];
	mul.wide.s32 	%rd213, %r838, 4;
	add.s64 	%rd214, %rd1, %rd213;
	ld.global.u32 	%r15, [%rd214];
	add.s64 	%rd215, %rd212, %rd15;
	ld.global.u32 	%r839, [%rd215];
	mul.wide.s32 	%rd216, %r839, 4;
	add.s64 	%rd217, %rd1, %rd216;
	ld.global.u32 	%r16, [%rd217];
	abs.s32 	%r17, %r11;
	abs.s32 	%r18, %r12;
	min.u32 	%r19, %r17, %r18;
	setp.lt.s32 	%p140, %r11, 1;
	@%p140 bra 	$L__BB6_20;
	neg.s32 	%r841, %r19;
	setp.gt.s32 	%p142, %r12, 0;
	selp.b32 	%r1046, %r19, %r841, %p142;
	bra.uni 	$L__BB6_21;
$L__BB6_20:
	neg.s32 	%r840, %r19;
	setp.gt.s32 	%p141, %r12, 0;
	selp.b32 	%r1046, %r840, %r19, %p141;
$L__BB6_21:
	setp.ne.s16 	%p143, %rs1, 0;
	@%p143 bra 	$L__BB6_24;
	setp.gt.s32 	%p147, %r1046, %r1091;
	mov.u32 	%r1049, %r1091;
	@%p147 bra 	$L__BB6_30;
	neg.s32 	%r856, %r1091;
	max.s32 	%r1049, %r1046, %r856;
	bra.uni 	$L__BB6_30;
$L__BB6_24:
	add.s32 	%r843, %r12, %r11;
	abs.s32 	%r844, %r843;
	cvt.u32.u16 	%r24, %rs2;
	shr.u32 	%r25, %r844, %r24;
	cvt.s32.s16 	%r26, %rs1;
	setp.ge.s32 	%p144, %r25, %r26;
	mov.b32 	%r1047, 0;
	@%p144 bra 	$L__BB6_26;
	shl.b32 	%r845, %r25, 2;
	mov.u32 	%r846, _ZZ26updateCheckNodeOpti_kerneliiPKiS0_S0_PisssiS1_E14s_logexp_table;
	add.s32 	%r847, %r846, %r845;
	ld.shared.u32 	%r1047, [%r847];
$L__BB6_26:
	sub.s32 	%r849, %r11, %r12;
	abs.s32 	%r850, %r849;
	shr.u32 	%r29, %r850, %r24;
	setp.ge.s32 	%p145, %r29, %r26;
	mov.b32 	%r1048, 0;
	@%p145 bra 	$L__BB6_28;
	shl.b32 	%r851, %r29, 2;
	mov.u32 	%r852, _ZZ26updateCheckNodeOpti_kerneliiPKiS0_S0_PisssiS1_E14s_logexp_table;
	add.s32 	%r853, %r852, %r851;
	ld.shared.u32 	%r1048, [%r853];
$L__BB6_28:
	add.s32 	%r854, %r1047, %r1046;
	sub.s32 	%r32, %r854, %r1048;
	setp.gt.s32 	%p146, %r32, %r1091;
	mov.u32 	%r1049, %r1091;
	@%p146 bra 	$L__BB6_30;
	neg.s32 	%r855, %r1091;
	max.s32 	%r1049, %r32, %r855;
$L__BB6_30:
	abs.s32 	%r35, %r13;
	abs.s32 	%r36, %r14;
	min.u32 	%r37, %r35, %r36;
	setp.lt.s32 	%p148, %r13, 1;
	@%p148 bra 	$L__BB6_32;
	neg.s32 	%r858, %r37;
	setp.gt.s32 	%p150, %r14, 0;
	selp.b32 	%r1050, %r37, %r858, %p150;
	bra.uni 	$L__BB6_33;
$L__BB6_32:
	neg.s32 	%r857, %r37;
	setp.gt.s32 	%p149, %r14, 0;
	selp.b32 	%r1050, %r857, %r37, %p149;
$L__BB6_33:
	setp.ne.s16 	%p151, %rs1, 0;
	@%p151 bra 	$L__BB6_36;
	setp.gt.s32 	%p155, %r1050, %r1091;
	mov.u32 	%r1053, %r1091;
	@%p155 bra 	$L__BB6_42;
	neg.s32 	%r873, %r1091;
	max.s32 	%r1053, %r1050, %r873;
	bra.uni 	$L__BB6_42;
$L__BB6_36:
	add.s32 	%r860, %r14, %r13;
	abs.s32 	%r861, %r860;
	cvt.u32.u16 	%r42, %rs2;
	shr.u32 	%r43, %r861, %r42;
	cvt.s32.s16 	%r44, %rs1;
	setp.ge.s32 	%p152, %r43, %r44;
	mov.b32 	%r1051, 0;
	@%p152 bra 	$L__BB6_38;
	shl.b32 	%r862, %r43, 2;
	mov.u32 	%r863, _ZZ26updateCheckNodeOpti_kerneliiPKiS0_S0_PisssiS1_E14s_logexp_table;
	add.s32 	%r864, %r863, %r862;
	ld.shared.u32 	%r1051, [%r864];
$L__BB6_38:
	sub.s32 	%r866, %r13, %r14;
	abs.s32 	%r867, %r866;
	shr.u32 	%r47, %r867, %r42;
	setp.ge.s32 	%p153, %r47, %r44;
	mov.b32 	%r1052, 0;
	@%p153 bra 	$L__BB6_40;
	shl.b32 	%r868, %r47, 2;
	mov.u32 	%r869, _ZZ26updateCheckNodeOpti_kerneliiPKiS0_S0_PisssiS1_E14s_logexp_table;
	add.s32 	%r870, %r869, %r868;
	ld.shared.u32 	%r1052, [%r870];
$L__BB6_40:
	add.s32 	%r871, %r1051, %r1050;
	sub.s32 	%r50, %r871, %r1052;
	setp.gt.s32 	%p154, %r50, %r1091;
	mov.u32 	%r1053, %r1091;
	@%p154 bra 	$L__BB6_42;
	neg.s32 	%r872, %r1091;
	max.s32 	%r1053, %r50, %r872;
$L__BB6_42:
	abs.s32 	%r53, %r15;
	abs.s32 	%r54, %r16;
	min.u32 	%r55, %r53, %r54;
	setp.lt.s32 	%p156, %r15, 1;
	@%p156 bra 	$L__BB6_44;
	neg.s32 	%r875, %r55;
	setp.gt.s32 	%p158, %r16, 0;
	selp.b32 	%r1054, %r55, %r875, %p158;
	bra.uni 	$L__BB6_45;
$L__BB6_44:
	neg.s32 	%r874, %r55;
	setp.gt.s32 	%p157, %r16, 0;
	selp.b32 	%r1054, %r874, %r55, %p157;
$L__BB6_45:
	setp.ne.s16 	%p159, %rs1, 0;
	@%p159 bra 	$L__BB6_48;
	setp.gt.s32 	%p163, %r1054, %r1091;
	mov.u32 	%r1057, %r1091;
	@%p163 bra 	$L__BB6_54;
	neg.s32 	%r890, %r1091;
	max.s32 	%r1057, %r1054, %r890;
	bra.uni 	$L__BB6_54;
$L__BB6_48:
	add.s32 	%r877, %r16, %r15;
	abs.s32 	%r878, %r877;
	cvt.u32.u16 	%r60, %rs2;
	shr.u32 	%r61, %r878, %r60;
	cvt.s32.s16 	%r62, %rs1;
	setp.ge.s32 	%p160, %r61, %r62;
	mov.b32 	%r1055, 0;
	@%p160 bra 	$L__BB6_50;
	shl.b32 	%r879, %r61, 2;
	mov.u32 	%r880, _ZZ26updateCheckNodeOpti_kerneliiPKiS0_S0_PisssiS1_E14s_logexp_table;
	add.s32 	%r881, %r880, %r879;
	ld.shared.u32 	%r1055, [%r881];
$L__BB6_50:
	sub.s32 	%r883, %r15, %r16;
	abs.s32 	%r884, %r883;
	shr.u32 	%r65, %r884, %r60;
	setp.ge.s32 	%p161, %r65, %r62;
	mov.b32 	%r1056, 0;
	@%p161 bra 	$L__BB6_52;
	shl.b32 	%r885, %r65, 2;
	mov.u32 	%r886, _ZZ26updateCheckNodeOpti_kerneliiPKiS0_S0_PisssiS1_E14s_logexp_table;
	add.s32 	%r887, %r886, %r885;
	ld.shared.u32 	%r1056, [%r887];
$L__BB6_52:
	add.s32 	%r888, %r1055, %r1054;
	sub.s32 	%r68, %r888, %r1056;
	setp.gt.s32 	%p162, %r68, %r1091;
	mov.u32 	%r1057, %r1091;
	@%p162 bra 	$L__BB6_54;
	neg.s32 	%r889, %r1091;
	max.s32 	%r1057, %r68, %r889;
$L__BB6_54:
	abs.s32 	%r71, %r1049;
	abs.s32 	%r72, %r1053;
	min.u32 	%r73, %r71, %r72;
	setp.lt.s32 	%p164, %r1049, 1;
	@%p164 bra 	$L__BB6_56;
	neg.s32 	%r892, %r73;
	setp.gt.s32 	%p166, %r1053, 0;
	selp.b32 	%r1058, %r73, %r892, %p166;
	bra.uni 	$L__BB6_57;
$L__BB6_56:
	neg.s32 	%r891, %r73;
	setp.gt.s32 	%p165, %r1053, 0;
	selp.b32 	%r1058, %r891, %r73, %p165;
$L__BB6_57:
	setp.ne.s16 	%p167, %rs1, 0;
	@%p167 bra 	$L__BB6_60;
	setp.gt.s32 	%p171, %r1058, %r1091;
	mov.u32 	%r1061, %r1091;
	@%p171 bra 	$L__BB6_66;
	neg.s32 	%r907, %r1091;
	max.s32 	%r1061, %r1058, %r907;
	bra.uni 	$L__BB6_66;
$L__BB6_60:
	add.s32 	%r894, %r1053, %r1049;
	abs.s32 	%r895, %r894;
	cvt.u32.u16 	%r78, %rs2;
	shr.u32 	%r79, %r895, %r78;
	cvt.s32.s16 	%r80, %rs1;
	setp.ge.s32 	%p168, %r79, %r80;
	mov.b32 	%r1059, 0;
	@%p168 bra 	$L__BB6_62;
	shl.b32 	%r896, %r79, 2;
	mov.u32 	%r897, _ZZ26updateCheckNodeOpti_kerneliiPKiS0_S0_PisssiS1_E14s_logexp_table;
	add.s32 	%r898, %r897, %r896;
	ld.shared.u32 	%r1059, [%r898];
$L__BB6_62:
	sub.s32 	%r900, %r1049, %r1053;
	abs.s32 	%r901, %r900;
	shr.u32 	%r83, %r901, %r78;
	setp.ge.s32 	%p169, %r83, %r80;
	mov.b32 	%r1060, 0;
	@%p169 bra 	$L__BB6_64;
	shl.b32 	%r902, %r83, 2;
	mov.u32 	%r903, _ZZ26updateCheckNodeOpti_kerneliiPKiS0_S0_PisssiS1_E14s_logexp_table;
	add.s32 	%r904, %r903, %r902;
	ld.shared.u32 	%r1060, [%r904];
$L__BB6_64:
	add.s32 	%r905, %r1059, %r1058;
	sub.s32 	%r86, %r905, %r1060;
	setp.gt.s32 	%p170, %r86, %r1091;
	mov.u32 	%r1061, %r1091;
	@%p170 bra 	$L__BB6_66;
	neg.s32 	%r906, %r1091;
	max.s32 	%r1061, %r86, %r906;
$L__BB6_66:
	abs.s32 	%r89, %r1057;
	min.u32 	%r90, %r72, %r89;
	setp.lt.s32 	%p172, %r1053, 1;
	@%p172 bra 	$L__BB6_68;
	neg.s32 	%r909, %r90;
	setp.gt.s32 	%p174, %r1057, 0;
	selp.b32 	%r1062, %r90, %r909, %p174;
	bra.uni 	$L__BB6_69;
$L__BB6_68:
	neg.s32 	%r908, %r90;
	setp.gt.s32 	%p173, %r1057, 0;
	selp.b32 	%r1062, %r908, %r90, %p173;
$L__BB6_69:
	@%p167 bra 	$L__BB6_72;
	setp.gt.s32 	%p179, %r1062, %r1091;
	mov.u32 	%r1065, %r1091;
	@%p179 bra 	$L__BB6_78;
	neg.s32 	%r924, %r1091;
	max.s32 	%r1065, %r1062, %r924;
	bra.uni 	$L__BB6_78;
$L__BB6_72:
	add.s32 	%r911, %r1057, %r1053;
	abs.s32 	%r912, %r911;
	cvt.u32.u16 	%r95, %rs2;
	shr.u32 	%r96, %r912, %r95;
	cvt.s32.s16 	%r97, %rs1;
	setp.ge.s32 	%p176, %r96, %r97;
	mov.b32 	%r1063, 0;
	@%p176 bra 	$L__BB6_74;
	shl.b32 	%r913, %r96, 2;
	mov.u32 	%r914, _ZZ26updateCheckNodeOpti_kerneliiPKiS0_S0_PisssiS1_E14s_logexp_table;
	add.s32 	%r915, %r914, %r913;
	ld.shared.u32 	%r1063, [%r915];
$L__BB6_74:
	sub.s32 	%r917, %r1053, %r1057;
	abs.s32 	%r918, %r917;
	shr.u32 	%r100, %r918, %r95;
	setp.ge.s32 	%p177, %r100, %r97;
	mov.b32 	%r1064, 0;
	@%p177 bra 	$L__BB6_76;
	shl.b32 	%r919, %r100, 2;
	mov.u32 	%r920, _ZZ26updateCheckNodeOpti_kerneliiPKiS0_S0_PisssiS1_E14s_logexp_table;
	add.s32 	%r921, %r920, %r919;
	ld.shared.u32 	%r1064, [%r921];
$L__BB6_76:
	add.s32 	%r922, %r1063, %r1062;
	sub.s32 	%r103, %r922, %r1064;
	setp.gt.s32 	%p178, %r103, %r1091;
	mov.u32 	%r1065, %r1091;
	@%p178 bra 	$L__BB6_78;
	neg.s32 	%r923, %r1091;
	max.s32 	%r1065, %r103, %r923;
$L__BB6_78:
	min.u32 	%r106, %r71, %r89;
	@%p164 bra 	$L__BB6_80;
	neg.s32 	%r926, %r106;
	setp.gt.s32 	%p182, %r1057, 0;
	selp.b32 	%r1066, %r106, %r926, %p182;
	bra.uni 	$L__BB6_81;
$L__BB6_80:
	neg.s32 	%r925, %r106;
	setp.gt.s32 	%p181, %r1057, 0;
	selp.b32 	%r1066, %r925, %r106, %p181;
$L__BB6_81:
	setp.ne.s16 	%p183, %rs1, 0;
	@%p183 bra 	$L__BB6_84;
	setp.gt.s32 	%p187, %r1066, %r1091;
	mov.u32 	%r1069, %r1091;
	@%p187 bra 	$L__BB6_90;
	neg.s32 	%r941, %r1091;
	max.s32 	%r1069, %r1066, %r941;
	bra.uni 	$L__BB6_90;
$L__BB6_84:
	add.s32 	%r928, %r1057, %r1049;
	abs.s32 	%r929, %r928;
	cvt.u32.u16 	%r111, %rs2;
	shr.u32 	%r112, %r929, %r111;
	cvt.s32.s16 	%r113, %rs1;
	setp.ge.s32 	%p184, %r112, %r113;
	mov.b32 	%r1067, 0;
	@%p184 bra 	$L__BB6_86;
	shl.b32 	%r930, %r112, 2;
	mov.u32 	%r931, _ZZ26updateCheckNodeOpti_kerneliiPKiS0_S0_PisssiS1_E14s_logexp_table;
	add.s32 	%r932, %r931, %r930;
	ld.shared.u32 	%r1067, [%r932];
$L__BB6_86:
	sub.s32 	%r934, %r1049, %r1057;
	abs.s32 	%r935, %r934;
	shr.u32 	%r116, %r935, %r111;
	setp.ge.s32 	%p185, %r116, %r113;
	mov.b32 	%r1068, 0;
	@%p185 bra 	$L__BB6_88;
	shl.b32 	%r936, %r116, 2;
	mov.u32 	%r937, _ZZ26updateCheckNodeOpti_kerneliiPKiS0_S0_PisssiS1_E14s_logexp_table;
	add.s32 	%r938, %r937, %r936;
	ld.shared.u32 	%r1068, [%r938];
$L__BB6_88:
	add.s32 	%r939, %r1067, %r1066;
	sub.s32 	%r119, %r939, %r1068;
	setp.gt.s32 	%p186, %r119, %r1091;
	mov.u32 	%r1069, %r1091;
	@%p186 bra 	$L__BB6_90;
	neg.s32 	%r940, %r1091;
	max.s32 	%r1069, %r119, %r940;
$L__BB6_90:
	abs.s32 	%r122, %r1065;
	min.u32 	%r123, %r18, %r122;
	setp.lt.s32 	%p188, %r12, 1;
	@%p188 bra 	$L__BB6_92;
	neg.s32 	%r943, %r123;
	setp.gt.s32 	%p190, %r1065, 0;
	selp.b32 	%r1070, %r123, %r943, %p190;
	bra.uni 	$L__BB6_93;
$L__BB6_92:
	neg.s32 	%r942, %r123;
	setp.gt.s32 	%p189, %r1065, 0;
	selp.b32 	%r1070, %r942, %r123, %p189;
$L__BB6_93:
	setp.ne.s16 	%p191, %rs1, 0;
	@%p191 bra 	$L__BB6_96;
	setp.gt.s32 	%p195, %r1070, %r1091;
	mov.u32 	%r1073, %r1091;
	@%p195 bra 	$L__BB6_102;
	neg.s32 	%r958, %r1091;
	max.s32 	%r1073, %r1070, %r958;
	bra.uni 	$L__BB6_102;
$L__BB6_96:
	add.s32 	%r945, %r1065, %r12;
	abs.s32 	%r946, %r945;
	cvt.u32.u16 	%r128, %rs2;
	shr.u32 	%r129, %r946, %r128;
	cvt.s32.s16 	%r130, %rs1;
	setp.ge.s32 	%p192, %r129, %r130;
	mov.b32 	%r1071, 0;
	@%p192 bra 	$L__BB6_98;
	shl.b32 	%r947, %r129, 2;
	mov.u32 	%r948, _ZZ26updateCheckNodeOpti_kerneliiPKiS0_S0_PisssiS1_E14s_logexp_table;
	add.s32 	%r949, %r948, %r947;
	ld.shared.u32 	%r1071, [%r949];
$L__BB6_98:
	sub.s32 	%r951, %r12, %r1065;
	abs.s32 	%r952, %r951;
	shr.u32 	%r133, %r952, %r128;
	setp.ge.s32 	%p193, %r133, %r130;
	mov.b32 	%r1072, 0;
	@%p193 bra 	$L__BB6_100;
	shl.b32 	%r953, %r133, 2;
	mov.u32 	%r954, _ZZ26updateCheckNodeOpti_kerneliiPKiS0_S0_PisssiS1_E14s_logexp_table;
	add.s32 	%r955, %r954, %r953;
	ld.shared.u32 	%r1072, [%r955];
$L__BB6_100:
	add.s32 	%r956, %r1071, %r1070;
	sub.s32 	%r136, %r956, %r1072;
	setp.gt.s32 	%p194, %r136, %r1091;
	mov.u32 	%r1073, %r1091;
	@%p194 bra 	$L__BB6_102;
	neg.s32 	%r957, %r1091;
	max.s32 	%r1073, %r136, %r957;
$L__BB6_102:
	setp.lt.s32 	%p196, %r11, 1;
	mul.wide.s32 	%rd218, %r2, 4;
	add.s64 	%rd16, %rd3, %rd218;
	st.global.u32 	[%rd16], %r1073;
	min.u32 	%r139, %r17, %r122;
	@%p196 bra 	$L__BB6_104;
	neg.s32 	%r960, %r139;
	setp.gt.s32 	%p198, %r1065, 0;
	selp.b32 	%r1074, %r139, %r960, %p198;
	bra.uni 	$L__BB6_105;
$L__BB6_104:
	neg.s32 	%r959, %r139;
	setp.gt.s32 	%p197, %r1065, 0;
	selp.b32 	%r1074, %r959, %r139, %p197;
$L__BB6_105:
	setp.ne.s16 	%p199, %rs1, 0;
	@%p199 bra 	$L__BB6_108;
	setp.gt.s32 	%p203, %r1074, %r1091;
	mov.u32 	%r1077, %r1091;
	@%p203 bra 	$L__BB6_114;
	neg.s32 	%r975, %r1091;
	max.s32 	%r1077, %r1074, %r975;
	bra.uni 	$L__BB6_114;
$L__BB6_108:
	add.s32 	%r962, %r1065, %r11;
	abs.s32 	%r963, %r962;
	cvt.u32.u16 	%r144, %rs2;
	shr.u32 	%r145, %r963, %r144;
	cvt.s32.s16 	%r146, %rs1;
	setp.ge.s32 	%p200, %r145, %r146;
	mov.b32 	%r1075, 0;
	@%p200 bra 	$L__BB6_110;
	shl.b32 	%r964, %r145, 2;
	mov.u32 	%r965, _ZZ26updateCheckNodeOpti_kerneliiPKiS0_S0_PisssiS1_E14s_logexp_table;
	add.s32 	%r966, %r965, %r964;
	ld.shared.u32 	%r1075, [%r966];
$L__BB6_110:
	sub.s32 	%r968, %r11, %r1065;
	abs.s32 	%r969, %r968;
	shr.u32 	%r149, %r969, %r144;
	setp.ge.s32 	%p201, %r149, %r146;
	mov.b32 	%r1076, 0;
	@%p201 bra 	$L__BB6_112;
	shl.b32 	%r970, %r149, 2;
	mov.u32 	%r971, _ZZ26updateCheckNodeOpti_kerneliiPKiS0_S0_PisssiS1_E14s_logexp_table;
	add.s32 	%r972, %r971, %r970;
	ld.shared.u32 	%r1076, [%r972];
$L__BB6_112:
	add.s32 	%r973, %r1075, %r1074;
	sub.s32 	%r152, %r973, %r1076;
	setp.gt.s32 	%p202, %r152, %r1091;
	mov.u32 	%r1077, %r1091;
	@%p202 bra 	$L__BB6_114;
	neg.s32 	%r974, %r1091;
	max.s32 	%r1077, %r152, %r974;
$L__BB6_114:
	add.s64 	%rd17, %rd16, %rd15;
	st.global.u32 	[%rd17], %r1077;
	abs.s32 	%r155, %r1069;
	min.u32 	%r156, %r155, %r36;
	setp.lt.s32 	%p204, %r1069, 1;
	@%p204 bra 	$L__BB6_116;
	neg.s32 	%r977, %r156;
	setp.gt.s32 	%p206, %r14, 0;
	selp.b32 	%r1078, %r156, %r977, %p206;
	bra.uni 	$L__BB6_117;
$L__BB6_116:
	neg.s32 	%r976, %r156;
	setp.gt.s32 	%p205, %r14, 0;
	selp.b32 	%r1078, %r976, %r156, %p205;
$L__BB6_117:
	setp.ne.s16 	%p207, %rs1, 0;
	@%p207 bra 	$L__BB6_120;
	setp.gt.s32 	%p211, %r1078, %r1091;
	mov.u32 	%r1081, %r1091;
	@%p211 bra 	$L__BB6_126;
	neg.s32 	%r992, %r1091;
	max.s32 	%r1081, %r1078, %r992;
	bra.uni 	$L__BB6_126;
$L__BB6_120:
	add.s32 	%r979, %r1069, %r14;
	abs.s32 	%r980, %r979;
	cvt.u32.u16 	%r161, %rs2;
	shr.u32 	%r162, %r980, %r161;
	cvt.s32.s16 	%r163, %rs1;
	setp.ge.s32 	%p208, %r162, %r163;
	mov.b32 	%r1079, 0;
	@%p208 bra 	$L__BB6_122;
	shl.b32 	%r981, %r162, 2;
	mov.u32 	%r982, _ZZ26updateCheckNodeOpti_kerneliiPKiS0_S0_PisssiS1_E14s_logexp_table;
	add.s32 	%r983, %r982, %r981;
	ld.shared.u32 	%r1079, [%r983];
$L__BB6_122:
	sub.s32 	%r985, %r1069, %r14;
	abs.s32 	%r986, %r985;
	shr.u32 	%r166, %r986, %r161;
	setp.ge.s32 	%p209, %r166, %r163;
	mov.b32 	%r1080, 0;
	@%p209 bra 	$L__BB6_124;
	shl.b32 	%r987, %r166, 2;
	mov.u32 	%r988, _ZZ26updateCheckNodeOpti_kerneliiPKiS0_S0_PisssiS1_E14s_logexp_table;
	add.s32 	%r989, %r988, %r987;
	ld.shared.u32 	%r1080, [%r989];
$L__BB6_124:
	add.s32 	%r990, %r1079, %r1078;
	sub.s32 	%r169, %r990, %r1080;
	setp.gt.s32 	%p210, %r169, %r1091;
	mov.u32 	%r1081, %r1091;
	@%p210 bra 	$L__BB6_126;
	neg.s32 	%r991, %r1091;
	max.s32 	%r1081, %r169, %r991;
$L__BB6_126:
	setp.gt.s32 	%p212, %r1069, 0;
	setp.gt.s32 	%p213, %r13, 0;
	setp.ne.s16 	%p214, %rs1, 0;
	add.s64 	%rd18, %rd17, %rd15;
	st.global.u32 	[%rd18], %r1081;
	min.u32 	%r993, %r155, %r35;
	neg.s32 	%r994, %r993;
	xor.pred  	%p215, %p213, %p212;
	selp.b32 	%r172, %r994, %r993, %p215;
	@%p214 bra 	$L__BB6_129;
	setp.gt.s32 	%p219, %r172, %r1091;
	mov.u32 	%r1084, %r1091;
	@%p219 bra 	$L__BB6_135;
	neg.s32 	%r1009, %r1091;
	max.s32 	%r1084, %r172, %r1009;
	bra.uni 	$L__BB6_135;
$L__BB6_129:
	add.s32 	%r996, %r1069, %r13;
	abs.s32 	%r997, %r996;
	cvt.u32.u16 	%r174, %rs2;
	shr.u32 	%r175, %r997, %r174;
	cvt.s32.s16 	%r176, %rs1;
	setp.ge.s32 	%p216, %r175, %r176;
	mov.b32 	%r1082, 0;
	@%p216 bra 	$L__BB6_131;
	shl.b32 	%r998, %r175, 2;
	mov.u32 	%r999, _ZZ26updateCheckNodeOpti_kerneliiPKiS0_S0_PisssiS1_E14s_logexp_table;
	add.s32 	%r1000, %r999, %r998;
	ld.shared.u32 	%r1082, [%r1000];
$L__BB6_131:
	sub.s32 	%r1002, %r1069, %r13;
	abs.s32 	%r1003, %r1002;
	shr.u32 	%r179, %r1003, %r174;
	setp.ge.s32 	%p217, %r179, %r176;
	mov.b32 	%r1083, 0;
	@%p217 bra 	$L__BB6_133;
	shl.b32 	%r1004, %r179, 2;
	mov.u32 	%r1005, _ZZ26updateCheckNodeOpti_kerneliiPKiS0_S0_PisssiS1_E14s_logexp_table;
	add.s32 	%r1006, %r1005, %r1004;
	ld.shared.u32 	%r1083, [%r1006];
$L__BB6_133:
	add.s32 	%r1007, %r1082, %r172;
	sub.s32 	%r182, %r1007, %r1083;
	setp.gt.s32 	%p218, %r182, %r1091;
	mov.u32 	%r1084, %r1091;
	@%p218 bra 	$L__BB6_135;
	neg.s32 	%r1008, %r1091;
	max.s32 	%r1084, %r182, %r1008;
$L__BB6_135:
	add.s64 	%rd19, %rd18, %rd15;
	st.global.u32 	[%rd19], %r1084;
	abs.s32 	%r185, %r1061;
	min.u32 	%r186, %r185, %r54;
	setp.lt.s32 	%p220, %r1061, 1;
	@%p220 bra 	$L__BB6_137;
	neg.s32 	%r1011, %r186;
	setp.gt.s32 	%p222, %r16, 0;
	selp.b32 	%r1085, %r186, %r1011, %p222;
	bra.uni 	$L__BB6_138;
$L__BB6_137:
	neg.s32 	%r1010, %r186;
	setp.gt.s32 	%p221, %r16, 0;
	selp.b32 	%r1085, %r1010, %r186, %p221;
$L__BB6_138:
	setp.ne.s16 	%p223, %rs1, 0;
	@%p223 bra 	$L__BB6_141;
	setp.gt.s32 	%p227, %r1085, %r1091;
	mov.u32 	%r1088, %r1091;
	@%p227 bra 	$L__BB6_147;
	neg.s32 	%r1026, %r1091;
	max.s32 	%r1088, %r1085, %r1026;
	bra.uni 	$L__BB6_147;
$L__BB6_141:
	add.s32 	%r1013, %r1061, %r16;
	abs.s32 	%r1014, %r1013;
	cvt.u32.u16 	%r191, %rs2;
	shr.u32 	%r192, %r1014, %r191;
	cvt.s32.s16 	%r193, %rs1;
	setp.ge.s32 	%p224, %r192, %r193;
	mov.b32 	%r1086, 0;
	@%p224 bra 	$L__BB6_143;
	shl.b32 	%r1015, %r192, 2;
	mov.u32 	%r1016, _ZZ26updateCheckNodeOpti_kerneliiPKiS0_S0_PisssiS1_E14s_logexp_table;
	add.s32 	%r1017, %r1016, %r1015;
	ld.shared.u32 	%r1086, [%r1017];
$L__BB6_143:
	sub.s32 	%r1019, %r1061, %r16;
	abs.s32 	%r1020, %r1019;
	shr.u32 	%r196, %r1020, %r191;
	setp.ge.s32 	%p225, %r196, %r193;
	mov.b32 	%r1087, 0;
	@%p225 bra 	$L__BB6_145;
	shl.b32 	%r1021, %r196, 2;
	mov.u32 	%r1022, _ZZ26updateCheckNodeOpti_kerneliiPKiS0_S0_PisssiS1_E14s_logexp_table;
	add.s32 	%r1023, %r1022, %r1021;
	ld.shared.u32 	%r1087, [%r1023];
$L__BB6_145:
	add.s32 	%r1024, %r1086, %r1085;
	sub.s32 	%r199, %r1024, %r1087;
	setp.gt.s32 	%p226, %r199, %r1091;
	mov.u32 	%r1088, %r1091;
	@%p226 bra 	$L__BB6_147;
	neg.s32 	%r1025, %r1091;
	max.s32 	%r1088, %r199, %r1025;
$L__BB6_147:
	setp.gt.s32 	%p228, %r1061, 0;
	setp.gt.s32 	%p229, %r15, 0;
	setp.ne.s16 	%p230, %rs1, 0;
	add.s64 	%rd20, %rd19, %rd15;
	st.global.u32 	[%rd20], %r1088;
	min.u32 	%r1027, %r185, %r53;
	neg.s32 	%r1028, %r1027;
	xor.pred  	%p231, %p229, %p228;
	selp.b32 	%r202, %r1028, %r1027, %p231;
	@%p230 bra 	$L__BB6_150;
	setp.gt.s32 	%p235, %r202, %r1091;
	@%p235 bra 	$L__BB6_156;
	neg.s32 	%r1043, %r1091;
	max.s32 	%r1091, %r202, %r1043;
	bra.uni 	$L__BB6_156;
$L__BB6_150:
	add.s32 	%r1030, %r1061, %r15;
	abs.s32 	%r1031, %r1030;
	cvt.u32.u16 	%r204, %rs2;
	shr.u32 	%r205, %r1031, %r204;
	cvt.s32.s16 	%r206, %rs1;
	setp.ge.s32 	%p232, %r205, %r206;
	mov.b32 	%r1089, 0;
	@%p232 bra 	$L__BB6_152;
	shl.b32 	%r1032, %r205, 2;
	mov.u32 	%r1033, _ZZ26updateCheckNodeOpti_kerneliiPKiS0_S0_PisssiS1_E14s_logexp_table;
	add.s32 	%r1034, %r1033, %r1032;
	ld.shared.u32 	%r1089, [%r1034];
$L__BB6_152:
	sub.s32 	%r1036, %r1061, %r15;
	abs.s32 	%r1037, %r1036;
	shr.u32 	%r209, %r1037, %r204;
	setp.ge.s32 	%p233, %r209, %r206;
	mov.b32 	%r1090, 0;
	@%p233 bra 	$L__BB6_154;
	shl.b32 	%r1038, %r209, 2;
	mov.u32 	%r1039, _ZZ26updateCheckNodeOpti_kerneliiPKiS0_S0_PisssiS1_E14s_logexp_table;
	add.s32 	%r1040, %r1039, %r1038;
	ld.shared.u32 	%r1090, [%r1040];
$L__BB6_154:
	add.s32 	%r1041, %r1089, %r202;
	sub.s32 	%r212, %r1041, %r1090;
	setp.gt.s32 	%p234, %r212, %r1091;
	@%p234 bra 	$L__BB6_156;
	neg.s32 	%r1042, %r1091;
	max.s32 	%r1091, %r212, %r1042;
$L__BB6_156:
	add.s64 	%rd219, %rd20, %rd15;
	st.global.u32 	[%rd219], %r1091;
	bra.uni 	$L__BB6_291;
$L__BB6_157:
	neg.s32 	%r643, %r235;
	setp.gt.s32 	%p55, %r234, 0;
	selp.b32 	%r1099, %r235, %r643, %p55;
$L__BB6_158:
	setp.gt.s32 	%p56, %r1099, %r1091;
	max.s32 	%r644, %r1099, %r230;
	selp.b32 	%r239, %r1091, %r644, %p56;
	st.local.u32 	[%rd30], %r239;
	shl.b64 	%rd119, %rd29, 2;
	add.s64 	%rd31, %rd5, %rd119;
	ld.local.u32 	%r645, [%rd31+-4];
	sub.s64 	%rd120, %rd13, %rd29;
	shl.b64 	%rd121, %rd120, 2;
	add.s64 	%rd122, %rd6, %rd121;
	ld.local.u32 	%r240, [%rd122+-4];
	abs.s32 	%r646, %r645;
	abs.s32 	%r647, %r240;
	min.u32 	%r241, %r646, %r647;
	setp.gt.s32 	%p57, %r645, 0;
	@%p57 bra 	$L__BB6_160;
	neg.s32 	%r648, %r241;
	setp.gt.s32 	%p58, %r240, 0;
	selp.b32 	%r1100, %r648, %r241, %p58;
	bra.uni 	$L__BB6_161;
$L__BB6_160:
	neg.s32 	%r649, %r241;
	setp.gt.s32 	%p59, %r240, 0;
	selp.b32 	%r1100, %r241, %r649, %p59;
$L__BB6_161:
	setp.gt.s32 	%p60, %r1100, %r1091;
	max.s32 	%r650, %r1100, %r230;
	selp.b32 	%r245, %r1091, %r650, %p60;
	st.local.u32 	[%rd31], %r245;
	ld.local.u32 	%r246, [%rd223];
	abs.s32 	%r651, %r239;
	abs.s32 	%r652, %r246;
	min.u32 	%r247, %r651, %r652;
	setp.gt.s32 	%p61, %r239, 0;
	@%p61 bra 	$L__BB6_163;
	neg.s32 	%r653, %r247;
	setp.gt.s32 	%p62, %r246, 0;
	selp.b32 	%r1101, %r653, %r247, %p62;
	bra.uni 	$L__BB6_164;
$L__BB6_163:
	neg.s32 	%r654, %r247;
	setp.gt.s32 	%p63, %r246, 0;
	selp.b32 	%r1101, %r247, %r654, %p63;
$L__BB6_164:
	setp.gt.s32 	%p64, %r1101, %r1091;
	max.s32 	%r655, %r1101, %r230;
	selp.b32 	%r656, %r1091, %r655, %p64;
	st.local.u32 	[%rd30+4], %r656;
	cvt.s64.s32 	%rd123, %r1098;
	sub.s64 	%rd124, %rd13, %rd123;
	shl.b64 	%rd125, %rd124, 2;
	add.s64 	%rd126, %rd6, %rd125;
	ld.local.u32 	%r251, [%rd126+-4];
	abs.s32 	%r657, %r245;
	abs.s32 	%r658, %r251;
	min.u32 	%r252, %r657, %r658;
	setp.gt.s32 	%p65, %r245, 0;
	@%p65 bra 	$L__BB6_166;
	neg.s32 	%r659, %r252;
	setp.gt.s32 	%p66, %r251, 0;
	selp.b32 	%r1102, %r659, %r252, %p66;
	bra.uni 	$L__BB6_167;
$L__BB6_166:
	neg.s32 	%r660, %r252;
	setp.gt.s32 	%p67, %r251, 0;
	selp.b32 	%r1102, %r252, %r660, %p67;
$L__BB6_167:
	setp.gt.s32 	%p68, %r1102, %r1091;
	max.s32 	%r661, %r1102, %r230;
	selp.b32 	%r662, %r1091, %r661, %p68;
	st.local.u32 	[%rd31+4], %r662;
	add.s32 	%r1098, %r1098, 2;
	add.s32 	%r1097, %r1097, 2;
	add.s64 	%rd223, %rd223, 8;
	setp.ne.s32 	%p69, %r1097, -2;
	@%p69 bra 	$L__BB6_16;
	add.s32 	%r1103, %r1098, -1;
$L__BB6_169:
	and.b32  	%r663, %r9, 1;
	setp.eq.b32 	%p70, %r663, 1;
	not.pred 	%p71, %p70;
	@%p71 bra 	$L__BB6_225;
	cvt.s64.s32 	%rd33, %r1103;
	mul.wide.s32 	%rd127, %r1103, 4;
	add.s64 	%rd128, %rd4, %rd127;
	ld.local.u32 	%r664, [%rd128+-4];
	mul.wide.u32 	%rd129, %r1103, 4;
	add.s64 	%rd130, %rd6, %rd129;
	ld.local.u32 	%r260, [%rd130];
	abs.s32 	%r665, %r664;
	abs.s32 	%r666, %r260;
	min.u32 	%r261, %r665, %r666;
	setp.gt.s32 	%p72, %r664, 0;
	@%p72 bra 	$L__BB6_172;
	neg.s32 	%r667, %r261;
	setp.gt.s32 	%p73, %r260, 0;
	selp.b32 	%r1104, %r667, %r261, %p73;
	bra.uni 	$L__BB6_173;
$L__BB6_172:
	neg.s32 	%r668, %r261;
	setp.gt.s32 	%p74, %r260, 0;
	selp.b32 	%r1104, %r261, %r668, %p74;
$L__BB6_173:
	setp.gt.s32 	%p75, %r1104, %r1091;
	max.s32 	%r669, %r1104, %r230;
	selp.b32 	%r670, %r1091, %r669, %p75;
	add.s64 	%rd132, %rd4, %rd129;
	st.local.u32 	[%rd132], %r670;
	shl.b64 	%rd133, %rd33, 2;
	add.s64 	%rd134, %rd5, %rd133;
	ld.local.u32 	%r671, [%rd134+-4];
	cvt.u64.u32 	%rd135, %r9;
	sub.s64 	%rd136, %rd135, %rd33;
	shl.b64 	%rd137, %rd136, 2;
	add.s64 	%rd138, %rd6, %rd137;
	ld.local.u32 	%r265, [%rd138+-4];
	abs.s32 	%r672, %r671;
	abs.s32 	%r673, %r265;
	min.u32 	%r266, %r672, %r673;
	setp.gt.s32 	%p76, %r671, 0;
	@%p76 bra 	$L__BB6_175;
	neg.s32 	%r674, %r266;
	setp.gt.s32 	%p77, %r265, 0;
	selp.b32 	%r1105, %r674, %r266, %p77;
	bra.uni 	$L__BB6_176;
$L__BB6_175:
	neg.s32 	%r675, %r266;
	setp.gt.s32 	%p78, %r265, 0;
	selp.b32 	%r1105, %r266, %r675, %p78;
$L__BB6_176:
	setp.gt.s32 	%p79, %r1105, %r1091;
	max.s32 	%r676, %r1105, %r230;
	selp.b32 	%r677, %r1091, %r676, %p79;
	add.s64 	%rd140, %rd5, %rd129;
	st.local.u32 	[%rd140], %r677;
	bra.uni 	$L__BB6_225;
$L__BB6_177:
	cvt.u32.u64 	%r510, %rd13;
	setp.eq.s32 	%p12, %r510, 3;
	mov.b32 	%r1120, 1;
	@%p12 bra 	$L__BB6_209;
	cvt.u32.u64 	%r512, %rd26;
	and.b32  	%r513, %r512, 2147483646;
	neg.s32 	%r1106, %r513;
	add.s64 	%rd224, %rd6, 8;
	mov.b32 	%r1107, 2;
$L__BB6_179:
	add.s32 	%r514, %r1107, -1;
	cvt.s64.s32 	%rd36, %r514;
	mul.wide.s32 	%rd94, %r514, 4;
	add.s64 	%rd37, %rd4, %rd94;
	ld.local.u32 	%r273, [%rd37+-4];
	ld.local.u32 	%r274, [%rd224+-4];
	abs.s32 	%r515, %r273;
	abs.s32 	%r516, %r274;
	min.u32 	%r275, %r515, %r516;
	setp.lt.s32 	%p13, %r273, 1;
	@%p13 bra 	$L__BB6_181;
	neg.s32 	%r518, %r275;
	setp.gt.s32 	%p15, %r274, 0;
	selp.b32 	%r1108, %r275, %r518, %p15;
	bra.uni 	$L__BB6_182;
$L__BB6_181:
	neg.s32 	%r517, %r275;
	setp.gt.s32 	%p14, %r274, 0;
	selp.b32 	%r1108, %r517, %r275, %p14;
$L__BB6_182:
	add.s32 	%r520, %r274, %r273;
	abs.s32 	%r521, %r520;
	shr.u32 	%r279, %r521, %r228;
	setp.ge.s32 	%p16, %r279, %r229;
	mov.b32 	%r1109, 0;
	@%p16 bra 	$L__BB6_184;
	shl.b32 	%r522, %r279, 2;
	mov.u32 	%r523, _ZZ26updateCheckNodeOpti_kerneliiPKiS0_S0_PisssiS1_E14s_logexp_table;
	add.s32 	%r524, %r523, %r522;
	ld.shared.u32 	%r1109, [%r524];
$L__BB6_184:
	sub.s32 	%r526, %r273, %r274;
	abs.s32 	%r527, %r526;
	shr.u32 	%r282, %r527, %r228;
	setp.ge.s32 	%p17, %r282, %r229;
	mov.b32 	%r1110, 0;
	@%p17 bra 	$L__BB6_186;
	shl.b32 	%r528, %r282, 2;
	mov.u32 	%r529, _ZZ26updateCheckNodeOpti_kerneliiPKiS0_S0_PisssiS1_E14s_logexp_table;
	add.s32 	%r530, %r529, %r528;
	ld.shared.u32 	%r1110, [%r530];
$L__BB6_186:
	add.s32 	%r531, %r1109, %r1108;
	sub.s32 	%r532, %r531, %r1110;
	setp.gt.s32 	%p18, %r532, %r1091;
	max.s32 	%r533, %r532, %r230;
	selp.b32 	%r285, %r1091, %r533, %p18;
	st.local.u32 	[%rd37], %r285;
	shl.b64 	%rd95, %rd36, 2;
	add.s64 	%rd38, %rd5, %rd95;
	ld.local.u32 	%r286, [%rd38+-4];
	sub.s64 	%rd96, %rd13, %rd36;
	shl.b64 	%rd97, %rd96, 2;
	add.s64 	%rd98, %rd6, %rd97;
	ld.local.u32 	%r287, [%rd98+-4];
	abs.s32 	%r534, %r286;
	abs.s32 	%r535, %r287;
	min.u32 	%r288, %r534, %r535;
	setp.lt.s32 	%p19, %r286, 1;
	@%p19 bra 	$L__BB6_188;
	neg.s32 	%r537, %r288;
	setp.gt.s32 	%p21, %r287, 0;
	selp.b32 	%r1111, %r288, %r537, %p21;
	bra.uni 	$L__BB6_189;
$L__BB6_188:
	neg.s32 	%r536, %r288;
	setp.gt.s32 	%p20, %r287, 0;
	selp.b32 	%r1111, %r536, %r288, %p20;
$L__BB6_189:
	add.s32 	%r539, %r287, %r286;
	abs.s32 	%r540, %r539;
	shr.u32 	%r292, %r540, %r228;
	setp.ge.s32 	%p22, %r292, %r229;
	mov.b32 	%r1112, 0;
	@%p22 bra 	$L__BB6_191;
	shl.b32 	%r541, %r292, 2;
	mov.u32 	%r542, _ZZ26updateCheckNodeOpti_kerneliiPKiS0_S0_PisssiS1_E14s_logexp_table;
	add.s32 	%r543, %r542, %r541;
	ld.shared.u32 	%r1112, [%r543];
$L__BB6_191:
	sub.s32 	%r545, %r286, %r287;
	abs.s32 	%r546, %r545;
	shr.u32 	%r295, %r546, %r228;
	setp.ge.s32 	%p23, %r295, %r229;
	mov.b32 	%r1113, 0;
	@%p23 bra 	$L__BB6_193;
	shl.b32 	%r547, %r295, 2;
	mov.u32 	%r548, _ZZ26updateCheckNodeOpti_kerneliiPKiS0_S0_PisssiS1_E14s_logexp_table;
	add.s32 	%r549, %r548, %r547;
	ld.shared.u32 	%r1113, [%r549];
$L__BB6_193:
	add.s32 	%r550, %r1112, %r1111;
	sub.s32 	%r551, %r550, %r1113;
	setp.gt.s32 	%p24, %r551, %r1091;
	max.s32 	%r552, %r551, %r230;
	selp.b32 	%r298, %r1091, %r552, %p24;
	st.local.u32 	[%rd38], %r298;
	ld.local.u32 	%r299, [%rd224];
	abs.s32 	%r553, %r285;
	abs.s32 	%r554, %r299;
	min.u32 	%r300, %r553, %r554;
	setp.gt.s32 	%p25, %r285, 0;
	@%p25 bra 	$L__BB6_195;
	neg.s32 	%r555, %r300;
	setp.gt.s32 	%p26, %r299, 0;
	selp.b32 	%r1114, %r555, %r300, %p26;
	bra.uni 	$L__BB6_196;
$L__BB6_195:
	neg.s32 	%r556, %r300;
	setp.gt.s32 	%p27, %r299, 0;
	selp.b32 	%r1114, %r300, %r556, %p27;
$L__BB6_196:
	add.s32 	%r558, %r299, %r285;
	abs.s32 	%r559, %r558;
	shr.u32 	%r304, %r559, %r228;
	setp.ge.s32 	%p28, %r304, %r229;
	mov.b32 	%r1115, 0;
	@%p28 bra 	$L__BB6_198;
	shl.b32 	%r560, %r304, 2;
	mov.u32 	%r561, _ZZ26updateCheckNodeOpti_kerneliiPKiS0_S0_PisssiS1_E14s_logexp_table;
	add.s32 	%r562, %r561, %r560;
	ld.shared.u32 	%r1115, [%r562];
$L__BB6_198:
	sub.s32 	%r564, %r285, %r299;
	abs.s32 	%r565, %r564;
	shr.u32 	%r307, %r565, %r228;
	setp.ge.s32 	%p29, %r307, %r229;
	mov.b32 	%r1116, 0;
	@%p29 bra 	$L__BB6_200;
	shl.b32 	%r566, %r307, 2;
	mov.u32 	%r567, _ZZ26updateCheckNodeOpti_kerneliiPKiS0_S0_PisssiS1_E14s_logexp_table;
	add.s32 	%r568, %r567, %r566;
	ld.shared.u32 	%r1116, [%r568];
$L__BB6_200:
	add.s32 	%r569, %r1115, %r1114;
	sub.s32 	%r570, %r569, %r1116;
	setp.gt.s32 	%p30, %r570, %r1091;
	max.s32 	%r571, %r570, %r230;
	selp.b32 	%r572, %r1091, %r571, %p30;
	st.local.u32 	[%rd37+4], %r572;
	cvt.s64.s32 	%rd99, %r1107;
	sub.s64 	%rd100, %rd13, %rd99;
	shl.b64 	%rd101, %rd100, 2;
	add.s64 	%rd102, %rd6, %rd101;
	ld.local.u32 	%r310, [%rd102+-4];
	abs.s32 	%r573, %r298;
	abs.s32 	%r574, %r310;
	min.u32 	%r311, %r573, %r574;
	setp.gt.s32 	%p31, %r298, 0;
	@%p31 bra 	$L__BB6_202;
	neg.s32 	%r575, %r311;
	setp.gt.s32 	%p32, %r310, 0;
	selp.b32 	%r1117, %r575, %r311, %p32;
	bra.uni 	$L__BB6_203;
$L__BB6_202:
	neg.s32 	%r576, %r311;
	setp.gt.s32 	%p33, %r310, 0;
	selp.b32 	%r1117, %r311, %r576, %p33;
$L__BB6_203:
	add.s32 	%r578, %r310, %r298;
	abs.s32 	%r579, %r578;
	shr.u32 	%r315, %r579, %r228;
	setp.ge.s32 	%p34, %r315, %r229;
	mov.b32 	%r1118, 0;
	@%p34 bra 	$L__BB6_205;
	shl.b32 	%r580, %r315, 2;
	mov.u32 	%r581, _ZZ26updateCheckNodeOpti_kerneliiPKiS0_S0_PisssiS1_E14s_logexp_table;
	add.s32 	%r582, %r581, %r580;
	ld.shared.u32 	%r1118, [%r582];
$L__BB6_205:
	sub.s32 	%r584, %r298, %r310;
	abs.s32 	%r585, %r584;
	shr.u32 	%r318, %r585, %r228;
	setp.ge.s32 	%p35, %r318, %r229;
	mov.b32 	%r1119, 0;
	@%p35 bra 	$L__BB6_207;
	shl.b32 	%r586, %r318, 2;
	mov.u32 	%r587, _ZZ26updateCheckNodeOpti_kerneliiPKiS0_S0_PisssiS1_E14s_logexp_table;
	add.s32 	%r588, %r587, %r586;
	ld.shared.u32 	%r1119, [%r588];
$L__BB6_207:
	add.s32 	%r589, %r1118, %r1117;
	sub.s32 	%r590, %r589, %r1119;
	setp.gt.s32 	%p36, %r590, %r1091;
	max.s32 	%r591, %r590, %r230;
	selp.b32 	%r592, %r1091, %r591, %p36;
	st.local.u32 	[%rd38+4], %r592;
	add.s32 	%r1107, %r1107, 2;
	add.s32 	%r1106, %r1106, 2;
	add.s64 	%rd224, %rd224, 8;
	setp.ne.s32 	%p37, %r1106, -2;
	@%p37 bra 	$L__BB6_179;
	add.s32 	%r1120, %r1107, -1;
$L__BB6_209:
	and.b64  	%rd103, %rd13, 1;
	setp.eq.b64 	%p38, %rd103, 1;
	not.pred 	%p39, %p38;
	@%p39 bra 	$L__BB6_225;
	cvt.s64.s32 	%rd40, %r1120;
	mul.wide.s32 	%rd104, %r1120, 4;
	add.s64 	%rd105, %rd4, %rd104;
	ld.local.u32 	%r325, [%rd105+-4];
	mul.wide.u32 	%rd106, %r1120, 4;
	add.s64 	%rd107, %rd6, %rd106;
	ld.local.u32 	%r326, [%rd107];
	abs.s32 	%r593, %r325;
	abs.s32 	%r594, %r326;
	min.u32 	%r327, %r593, %r594;
	setp.gt.s32 	%p40, %r325, 0;
	@%p40 bra 	$L__BB6_212;
	neg.s32 	%r595, %r327;
	setp.gt.s32 	%p41, %r326, 0;
	selp.b32 	%r1121, %r595, %r327, %p41;
	bra.uni 	$L__BB6_213;
$L__BB6_212:
	neg.s32 	%r596, %r327;
	setp.gt.s32 	%p42, %r326, 0;
	selp.b32 	%r1121, %r327, %r596, %p42;
$L__BB6_213:
	add.s32 	%r598, %r326, %r325;
	abs.s32 	%r599, %r598;
	shr.u32 	%r331, %r599, %r228;
	setp.ge.s32 	%p43, %r331, %r229;
	mov.b32 	%r1122, 0;
	@%p43 bra 	$L__BB6_215;
	shl.b32 	%r600, %r331, 2;
	mov.u32 	%r601, _ZZ26updateCheckNodeOpti_kerneliiPKiS0_S0_PisssiS1_E14s_logexp_table;
	add.s32 	%r602, %r601, %r600;
	ld.shared.u32 	%r1122, [%r602];
$L__BB6_215:
	sub.s32 	%r604, %r325, %r326;
	abs.s32 	%r605, %r604;
	shr.u32 	%r334, %r605, %r228;
	setp.ge.s32 	%p44, %r334, %r229;
	mov.b32 	%r1123, 0;
	@%p44 bra 	$L__BB6_217;
	shl.b32 	%r606, %r334, 2;
	mov.u32 	%r607, _ZZ26updateCheckNodeOpti_kerneliiPKiS0_S0_PisssiS1_E14s_logexp_table;
	add.s32 	%r608, %r607, %r606;
	ld.shared.u32 	%r1123, [%r608];
$L__BB6_217:
	add.s32 	%r609, %r1122, %r1121;
	sub.s32 	%r610, %r609, %r1123;
	setp.gt.s32 	%p45, %r610, %r1091;
	max.s32 	%r611, %r610, %r230;
	selp.b32 	%r612, %r1091, %r611, %p45;
	add.s64 	%rd109, %rd4, %rd106;
	st.local.u32 	[%rd109], %r612;
	shl.b64 	%rd110, %rd40, 2;
	add.s64 	%rd111, %rd5, %rd110;
	ld.local.u32 	%r337, [%rd111+-4];
	cvt.u64.u32 	%rd112, %r9;
	sub.s64 	%rd113, %rd112, %rd40;
	shl.b64 	%rd114, %rd113, 2;
	add.s64 	%rd115, %rd6, %rd114;
	ld.local.u32 	%r338, [%rd115+-4];
	abs.s32 	%r613, %r337;
	abs.s32 	%r614, %r338;
	min.u32 	%r339, %r613, %r614;
	setp.gt.s32 	%p46, %r337, 0;
	@%p46 bra 	$L__BB6_219;
	neg.s32 	%r615, %r339;
	setp.gt.s32 	%p47, %r338, 0;
	selp.b32 	%r1124, %r615, %r339, %p47;
	bra.uni 	$L__BB6_220;
$L__BB6_219:
	neg.s32 	%r616, %r339;
	setp.gt.s32 	%p48, %r338, 0;
	selp.b32 	%r1124, %r339, %r616, %p48;
$L__BB6_220:
	add.s32 	%r618, %r338, %r337;
	abs.s32 	%r619, %r618;
	shr.u32 	%r343, %r619, %r228;
	setp.ge.s32 	%p49, %r343, %r229;
	mov.b32 	%r1125, 0;
	@%p49 bra 	$L__BB6_222;
	shl.b32 	%r620, %r343, 2;
	mov.u32 	%r621, _ZZ26updateCheckNodeOpti_kerneliiPKiS0_S0_PisssiS1_E14s_logexp_table;
	add.s32 	%r622, %r621, %r620;
	ld.shared.u32 	%r1125, [%r622];
$L__BB6_222:
	sub.s32 	%r624, %r337, %r338;
	abs.s32 	%r625, %r624;
	shr.u32 	%r346, %r625, %r228;
	setp.ge.s32 	%p50, %r346, %r229;
	mov.b32 	%r1126, 0;
	@%p50 bra 	$L__BB6_224;
	shl.b32 	%r626, %r346, 2;
	mov.u32 	%r627, _ZZ26updateCheckNodeOpti_kerneliiPKiS0_S0_PisssiS1_E14s_logexp_table;
	add.s32 	%r628, %r627, %r626;
	ld.shared.u32 	%r1126, [%r628];
$L__BB6_224:
	add.s32 	%r629, %r1125, %r1124;
	sub.s32 	%r630, %r629, %r1126;
	setp.gt.s32 	%p51, %r630, %r1091;
	max.s32 	%r631, %r630, %r230;
	selp.b32 	%r632, %r1091, %r631, %p51;
	add.s64 	%rd117, %rd5, %rd106;
	st.local.u32 	[%rd117], %r632;
$L__BB6_225:
	cvt.u32.u64 	%r678, %rd13;
	cvt.u64.u32 	%rd41, %r9;
	setp.lt.s32 	%p80, %r678, 3;
	add.s32 	%r349, %r678, -2;
	mul.wide.s32 	%rd141, %r9, 4;
	add.s64 	%rd142, %rd5, %rd141;
	ld.local.u32 	%r680, [%rd142+-8];
	mul.wide.s32 	%rd143, %r2, 4;
	add.s64 	%rd42, %rd3, %rd143;
	st.global.u32 	[%rd42], %r680;
	add.s64 	%rd144, %rd4, %rd141;
	ld.local.u32 	%r681, [%rd144+-8];
	add.s32 	%r683, %r678, -1;
	mul.lo.s32 	%r684, %r683, %r482;
	mul.wide.s32 	%rd145, %r684, 4;
	add.s64 	%rd146, %rd42, %rd145;
	st.global.u32 	[%rd146], %r681;
	@%p80 bra 	$L__BB6_291;
	setp.ne.s16 	%p81, %rs1, 0;
	cvt.u32.u16 	%r350, %rs2;
	cvt.s32.s16 	%r351, %rs1;
	neg.s32 	%r352, %r1091;
	@%p81 bra 	$L__BB6_249;
	cvt.u32.u64 	%r793, %rd41;
	add.s32 	%r794, %r793, -3;
	and.b32  	%r353, %r349, 3;
	setp.lt.u32 	%p116, %r794, 3;
	mov.b32 	%r1138, 1;
	@%p116 bra 	$L__BB6_243;
	and.b32  	%r797, %r349, -4;
	neg.s32 	%r1129, %r797;
	shl.b64 	%rd173, %rd13, 2;
	add.s64 	%rd174, %rd173, %rd5;
	add.s64 	%rd43, %rd174, -8;
	shl.b32 	%r355, %r482, 2;
	mov.b32 	%r1130, 3;
	mov.b32 	%r1128, 4;
	mul.wide.s32 	%rd46, %r482, 4;
	mov.u32 	%r1127, %r482;
$L__BB6_229:
	add.s32 	%r360, %r1130, -2;
	cvt.s64.s32 	%rd175, %r360;
	mul.wide.s32 	%rd176, %r360, 4;
	add.s64 	%rd44, %rd4, %rd176;
	ld.local.u32 	%r798, [%rd44+-4];
	sub.s64 	%rd177, %rd13, %rd175;
	shl.b64 	%rd178, %rd177, 2;
	add.s64 	%rd179, %rd5, %rd178;
	ld.local.u32 	%r361, [%rd179+-8];
	abs.s32 	%r799, %r798;
	abs.s32 	%r800, %r361;
	min.u32 	%r362, %r799, %r800;
	setp.gt.s32 	%p117, %r798, 0;
	@%p117 bra 	$L__BB6_231;
	neg.s32 	%r801, %r362;
	setp.gt.s32 	%p118, %r361, 0;
	selp.b32 	%r1131, %r801, %r362, %p118;
	bra.uni 	$L__BB6_232;
$L__BB6_231:
	neg.s32 	%r802, %r362;
	setp.gt.s32 	%p119, %r361, 0;
	selp.b32 	%r1131, %r362, %r802, %p119;
$L__BB6_232:
	setp.gt.s32 	%p120, %r1131, %r1091;
	max.s32 	%r803, %r1131, %r352;
	selp.b32 	%r804, %r1091, %r803, %p120;
	mul.wide.s32 	%rd180, %r1127, 4;
	add.s64 	%rd45, %rd42, %rd180;
	st.global.u32 	[%rd45], %r804;
	add.s32 	%r805, %r360, 1;
	ld.local.u32 	%r806, [%rd44];
	cvt.s64.s32 	%rd181, %r805;
	sub.s64 	%rd182, %rd13, %rd181;
	shl.b64 	%rd183, %rd182, 2;
	add.s64 	%rd184, %rd5, %rd183;
	ld.local.u32 	%r366, [%rd184+-8];
	abs.s32 	%r807, %r806;
	abs.s32 	%r808, %r366;
	min.u32 	%r367, %r807, %r808;
	setp.gt.s32 	%p121, %r806, 0;
	@%p121 bra 	$L__BB6_234;
	neg.s32 	%r809, %r367;
	setp.gt.s32 	%p122, %r366, 0;
	selp.b32 	%r1132, %r809, %r367, %p122;
	bra.uni 	$L__BB6_235;
$L__BB6_234:
	neg.s32 	%r810, %r367;
	setp.gt.s32 	%p123, %r366, 0;
	selp.b32 	%r1132, %r367, %r810, %p123;
$L__BB6_235:
	setp.gt.s32 	%p124, %r1132, %r1091;
	max.s32 	%r811, %r1132, %r352;
	selp.b32 	%r812, %r1091, %r811, %p124;
	add.s64 	%rd47, %rd45, %rd46;
	st.global.u32 	[%rd47], %r812;
	ld.local.u32 	%r813, [%rd44+4];
	cvt.s64.s32 	%rd185, %r1130;
	sub.s64 	%rd186, %rd13, %rd185;
	shl.b64 	%rd187, %rd186, 2;
	add.s64 	%rd188, %rd5, %rd187;
	ld.local.u32 	%r371, [%rd188+-8];
	abs.s32 	%r814, %r813;
	abs.s32 	%r815, %r371;
	min.u32 	%r372, %r814, %r815;
	setp.gt.s32 	%p125, %r813, 0;
	@%p125 bra 	$L__BB6_237;
	neg.s32 	%r816, %r372;
	setp.gt.s32 	%p126, %r371, 0;
	selp.b32 	%r1133, %r816, %r372, %p126;
	bra.uni 	$L__BB6_238;
$L__BB6_237:
	neg.s32 	%r817, %r372;
	setp.gt.s32 	%p127, %r371, 0;
	selp.b32 	%r1133, %r372, %r817, %p127;
$L__BB6_238:
	setp.gt.s32 	%p128, %r1133, %r1091;
	max.s32 	%r818, %r1133, %r352;
	selp.b32 	%r819, %r1091, %r818, %p128;
	add.s64 	%rd48, %rd47, %rd46;
	st.global.u32 	[%rd48], %r819;
	ld.local.u32 	%r820, [%rd44+8];
	mul.wide.s32 	%rd189, %r1128, 4;
	sub.s64 	%rd190, %rd43, %rd189;
	ld.local.u32 	%r376, [%rd190];
	abs.s32 	%r821, %r820;
	abs.s32 	%r822, %r376;
	min.u32 	%r377, %r821, %r822;
	setp.gt.s32 	%p129, %r820, 0;
	@%p129 bra 	$L__BB6_240;
	neg.s32 	%r823, %r377;
	setp.gt.s32 	%p130, %r376, 0;
	selp.b32 	%r1134, %r823, %r377, %p130;
	bra.uni 	$L__BB6_241;
$L__BB6_240:
	neg.s32 	%r824, %r377;
	setp.gt.s32 	%p131, %r376, 0;
	selp.b32 	%r1134, %r377, %r824, %p131;
$L__BB6_241:
	setp.gt.s32 	%p132, %r1134, %r1091;
	max.s32 	%r825, %r1134, %r352;
	selp.b32 	%r826, %r1091, %r825, %p132;
	add.s64 	%rd191, %rd48, %rd46;
	st.global.u32 	[%rd191], %r826;
	add.s32 	%r1130, %r1130, 4;
	add.s32 	%r1129, %r1129, 4;
	add.s32 	%r1128, %r1128, 4;
	add.s32 	%r1127, %r1127, %r355;
	setp.ne.s32 	%p133, %r1129, 0;
	@%p133 bra 	$L__BB6_229;
	add.s32 	%r1138, %r1130, -2;
$L__BB6_243:
	setp.eq.s32 	%p134, %r353, 0;
	@%p134 bra 	$L__BB6_291;
	shl.b64 	%rd192, %rd13, 2;
	add.s64 	%rd193, %rd192, %rd5;
	add.s64 	%rd49, %rd193, -8;
	add.s64 	%rd50, %rd4, -4;
	mul.lo.s32 	%r1137, %r1138, %r482;
	neg.s32 	%r1136, %r353;
$L__BB6_245:
	.pragma "nounroll";
	mul.wide.s32 	%rd194, %r1138, 4;
	sub.s64 	%rd195, %rd49, %rd194;
	add.s64 	%rd196, %rd50, %rd194;
	ld.local.u32 	%r827, [%rd196];
	ld.local.u32 	%r392, [%rd195];
	abs.s32 	%r828, %r827;
	abs.s32 	%r829, %r392;
	min.u32 	%r393, %r828, %r829;
	setp.gt.s32 	%p135, %r827, 0;
	@%p135 bra 	$L__BB6_247;
	neg.s32 	%r830, %r393;
	setp.gt.s32 	%p136, %r392, 0;
	selp.b32 	%r1139, %r830, %r393, %p136;
	bra.uni 	$L__BB6_248;
$L__BB6_247:
	neg.s32 	%r831, %r393;
	setp.gt.s32 	%p137, %r392, 0;
	selp.b32 	%r1139, %r393, %r831, %p137;
$L__BB6_248:
	setp.gt.s32 	%p138, %r1139, %r1091;
	max.s32 	%r832, %r1139, %r352;
	selp.b32 	%r833, %r1091, %r832, %p138;
	mul.wide.s32 	%rd197, %r1137, 4;
	add.s64 	%rd198, %rd42, %rd197;
	st.global.u32 	[%rd198], %r833;
	add.s32 	%r1138, %r1138, 1;
	add.s32 	%r1137, %r1137, %r482;
	add.s32 	%r1136, %r1136, 1;
	setp.eq.s32 	%p139, %r1136, 0;
	@%p139 bra 	$L__BB6_291;
	bra.uni 	$L__BB6_245;
$L__BB6_249:
	add.s32 	%r687, %r678, -3;
	and.b32  	%r400, %r349, 3;
	setp.lt.u32 	%p82, %r687, 3;
	mov.b32 	%r1159, 1;
	@%p82 bra 	$L__BB6_281;
	and.b32  	%r690, %r349, -4;
	neg.s32 	%r1142, %r690;
	shl.b64 	%rd147, %rd13, 2;
	add.s64 	%rd148, %rd147, %rd5;
	add.s64 	%rd52, %rd148, -8;
	shl.b32 	%r402, %r482, 2;
	mov.b32 	%r1143, 3;
	mov.b32 	%r1141, 4;
	mul.wide.s32 	%rd55, %r482, 4;
	mov.u32 	%r1140, %r482;
$L__BB6_251:
	add.s32 	%r407, %r1143, -2;
	cvt.s64.s32 	%rd149, %r407;
	mul.wide.s32 	%rd150, %r407, 4;
	add.s64 	%rd53, %rd4, %rd150;
	ld.local.u32 	%r408, [%rd53+-4];
	sub.s64 	%rd151, %rd13, %rd149;
	shl.b64 	%rd152, %rd151, 2;
	add.s64 	%rd153, %rd5, %rd152;
	ld.local.u32 	%r409, [%rd153+-8];
	abs.s32 	%r691, %r408;
	abs.s32 	%r692, %r409;
	min.u32 	%r410, %r691, %r692;
	setp.lt.s32 	%p83, %r408, 1;
	@%p83 bra 	$L__BB6_253;
	neg.s32 	%r694, %r410;
	setp.gt.s32 	%p85, %r409, 0;
	selp.b32 	%r1144, %r410, %r694, %p85;
	bra.uni 	$L__BB6_254;
$L__BB6_253:
	neg.s32 	%r693, %r410;
	setp.gt.s32 	%p84, %r409, 0;
	selp.b32 	%r1144, %r693, %r410, %p84;
$L__BB6_254:
	add.s32 	%r696, %r409, %r408;
	abs.s32 	%r697, %r696;
	shr.u32 	%r414, %r697, %r350;
	setp.ge.s32 	%p86, %r414, %r351;
	mov.b32 	%r1145, 0;
	@%p86 bra 	$L__BB6_256;
	shl.b32 	%r698, %r414, 2;
	mov.u32 	%r699, _ZZ26updateCheckNodeOpti_kerneliiPKiS0_S0_PisssiS1_E14s_logexp_table;
	add.s32 	%r700, %r699, %r698;
	ld.shared.u32 	%r1145, [%r700];
$L__BB6_256:
	sub.s32 	%r702, %r408, %r409;
	abs.s32 	%r703, %r702;
	shr.u32 	%r417, %r703, %r350;
	setp.ge.s32 	%p87, %r417, %r351;
	mov.b32 	%r1146, 0;
	@%p87 bra 	$L__BB6_258;
	shl.b32 	%r704, %r417, 2;
	mov.u32 	%r705, _ZZ26updateCheckNodeOpti_kerneliiPKiS0_S0_PisssiS1_E14s_logexp_table;
	add.s32 	%r706, %r705, %r704;
	ld.shared.u32 	%r1146, [%r706];
$L__BB6_258:
	add.s32 	%r707, %r1145, %r1144;
	sub.s32 	%r708, %r707, %r1146;
	setp.gt.s32 	%p88, %r708, %r1091;
	max.s32 	%r709, %r708, %r352;
	selp.b32 	%r710, %r1091, %r709, %p88;
	mul.wide.s32 	%rd154, %r1140, 4;
	add.s64 	%rd54, %rd42, %rd154;
	st.global.u32 	[%rd54], %r710;
	add.s32 	%r711, %r407, 1;
	ld.local.u32 	%r420, [%rd53];
	cvt.s64.s32 	%rd155, %r711;
	sub.s64 	%rd156, %rd13, %rd155;
	shl.b64 	%rd157, %rd156, 2;
	add.s64 	%rd158, %rd5, %rd157;
	ld.local.u32 	%r421, [%rd158+-8];
	abs.s32 	%r712, %r420;
	abs.s32 	%r713, %r421;
	min.u32 	%r422, %r712, %r713;
	setp.gt.s32 	%p89, %r420, 0;
	@%p89 bra 	$L__BB6_260;
	neg.s32 	%r714, %r422;
	setp.gt.s32 	%p90, %r421, 0;
	selp.b32 	%r1147, %r714, %r422, %p90;
	bra.uni 	$L__BB6_261;
$L__BB6_260:
	neg.s32 	%r715, %r422;
	setp.gt.s32 	%p91, %r421, 0;
	selp.b32 	%r1147, %r422, %r715, %p91;
$L__BB6_261:
	add.s32 	%r717, %r421, %r420;
	abs.s32 	%r718, %r717;
	shr.u32 	%r426, %r718, %r350;
	setp.ge.s32 	%p92, %r426, %r351;
	mov.b32 	%r1148, 0;
	@%p92 bra 	$L__BB6_263;
	shl.b32 	%r719, %r426, 2;
	mov.u32 	%r720, _ZZ26updateCheckNodeOpti_kerneliiPKiS0_S0_PisssiS1_E14s_logexp_table;
	add.s32 	%r721, %r720, %r719;
	ld.shared.u32 	%r1148, [%r721];
$L__BB6_263:
	sub.s32 	%r723, %r420, %r421;
	abs.s32 	%r724, %r723;
	shr.u32 	%r429, %r724, %r350;
	setp.ge.s32 	%p93, %r429, %r351;
	mov.b32 	%r1149, 0;
	@%p93 bra 	$L__BB6_265;
	shl.b32 	%r725, %r429, 2;
	mov.u32 	%r726, _ZZ26updateCheckNodeOpti_kerneliiPKiS0_S0_PisssiS1_E14s_logexp_table;
	add.s32 	%r727, %r726, %r725;
	ld.shared.u32 	%r1149, [%r727];
$L__BB6_265:
	add.s32 	%r728, %r1148, %r1147;
	sub.s32 	%r729, %r728, %r1149;
	setp.gt.s32 	%p94, %r729, %r1091;
	max.s32 	%r730, %r729, %r352;
	selp.b32 	%r731, %r1091, %r730, %p94;
	add.s64 	%rd56, %rd54, %rd55;
	st.global.u32 	[%rd56], %r731;
	ld.local.u32 	%r432, [%rd53+4];
	cvt.s64.s32 	%rd159, %r1143;
	sub.s64 	%rd160, %rd13, %rd159;
	shl.b64 	%rd161, %rd160, 2;
	add.s64 	%rd162, %rd5, %rd161;
	ld.local.u32 	%r433, [%rd162+-8];
	abs.s32 	%r732, %r432;
	abs.s32 	%r733, %r433;
	min.u32 	%r434, %r732, %r733;
	setp.gt.s32 	%p95, %r432, 0;
	@%p95 bra 	$L__BB6_267;
	neg.s32 	%r734, %r434;
	setp.gt.s32 	%p96, %r433, 0;
	selp.b32 	%r1150, %r734, %r434, %p96;
	bra.uni 	$L__BB6_268;
$L__BB6_267:
	neg.s32 	%r735, %r434;
	setp.gt.s32 	%p97, %r433, 0;
	selp.b32 	%r1150, %r434, %r735, %p97;
$L__BB6_268:
	add.s32 	%r737, %r433, %r432;
	abs.s32 	%r738, %r737;
	shr.u32 	%r438, %r738, %r350;
	setp.ge.s32 	%p98, %r438, %r351;
	mov.b32 	%r1151, 0;
	@%p98 bra 	$L__BB6_270;
	shl.b32 	%r739, %r438, 2;
	mov.u32 	%r740, _ZZ26updateCheckNodeOpti_kerneliiPKiS0_S0_PisssiS1_E14s_logexp_table;
	add.s32 	%r741, %r740, %r739;
	ld.shared.u32 	%r1151, [%r741];
$L__BB6_270:
	sub.s32 	%r743, %r432, %r433;
	abs.s32 	%r744, %r743;
	shr.u32 	%r441, %r744, %r350;
	setp.ge.s32 	%p99, %r441, %r351;
	mov.b32 	%r1152, 0;
	@%p99 bra 	$L__BB6_272;
	shl.b32 	%r745, %r441, 2;
	mov.u32 	%r746, _ZZ26updateCheckNodeOpti_kerneliiPKiS0_S0_PisssiS1_E14s_logexp_table;
	add.s32 	%r747, %r746, %r745;
	ld.shared.u32 	%r1152, [%r747];
$L__BB6_272:
	add.s32 	%r748, %r1151, %r1150;
	sub.s32 	%r749, %r748, %r1152;
	setp.gt.s32 	%p100, %r749, %r1091;
	max.s32 	%r750, %r749, %r352;
	selp.b32 	%r751, %r1091, %r750, %p100;
	add.s64 	%rd57, %rd56, %rd55;
	st.global.u32 	[%rd57], %r751;
	ld.local.u32 	%r444, [%rd53+8];
	mul.wide.s32 	%rd163, %r1141, 4;
	sub.s64 	%rd164, %rd52, %rd163;
	ld.local.u32 	%r445, [%rd164];
	abs.s32 	%r752, %r444;
	abs.s32 	%r753, %r445;
	min.u32 	%r446, %r752, %r753;
	setp.gt.s32 	%p101, %r444, 0;
	@%p101 bra 	$L__BB6_274;
	neg.s32 	%r754, %r446;
	setp.gt.s32 	%p102, %r445, 0;
	selp.b32 	%r1153, %r754, %r446, %p102;
	bra.uni 	$L__BB6_275;
$L__BB6_274:
	neg.s32 	%r755, %r446;
	setp.gt.s32 	%p103, %r445, 0;
	selp.b32 	%r1153, %r446, %r755, %p103;
$L__BB6_275:
	add.s32 	%r757, %r445, %r444;
	abs.s32 	%r758, %r757;
	shr.u32 	%r450, %r758, %r350;
	setp.ge.s32 	%p104, %r450, %r351;
	mov.b32 	%r1154, 0;
	@%p104 bra 	$L__BB6_277;
	shl.b32 	%r759, %r450, 2;
	mov.u32 	%r760, _ZZ26updateCheckNodeOpti_kerneliiPKiS0_S0_PisssiS1_E14s_logexp_table;
	add.s32 	%r761, %r760, %r759;
	ld.shared.u32 	%r1154, [%r761];
$L__BB6_277:
	sub.s32 	%r763, %r444, %r445;
	abs.s32 	%r764, %r763;
	shr.u32 	%r453, %r764, %r350;
	setp.ge.s32 	%p105, %r453, %r351;
	mov.b32 	%r1155, 0;
	@%p105 bra 	$L__BB6_279;
	shl.b32 	%r765, %r453, 2;
	mov.u32 	%r766, _ZZ26updateCheckNodeOpti_kerneliiPKiS0_S0_PisssiS1_E14s_logexp_table;
	add.s32 	%r767, %r766, %r765;
	ld.shared.u32 	%r1155, [%r767];
$L__BB6_279:
	add.s32 	%r768, %r1154, %r1153;
	sub.s32 	%r769, %r768, %r1155;
	setp.gt.s32 	%p106, %r769, %r1091;
	max.s32 	%r770, %r769, %r352;
	selp.b32 	%r771, %r1091, %r770, %p106;
	add.s64 	%rd165, %rd57, %rd55;
	st.global.u32 	[%rd165], %r771;
	add.s32 	%r1143, %r1143, 4;
	add.s32 	%r1142, %r1142, 4;
	add.s32 	%r1141, %r1141, 4;
	add.s32 	%r1140, %r1140, %r402;
	setp.ne.s32 	%p107, %r1142, 0;
	@%p107 bra 	$L__BB6_251;
	add.s32 	%r1159, %r1143, -2;
$L__BB6_281:
	setp.eq.s32 	%p108, %r400, 0;
	@%p108 bra 	$L__BB6_291;
	mul.wide.u32 	%rd166, %r9, 4;
	add.s64 	%rd167, %rd166, %rd5;
	add.s64 	%rd58, %rd167, -8;
	add.s64 	%rd59, %rd4, -4;
	mul.lo.s32 	%r1158, %r1159, %r482;
	neg.s32 	%r1157, %r400;
$L__BB6_283:
	.pragma "nounroll";
	mul.wide.s32 	%rd168, %r1159, 4;
	sub.s64 	%rd169, %rd58, %rd168;
	add.s64 	%rd170, %rd59, %rd168;
	ld.local.u32 	%r467, [%rd170];
	ld.local.u32 	%r468, [%rd169];
	abs.s32 	%r772, %r467;
	abs.s32 	%r773, %r468;
	min.u32 	%r469, %r772, %r773;
	setp.gt.s32 	%p109, %r467, 0;
	@%p109 bra 	$L__BB6_285;
	neg.s32 	%r774, %r469;
	setp.gt.s32 	%p110, %r468, 0;
	selp.b32 	%r1160, %r774, %r469, %p110;
	bra.uni 	$L__BB6_286;
$L__BB6_285:
	neg.s32 	%r775, %r469;
	setp.gt.s32 	%p111, %r468, 0;
	selp.b32 	%r1160, %r469, %r775, %p111;
$L__BB6_286:
	add.s32 	%r777, %r468, %r467;
	abs.s32 	%r778, %r777;
	shr.u32 	%r473, %r778, %r350;
	setp.ge.s32 	%p112, %r473, %r351;
	mov.b32 	%r1161, 0;
	@%p112 bra 	$L__BB6_288;
	shl.b32 	%r779, %r473, 2;
	mov.u32 	%r780, _ZZ26updateCheckNodeOpti_kerneliiPKiS0_S0_PisssiS1_E14s_logexp_table;
	add.s32 	%r781, %r780, %r779;
	ld.shared.u32 	%r1161, [%r781];
$L__BB6_288:
	sub.s32 	%r783, %r467, %r468;
	abs.s32 	%r784, %r783;
	shr.u32 	%r476, %r784, %r350;
	setp.ge.s32 	%p113, %r476, %r351;
	mov.b32 	%r1162, 0;
	@%p113 bra 	$L__BB6_290;
	shl.b32 	%r785, %r476, 2;
	mov.u32 	%r786, _ZZ26updateCheckNodeOpti_kerneliiPKiS0_S0_PisssiS1_E14s_logexp_table;
	add.s32 	%r787, %r786, %r785;
	ld.shared.u32 	%r1162, [%r787];
$L__BB6_290:
	add.s32 	%r788, %r1161, %r1160;
	sub.s32 	%r789, %r788, %r1162;
	setp.gt.s32 	%p114, %r789, %r1091;
	max.s32 	%r790, %r789, %r352;
	selp.b32 	%r791, %r1091, %r790, %p114;
	mul.wide.s32 	%rd171, %r1158, 4;
	add.s64 	%rd172, %rd42, %rd171;
	st.global.u32 	[%rd172], %r791;
	add.s32 	%r1159, %r1159, 1;
	add.s32 	%r1158, %r1158, %r482;
	add.s32 	%r1157, %r1157, 1;
	setp.ne.s32 	%p115, %r1157, 0;
	@%p115 bra 	$L__BB6_283;
$L__BB6_291:
	ret;

}
	// .globl	_Z31updateVariableNodeOpti2D_kerneliiPKiS0_S0_S0_PcPi
.visible .entry _Z31updateVariableNodeOpti2D_kerneliiPKiS0_S0_S0_PcPi(
	.param .u32 _Z31updateVariableNodeOpti2D_kerneliiPKiS0_S0_S0_PcPi_param_0,
	.param .u32 _Z31updateVariableNodeOpti2D_kerneliiPKiS0_S0_S0_PcPi_param_1,
	.param .u64 .ptr .align 1 _Z31updateVariableNodeOpti2D_kerneliiPKiS0_S0_S0_PcPi_param_2,
	.param .u64 .ptr .align 1 _Z31updateVariableNodeOpti2D_kerneliiPKiS0_S0_S0_PcPi_param_3,
	.param .u64 .ptr .align 1 _Z31updateVariableNodeOpti2D_kerneliiPKiS0_S0_S0_PcPi_param_4,
	.param .u64 .ptr .align 1 _Z31updateVariableNodeOpti2D_kerneliiPKiS0_S0_S0_PcPi_param_5,
	.param .u64 .ptr .align 1 _Z31updateVariableNodeOpti2D_kerneliiPKiS0_S0_S0_PcPi_param_6,
	.param .u64 .ptr .align 1 _Z31updateVariableNodeOpti2D_kerneliiPKiS0_S0_S0_PcPi_param_7
)
{
	.reg .pred 	%p<14>;
	.reg .b32 	%r<151>;
	.reg .b64 	%rd<25>;
	// demoted variable
	.shared .align 4 .b8 _ZZ31updateVariableNodeOpti2D_kerneliiPKiS0_S0_S0_PcPiE8mvc_temp[512];
	// demoted variable
	.shared .align 4 .b8 _ZZ31updateVariableNodeOpti2D_kerneliiPKiS0_S0_S0_PcPiE1m[1536];
	ld.param.u32 	%r44, [_Z31updateVariableNodeOpti2D_kerneliiPKiS0_S0_S0_PcPi_param_0];
	ld.param.u64 	%rd2, [_Z31updateVariableNodeOpti2D_kerneliiPKiS0_S0_S0_PcPi_param_2];
	ld.param.u64 	%rd3, [_Z31updateVariableNodeOpti2D_kerneliiPKiS0_S0_S0_PcPi_param_3];
	ld.param.u64 	%rd4, [_Z31updateVariableNodeOpti2D_kerneliiPKiS0_S0_S0_PcPi_param_4];
	ld.param.u64 	%rd5, [_Z31updateVariableNodeOpti2D_kerneliiPKiS0_S0_S0_PcPi_param_5];
	ld.param.u64 	%rd6, [_Z31updateVariableNodeOpti2D_kerneliiPKiS0_S0_S0_PcPi_param_6];
	ld.param.u64 	%rd7, [_Z31updateVariableNodeOpti2D_kerneliiPKiS0_S0_S0_PcPi_param_7];
	mov.u32 	%r45, %ctaid.x;
	mov.u32 	%r46, %ntid.x;
	mov.u32 	%r1, %tid.x;
	mad.lo.s32 	%r2, %r45, %r46, %r1;
	setp.ge.s32 	%p1, %r2, %r44;
	@%p1 bra 	$L__BB7_22;
	cvta.to.global.u64 	%rd8, %rd2;
	mov.u32 	%r3, %tid.y;
	mul.wide.s32 	%rd9, %r2, 4;
	add.s64 	%rd1, %rd8, %rd9;
	ld.global.u32 	%r47, [%rd1];
	setp.ge.u32 	%p2, %r3, %r47;
	shl.b32 	%r48, %r3, 9;
	mov.u32 	%r49, _ZZ31updateVariableNodeOpti2D_kerneliiPKiS0_S0_S0_PcPiE1m;
	add.s32 	%r50, %r49, %r48;
	shl.b32 	%r51, %r1, 2;
	add.s32 	%r4, %r50, %r51;
	@%p2 bra 	$L__BB7_3;
	mad.lo.s32 	%r52, %r44, %r3, %r2;
	cvta.to.global.u64 	%rd10, %rd4;
	mul.wide.u32 	%rd11, %r52, 4;
	add.s64 	%rd12, %rd10, %rd11;
	ld.global.u32 	%r53, [%rd12];
	cvta.to.global.u64 	%rd13, %rd3;
	mul.wide.s32 	%rd14, %r53, 4;
	add.s64 	%rd15, %rd13, %rd14;
	ld.global.u32 	%r54, [%rd15];
	st.shared.u32 	[%r4], %r54;
$L__BB7_3:
	bar.sync 	0;
	setp.ne.s32 	%p3, %r3, 0;
	mov.u32 	%r56, _ZZ31updateVariableNodeOpti2D_kerneliiPKiS0_S0_S0_PcPiE8mvc_temp;
	add.s32 	%r5, %r56, %r51;
	@%p3 bra 	$L__BB7_19;
	cvta.to.global.u64 	%rd16, %rd5;
	add.s64 	%rd18, %rd16, %rd9;
	ld.global.u32 	%r149, [%rd18];
	st.shared.u32 	[%r5], %r149;
	ld.global.u32 	%r7, [%rd1];
	setp.lt.s32 	%p4, %r7, 1;
	@%p4 bra 	$L__BB7_18;
	and.b32  	%r8, %r7, 15;
	setp.lt.u32 	%p5, %r7, 16;
	mov.b32 	%r142, 0;
	@%p5 bra 	$L__BB7_8;
	and.b32  	%r142, %r7, 2147483632;
	neg.s32 	%r135, %r142;
	add.s32 	%r61, %r51, %r49;
	add.s32 	%r134, %r61, 4096;
$L__BB7_7:
	.pragma "nounroll";
	ld.shared.u32 	%r62, [%r134+-4096];
	add.s32 	%r63, %r149, %r62;
	ld.shared.u32 	%r64, [%r134+-3584];
	add.s32 	%r65, %r63, %r64;
	ld.shared.u32 	%r66, [%r134+-3072];
	add.s32 	%r67, %r65, %r66;
	ld.shared.u32 	%r68, [%r134+-2560];
	add.s32 	%r69, %r67, %r68;
	ld.shared.u32 	%r70, [%r134+-2048];
	add.s32 	%r71, %r69, %r70;
	ld.shared.u32 	%r72, [%r134+-1536];
	add.s32 	%r73, %r71, %r72;
	ld.shared.u32 	%r74, [%r134+-1024];
	add.s32 	%r75, %r73, %r74;
	ld.shared.u32 	%r76, [%r134+-512];
	add.s32 	%r77, %r75, %r76;
	ld.shared.u32 	%r78, [%r134];
	add.s32 	%r79, %r77, %r78;
	ld.shared.u32 	%r80, [%r134+512];
	add.s32 	%r81, %r79, %r80;
	ld.shared.u32 	%r82, [%r134+1024];
	add.s32 	%r83, %r81, %r82;
	ld.shared.u32 	%r84, [%r134+1536];
	add.s32 	%r85, %r83, %r84;
	ld.shared.u32 	%r86, [%r134+2048];
	add.s32 	%r87, %r85, %r86;
	ld.shared.u32 	%r88, [%r134+2560];
	add.s32 	%r89, %r87, %r88;
	ld.shared.u32 	%r90, [%r134+3072];
	add.s32 	%r91, %r89, %r90;
	ld.shared.u32 	%r92, [%r134+3584];
	add.s32 	%r149, %r91, %r92;
	add.s32 	%r135, %r135, 16;
	add.s32 	%r134, %r134, 8192;
	setp.ne.s32 	%p6, %r135, 0;
	@%p6 bra 	$L__BB7_7;
$L__BB7_8:
	setp.eq.s32 	%p7, %r8, 0;
	@%p7 bra 	$L__BB7_17;
	add.s32 	%r21, %r49, %r51;
	and.b32  	%r22, %r7, 7;
	setp.lt.u32 	%p8, %r8, 8;
	@%p8 bra 	$L__BB7_11;
	shl.b32 	%r96, %r142, 9;
	add.s32 	%r97, %r21, %r96;
	ld.shared.u32 	%r98, [%r97];
	add.s32 	%r99, %r149, %r98;
	ld.shared.u32 	%r100, [%r97+512];
	add.s32 	%r101, %r99, %r100;
	ld.shared.u32 	%r102, [%r97+1024];
	add.s32 	%r103, %r101, %r102;
	ld.shared.u32 	%r104, [%r97+1536];
	add.s32 	%r105, %r103, %r104;
	ld.shared.u32 	%r106, [%r97+2048];
	add.s32 	%r107, %r105, %r106;
	ld.shared.u32 	%r108, [%r97+2560];
	add.s32 	%r109, %r107, %r108;
	ld.shared.u32 	%r110, [%r97+3072];
	add.s32 	%r111, %r109, %r110;
	ld.shared.u32 	%r112, [%r97+3584];
	add.s32 	%r149, %r111, %r112;
	add.s32 	%r142, %r142, 8;
$L__BB7_11:
	setp.eq.s32 	%p9, %r22, 0;
	@%p9 bra 	$L__BB7_17;
	and.b32  	%r28, %r7, 3;
	setp.lt.u32 	%p10, %r22, 4;
	@%p10 bra 	$L__BB7_14;
	shl.b32 	%r114, %r142, 9;
	add.s32 	%r115, %r21, %r114;
	ld.shared.u32 	%r116, [%r115];
	add.s32 	%r117, %r149, %r116;
	ld.shared.u32 	%r118, [%r115+512];
	add.s32 	%r119, %r117, %r118;
	ld.shared.u32 	%r120, [%r115+1024];
	add.s32 	%r121, %r119, %r120;
	ld.shared.u32 	%r122, [%r115+1536];
	add.s32 	%r149, %r121, %r122;
	add.s32 	%r142, %r142, 4;
$L__BB7_14:
	setp.eq.s32 	%p11, %r28, 0;
	@%p11 bra 	$L__BB7_17;
	shl.b32 	%r123, %r142, 9;
	add.s32 	%r125, %r123, %r51;
	add.s32 	%r147, %r49, %r125;
	neg.s32 	%r146, %r28;
$L__BB7_16:
	.pragma "nounroll";
	ld.shared.u32 	%r127, [%r147];
	add.s32 	%r149, %r149, %r127;
	add.s32 	%r147, %r147, 512;
	add.s32 	%r146, %r146, 1;
	setp.ne.s32 	%p12, %r146, 0;
	@%p12 bra 	$L__BB7_16;
$L__BB7_17:
	st.shared.u32 	[%r5], %r149;
$L__BB7_18:
	cvt.s64.s32 	%rd19, %r2;
	shr.u32 	%r128, %r149, 31;
	cvta.to.global.u64 	%rd20, %rd6;
	add.s64 	%rd21, %rd20, %rd19;
	st.global.u8 	[%rd21], %r128;
$L__BB7_19:
	bar.sync 	0;
	ld.global.u32 	%r129, [%rd1];
	setp.ge.u32 	%p13, %r3, %r129;
	@%p13 bra 	$L__BB7_21;
	ld.shared.u32 	%r130, [%r5];
	ld.shared.u32 	%r131, [%r4];
	sub.s32 	%r132, %r130, %r131;
	mad.lo.s32 	%r133, %r44, %r3, %r2;
	cvta.to.global.u64 	%rd22, %rd7;
	mul.wide.u32 	%rd23, %r133, 4;
	add.s64 	%rd24, %rd22, %rd23;
	st.global.u32 	[%rd24], %r132;
$L__BB7_21:
	bar.sync 	0;
$L__BB7_22:
	ret;

}


// ===== COMPILED SASS (sm_100) =====

	.target	sm_100

	.elftype	@"ET_EXEC"


//--------------------- .note.nv.tkinfo           --------------------------
	.section	.note.nv.tkinfo,"",@"SHT_NOTE"
	.sectionflags	@"SHF_NOTE_NV_TKINFO"
	.tkinfo
        /*0018*/ 	.word	0x00000002
        /*0030*/ 	.string	""
        /*0030*/ 	.string	"ptxas"
        /*0030*/ 	.string	"Cuda compilation tools, release 13.0, V13.0.88"
        /*0030*/ 	.string	"Build cuda_13.0.r13.0/compiler.36424714_0"
        /*0030*/ 	.string	"-arch sm_100 -m 64 "



//--------------------- .note.nv.cuinfo           --------------------------
	.section	.note.nv.cuinfo,"",@"SHT_NOTE"
	.sectionflags	@"SHF_NOTE_NV_CUINFO"
        /*0018*/ 	.short	0x0002
        /*001a*/ 	.short	0x0064
        /*001c*/ 	.short	0x0082
	.zero		2


//--------------------- .nv.info                  --------------------------
	.section	.nv.info,"",@"SHT_CUDA_INFO"
	.align	4


	//----- nvinfo : EIATTR_REGCOUNT
	.align		4
        /*0000*/ 	.byte	0x04, 0x2f
        /*0002*/ 	.short	(.L_2 - .L_1)
	.align		4
.L_1:
        /*0004*/ 	.word	index@(_Z21syndrome_check_kernelPKcPKiiS2_Pi)
        /*0008*/ 	.word	0x00000020


	//----- nvinfo : EIATTR_FRAME_SIZE
	.align		4
.L_2:
        /*000c*/ 	.byte	0x04, 0x11
        /*000e*/ 	.short	(.L_4 - .L_3)
	.align		4
.L_3:
        /*0010*/ 	.word	index@(_Z21syndrome_check_kernelPKcPKiiS2_Pi)
        /*0014*/ 	.word	0x00000000


	//----- nvinfo : EIATTR_REGCOUNT
	.align		4
.L_4:
        /*0018*/ 	.byte	0x04, 0x2f
        /*001a*/ 	.short	(.L_6 - .L_5)
	.align		4
.L_5:
        /*001c*/ 	.word	index@(_Z25updateVariableNode_kerneliiPKiS0_S0_S0_PcPi)
        /*0020*/ 	.word	0x00000020


	//----- nvinfo : EIATTR_FRAME_SIZE
	.align		4
.L_6:
        /*0024*/ 	.byte	0x04, 0x11
        /*0026*/ 	.short	(.L_8 - .L_7)
	.align		4
.L_7:
        /*0028*/ 	.word	index@(_Z25updateVariableNode_kerneliiPKiS0_S0_S0_PcPi)
        /*002c*/ 	.word	0x00000000


	//----- nvinfo : EIATTR_REGCOUNT
	.align		4
.L_8:
        /*0030*/ 	.byte	0x04, 0x2f
        /*0032*/ 	.short	(.L_10 - .L_9)
	.align		4
.L_9:
        /*0034*/ 	.word	index@(_Z22updateCheckNode_kerneliiPKiS0_S0_PisssiS1_)
        /*0038*/ 	.word	0x00000028


	//----- nvinfo : EIATTR_FRAME_SIZE
	.align		4
.L_10:
        /*003c*/ 	.byte	0x04, 0x11
        /*003e*/ 	.short	(.L_12 - .L_11)
	.align		4
.L_11:
        /*0040*/ 	.word	index@(_Z22updateCheckNode_kerneliiPKiS0_S0_PisssiS1_)
        /*0044*/ 	.word	0x00000000


	//----- nvinfo : EIATTR_REGCOUNT
	.align		4
.L_12:
        /*0048*/ 	.byte	0x04, 0x2f
        /*004a*/ 	.short	(.L_14 - .L_13)
	.align		4
.L_13:
        /*004c*/ 	.word	index@(_Z28updateCheckNodeShared_kerneliiPKiS0_S0_PisssiS1_)
        /*0050*/ 	.word	0x00000028


	//----- nvinfo : EIATTR_FRAME_SIZE
	.align		4
.L_14:
        /*0054*/ 	.byte	0x04, 0x11
        /*0056*/ 	.short	(.L_16 - .L_15)
	.align		4
.L_15:
        /*0058*/ 	.word	index@(_Z28updateCheckNodeShared_kerneliiPKiS0_S0_PisssiS1_)
        /*005c*/ 	.word	0x00000000


	//----- nvinfo : EIATTR_REGCOUNT
	.align		4
.L_16:
        /*0060*/ 	.byte	0x04, 0x2f
        /*0062*/ 	.short	(.L_18 - .L_17)
	.align		4
.L_17:
        /*0064*/ 	.word	index@(_Z20initializeMVC_kerneliPKiS0_Pi)
        /*0068*/ 	.word	0x0000000e


	//----- nvinfo : EIATTR_FRAME_SIZE
	.align		4
.L_18:
        /*006c*/ 	.byte	0x04, 0x11
        /*006e*/ 	.short	(.L_20 - .L_19)
	.align		4
.L_19:
        /*0070*/ 	.word	index@(_Z20initializeMVC_kerneliPKiS0_Pi)
        /*0074*/ 	.word	0x00000000


	//----- nvinfo : EIATTR_REGCOUNT
	.align		4
.L_20:
        /*0078*/ 	.byte	0x04, 0x2f
        /*007a*/ 	.short	(.L_22 - .L_21)
	.align		4
.L_21:
        /*007c*/ 	.word	index@(_Z29updateVariableNodeOpti_kerneliiPKiS0_S0_S0_PcPi)
        /*0080*/ 	.word	0x00000020


	//----- nvinfo : EIATTR_FRAME_SIZE
	.align		4
.L_22:
        /*0084*/ 	.byte	0x04, 0x11
        /*0086*/ 	.short	(.L_24 - .L_23)
	.align		4
.L_23:
        /*0088*/ 	.word	index@(_Z29updateVariableNodeOpti_kerneliiPKiS0_S0_S0_PcPi)
        /*008c*/ 	.word	0x00000010


	//----- nvinfo : EIATTR_REGCOUNT
	.align		4
.L_24:
        /*0090*/ 	.byte	0x04, 0x2f
        /*0092*/ 	.short	(.L_26 - .L_25)
	.align		4
.L_25:
        /*0094*/ 	.word	index@(_Z26updateCheckNodeOpti_kerneliiPKiS0_S0_PisssiS1_)
        /*0098*/ 	.word	0x00000020


	//----- nvinfo : EIATTR_FRAME_SIZE
	.align		4
.L_26:
        /*009c*/ 	.byte	0x04, 0x11
        /*009e*/ 	.short	(.L_28 - .L_27)
	.align		4
.L_27:
        /*00a0*/ 	.word	index@(_Z26updateCheckNodeOpti_kerneliiPKiS0_S0_PisssiS1_)
        /*00a4*/ 	.word	0x00000048


	//----- nvinfo : EIATTR_REGCOUNT
	.align		4
.L_28:
        /*00a8*/ 	.byte	0x04, 0x2f
        /*00aa*/ 	.short	(.L_30 - .L_29)
	.align		4
.L_29:
        /*00ac*/ 	.word	index@(_Z31updateVariableNodeOpti2D_kerneliiPKiS0_S0_S0_PcPi)
        /*00b0*/ 	.word	0x0000001d


	//----- nvinfo : EIATTR_FRAME_SIZE
	.align		4
.L_30:
        /*00b4*/ 	.byte	0x04, 0x11
        /*00b6*/ 	.short	(.L_32 - .L_31)
	.align		4
.L_31:
        /*00b8*/ 	.word	index@(_Z31updateVariableNodeOpti2D_kerneliiPKiS0_S0_S0_PcPi)
        /*00bc*/ 	.word	0x00000000


	//----- nvinfo : EIATTR_MIN_STACK_SIZE
	.align		4
.L_32:
        /*00c0*/ 	.byte	0x04, 0x12
        /*00c2*/ 	.short	(.L_34 - .L_33)
	.align		4
.L_33:
        /*00c4*/ 	.word	index@(_Z31updateVariableNodeOpti2D_kerneliiPKiS0_S0_S0_PcPi)
        /*00c8*/ 	.word	0x00000000


	//----- nvinfo : EIATTR_MIN_STACK_SIZE
	.align		4
.L_34:
        /*00cc*/ 	.byte	0x04, 0x12
        /*00ce*/ 	.short	(.L_36 - .L_35)
	.align		4
.L_35:
        /*00d0*/ 	.word	index@(_Z26updateCheckNodeOpti_kerneliiPKiS0_S0_PisssiS1_)
        /*00d4*/ 	.word	0x00000048


	//----- nvinfo : EIATTR_MIN_STACK_SIZE
	.align		4
.L_36:
        /*00d8*/ 	.byte	0x04, 0x12
        /*00da*/ 	.short	(.L_38 - .L_37)
	.align		4
.L_37:
        /*00dc*/ 	.word	index@(_Z29updateVariableNodeOpti_kerneliiPKiS0_S0_S0_PcPi)
        /*00e0*/ 	.word	0x00000010


	//----- nvinfo : EIATTR_MIN_STACK_SIZE
	.align		4
.L_38:
        /*00e4*/ 	.byte	0x04, 0x12
        /*00e6*/ 	.short	(.L_40 - .L_39)
	.align		4
.L_39:
        /*00e8*/ 	.word	index@(_Z20initializeMVC_kerneliPKiS0_Pi)
        /*00ec*/ 	.word	0x00000000


	//----- nvinfo : EIATTR_MIN_STACK_SIZE
	.align		4
.L_40:
        /*00f0*/ 	.byte	0x04, 0x12
        /*00f2*/ 	.short	(.L_42 - .L_41)
	.align		4
.L_41:
        /*00f4*/ 	.word	index@(_Z28updateCheckNodeShared_kerneliiPKiS0_S0_PisssiS1_)
        /*00f8*/ 	.word	0x00000000


	//----- nvinfo : EIATTR_MIN_STACK_SIZE
	.align		4
.L_42:
        /*00fc*/ 	.byte	0x04, 0x12
        /*00fe*/ 	.short	(.L_44 - .L_43)
	.align		4
.L_43:
        /*0100*/ 	.word	index@(_Z22updateCheckNode_kerneliiPKiS0_S0_PisssiS1_)
        /*0104*/ 	.word	0x00000000


	//----- nvinfo : EIATTR_MIN_STACK_SIZE
	.align		4
.L_44:
        /*0108*/ 	.byte	0x04, 0x12
        /*010a*/ 	.short	(.L_46 - .L_45)
	.align		4
.L_45:
        /*010c*/ 	.word	index@(_Z25updateVariableNode_kerneliiPKiS0_S0_S0_PcPi)
        /*0110*/ 	.word	0x00000000


	//----- nvinfo : EIATTR_MIN_STACK_SIZE
	.align		4
.L_46:
        /*0114*/ 	.byte	0x04, 0x12
        /*0116*/ 	.short	(.L_48 - .L_47)
	.align		4
.L_47:
        /*0118*/ 	.word	index@(_Z21syndrome_check_kernelPKcPKiiS2_Pi)
        /*011c*/ 	.word	0x00000000
.L_48:


//--------------------- .nv.compat                --------------------------
	.section	.nv.compat,"",@"SHT_CUDA_COMPAT_INFO"
	.align	4
        /*0000*/ 	.byte	0x02, 0x09, 0x00, 0x00, 0x02, 0x02, 0x01, 0x00, 0x02, 0x05, 0x05, 0x00, 0x03, 0x07, 0x01, 0x01
        /*0010*/ 	.byte	0x02, 0x03, 0x00, 0x00, 0x02, 0x06, 0x01, 0x00, 0x04, 0x0b, 0x08, 0x00, 0x09, 0x00, 0x00, 0x00
        /*0020*/ 	.byte	0x00, 0x00, 0x00, 0x00


//--------------------- .nv.info._Z31updateVariableNodeOpti2D_kerneliiPKiS0_S0_S0_PcPi --------------------------
	.section	.nv.info._Z31updateVariableNodeOpti2D_kerneliiPKiS0_S0_S0_PcPi,"",@"SHT_CUDA_INFO"
	.sectionflags	@""
	.align	4


	//----- nvinfo : EIATTR_CUDA_API_VERSION
	.align		4
        /*0000*/ 	.byte	0x04, 0x37
        /*0002*/ 	.short	(.L_50 - .L_49)
.L_49:
        /*0004*/ 	.word	0x00000082


	//----- nvinfo : EIATTR_KPARAM_INFO
	.align		4
.L_50:
        /*0008*/ 	.byte	0x04, 0x17
        /*000a*/ 	.short	(.L_52 - .L_51)
.L_51:
        /*000c*/ 	.word	0x00000000
        /*0010*/ 	.short	0x0007
        /*0012*/ 	.short	0x0030
        /*0014*/ 	.byte	0x00, 0xf5, 0x21, 0x00


	//----- nvinfo : EIATTR_KPARAM_INFO
	.align		4
.L_52:
        /*0018*/ 	.byte	0x04, 0x17
        /*001a*/ 	.short	(.L_54 - .L_53)
.L_53:
        /*001c*/ 	.word	0x00000000
        /*0020*/ 	.short	0x0006
        /*0022*/ 	.short	0x0028
        /*0024*/ 	.byte	0x00, 0xf5, 0x21, 0x00


	//----- nvinfo : EIATTR_KPARAM_INFO
	.align		4
.L_54:
        /*0028*/ 	.byte	0x04, 0x17
        /*002a*/ 	.short	(.L_56 - .L_55)
.L_55:
        /*002c*/ 	.word	0x00000000
        /*0030*/ 	.short	0x0005
        /*0032*/ 	.short	0x0020
        /*0034*/ 	.byte	0x00, 0xf5, 0x21, 0x00


	//----- nvinfo : EIATTR_KPARAM_INFO
	.align		4
.L_56:
        /*0038*/ 	.byte	0x04, 0x17
        /*003a*/ 	.short	(.L_58 - .L_57)
.L_57:
        /*003c*/ 	.word	0x00000000
        /*0040*/ 	.short	0x0004
        /*0042*/ 	.short	0x0018
        /*0044*/ 	.byte	0x00, 0xf5, 0x21, 0x00


	//----- nvinfo : EIATTR_KPARAM_INFO
	.align		4
.L_58:
        /*0048*/ 	.byte	0x04, 0x17
        /*004a*/ 	.short	(.L_60 - .L_59)
.L_59:
        /*004c*/ 	.word	0x00000000
        /*0050*/ 	.short	0x0003
        /*0052*/ 	.short	0x0010
        /*0054*/ 	.byte	0x00, 0xf5, 0x21, 0x00


	//----- nvinfo : EIATTR_KPARAM_INFO
	.align		4
.L_60:
        /*0058*/ 	.byte	0x04, 0x17
        /*005a*/ 	.short	(.L_62 - .L_61)
.L_61:
        /*005c*/ 	.word	0x00000000
        /*0060*/ 	.short	0x0002
        /*0062*/ 	.short	0x0008
        /*0064*/ 	.byte	0x00, 0xf5, 0x21, 0x00


	//----- nvinfo : EIATTR_KPARAM_INFO
	.align		4
.L_62:
        /*0068*/ 	.byte	0x04, 0x17
        /*006a*/ 	.short	(.L_64 - .L_63)
.L_63:
        /*006c*/ 	.word	0x00000000
        /*0070*/ 	.short	0x0001
        /*0072*/ 	.short	0x0004
        /*0074*/ 	.byte	0x00, 0xf0, 0x11, 0x00


	//----- nvinfo : EIATTR_KPARAM_INFO
	.align		4
.L_64:
        /*0078*/ 	.byte	0x04, 0x17
        /*007a*/ 	.short	(.L_66 - .L_65)
.L_65:
        /*007c*/ 	.word	0x00000000
        /*0080*/ 	.short	0x0000
        /*0082*/ 	.short	0x0000
        /*0084*/ 	.byte	0x00, 0xf0, 0x11, 0x00


	//----- nvinfo : EIATTR_SPARSE_MMA_MASK
	.align		4
.L_66:
        /*0088*/ 	.byte	0x03, 0x50
        /*008a*/ 	.short	0x0000


	//----- nvinfo : EIATTR_MAXREG_COUNT
	.align		4
        /*008c*/ 	.byte	0x03, 0x1b
        /*008e*/ 	.short	0x00ff


	//----- nvinfo : EIATTR_NUM_BARRIERS
	.align		4
        /*0090*/ 	.byte	0x02, 0x4c
        /*0092*/ 	.byte	0x01
	.zero		1


	//----- nvinfo : EIATTR_MERCURY_ISA_VERSION
	.align		4
        /*0094*/ 	.byte	0x03, 0x5f
        /*0096*/ 	.short	0x0101


	//----- nvinfo : EIATTR_VRC_CTA_INIT_COUNT
	.align		4
        /*0098*/ 	.byte	0x02, 0x4a
	.zero		1
	.zero		1


	//----- nvinfo : EIATTR_EXIT_INSTR_OFFSETS
	.align		4
        /*009c*/ 	.byte	0x04, 0x1c
        /*009e*/ 	.short	(.L_68 - .L_67)


	//   ....[0]....
.L_67:
        /*00a0*/ 	.word	0x00000070


	//   ....[1]....
        /*00a4*/ 	.word	0x00000920


	//----- nvinfo : EIATTR_CRS_STACK_SIZE
	.align		4
.L_68:
        /*00a8*/ 	.byte	0x04, 0x1e
        /*00aa*/ 	.short	(.L_70 - .L_69)
.L_69:
        /*00ac*/ 	.word	0x00000000


	//----- nvinfo : EIATTR_CBANK_PARAM_SIZE
	.align		4
.L_70:
        /*00b0*/ 	.byte	0x03, 0x19
        /*00b2*/ 	.short	0x0038


	//----- nvinfo : EIATTR_PARAM_CBANK
	.align		4
        /*00b4*/ 	.byte	0x04, 0x0a
        /*00b6*/ 	.short	(.L_72 - .L_71)
	.align		4
.L_71:
        /*00b8*/ 	.word	index@(.nv.constant0._Z31updateVariableNodeOpti2D_kerneliiPKiS0_S0_S0_PcPi)
        /*00bc*/ 	.short	0x0380
        /*00be*/ 	.short	0x0038


	//----- nvinfo : EIATTR_SW_WAR
	.align		4
.L_72:
        /*00c0*/ 	.byte	0x04, 0x36
        /*00c2*/ 	.short	(.L_74 - .L_73)
.L_73:
        /*00c4*/ 	.word	0x00000008
.L_74:


//--------------------- .nv.info._Z26updateCheckNodeOpti_kerneliiPKiS0_S0_PisssiS1_ --------------------------
	.section	.nv.info._Z26updateCheckNodeOpti_kerneliiPKiS0_S0_PisssiS1_,"",@"SHT_CUDA_INFO"
	.sectionflags	@""
	.align	4


	//----- nvinfo : EIATTR_CUDA_API_VERSION
	.align		4
        /*0000*/ 	.byte	0x04, 0x37
        /*0002*/ 	.short	(.L_76 - .L_75)
.L_75:
        /*0004*/ 	.word	0x00000082


	//----- nvinfo : EIATTR_KPARAM_INFO
	.align		4
.L_76:
        /*0008*/ 	.byte	0x04, 0x17
        /*000a*/ 	.short	(.L_78 - .L_77)
.L_77:
        /*000c*/ 	.word	0x00000000
        /*0010*/ 	.short	0x000a
        /*0012*/ 	.short	0x0038
        /*0014*/ 	.byte	0x00, 0xf5, 0x21, 0x00


	//----- nvinfo : EIATTR_KPARAM_INFO
	.align		4
.L_78:
        /*0018*/ 	.byte	0x04, 0x17
        /*001a*/ 	.short	(.L_80 - .L_79)
.L_79:
        /*001c*/ 	.word	0x00000000
        /*0020*/ 	.short	0x0009
        /*0022*/ 	.short	0x0030
        /*0024*/ 	.byte	0x00, 0xf0, 0x11, 0x00


	//----- nvinfo : EIATTR_KPARAM_INFO
	.align		4
.L_80:
        /*0028*/ 	.byte	0x04, 0x17
        /*002a*/ 	.short	(.L_82 - .L_81)
.L_81:
        /*002c*/ 	.word	0x00000000
        /*0030*/ 	.short	0x0008
        /*0032*/ 	.short	0x002c
        /*0034*/ 	.byte	0x00, 0xf0, 0x09, 0x00


	//----- nvinfo : EIATTR_KPARAM_INFO
	.align		4
.L_82:
        /*0038*/ 	.byte	0x04, 0x17
        /*003a*/ 	.short	(.L_84 - .L_83)
.L_83:
        /*003c*/ 	.word	0x00000000
        /*0040*/ 	.short	0x0007
        /*0042*/ 	.short	0x002a
        /*0044*/ 	.byte	0x00, 0xf0, 0x09, 0x00


	//----- nvinfo : EIATTR_KPARAM_INFO
	.align		4
.L_84:
        /*0048*/ 	.byte	0x04, 0x17
        /*004a*/ 	.short	(.L_86 - .L_85)
.L_85:
        /*004c*/ 	.word	0x00000000
        /*0050*/ 	.short	0x0006
        /*0052*/ 	.short	0x0028
        /*0054*/ 	.byte	0x00, 0xf0, 0x09, 0x00


	//----- nvinfo : EIATTR_KPARAM_INFO
	.align		4
.L_86:
        /*0058*/ 	.byte	0x04, 0x17
        /*005a*/ 	.short	(.L_88 - .L_87)
.L_87:
        /*005c*/ 	.word	0x00000000
        /*0060*/ 	.short	0x0005
        /*0062*/ 	.short	0x0020
        /*0064*/ 	.byte	0x00, 0xf5, 0x21, 0x00


	//----- nvinfo : EIATTR_KPARAM_INFO
	.align		4
.L_88:
        /*0068*/ 	.byte	0x04, 0x17
        /*006a*/ 	.short	(.L_90 - .L_89)
.L_89:
        /*006c*/ 	.word	0x00000000
        /*0070*/ 	.short	0x0004
        /*0072*/ 	.short	0x0018
        /*0074*/ 	.byte	0x00, 0xf5, 0x21, 0x00


	//----- nvinfo : EIATTR_KPARAM_INFO
	.align		4
.L_90:
        /*0078*/ 	.byte	0x04, 0x17
        /*007a*/ 	.short	(.L_92 - .L_91)
.L_91:
        /*007c*/ 	.word	0x00000000
        /*0080*/ 	.short	0x0003
        /*0082*/ 	.short	0x0010
        /*0084*/ 	.byte	0x00, 0xf5, 0x21, 0x00


	//----- nvinfo : EIATTR_KPARAM_INFO
	.align		4
.L_92:
        /*0088*/ 	.byte	0x04, 0x17
        /*008a*/ 	.short	(.L_94 - .L_93)
.L_93:
        /*008c*/ 	.word	0x00000000
        /*0090*/ 	.short	0x0002
        /*0092*/ 	.short	0x0008
        /*0094*/ 	.byte	0x00, 0xf5, 0x21, 0x00


	//----- nvinfo : EIATTR_KPARAM_INFO
	.align		4
.L_94:
        /*0098*/ 	.byte	0x04, 0x17
        /*009a*/ 	.short	(.L_96 - .L_95)
.L_95:
        /*009c*/ 	.word	0x00000000
        /*00a0*/ 	.short	0x0001
        /*00a2*/ 	.short	0x0004
        /*00a4*/ 	.byte	0x00, 0xf0, 0x11, 0x00


	//----- nvinfo : EIATTR_KPARAM_INFO
	.align		4
.L_96:
        /*00a8*/ 	.byte	0x04, 0x17
        /*00aa*/ 	.short	(.L_98 - .L_97)
.L_97:
        /*00ac*/ 	.word	0x00000000
        /*00b0*/ 	.short	0x0000
        /*00b2*/ 	.short	0x0000
        /*00b4*/ 	.byte	0x00, 0xf0, 0x11, 0x00


	//----- nvinfo : EIATTR_SPARSE_MMA_MASK
	.align		4
.L_98:
        /*00b8*/ 	.byte	0x03, 0x50
        /*00ba*/ 	.short	0x0000


	//----- nvinfo : EIATTR_MAXREG_COUNT
	.align		4
        /*00bc*/ 	.byte	0x03, 0x1b
        /*00be*/ 	.short	0x00ff


	//----- nvinfo : EIATTR_NUM_BARRIERS
	.align		4
        /*00c0*/ 	.byte	0x02, 0x4c
        /*00c2*/ 	.byte	0x01
	.zero		1


	//----- nvinfo : EIATTR_MERCURY_ISA_VERSION
	.align		4
        /*00c4*/ 	.byte	0x03, 0x5f
        /*00c6*/ 	.short	0x0101


	//----- nvinfo : EIATTR_VRC_CTA_INIT_COUNT
	.align		4
        /*00c8*/ 	.byte	0x02, 0x4a
	.zero		1
	.zero		1


	//----- nvinfo : EIATTR_EXIT_INSTR_OFFSETS
	.align		4
        /*00cc*/ 	.byte	0x04, 0x1c
        /*00ce*/ 	.short	(.L_100 - .L_99)


	//   ....[0]....
.L_99:
        /*00d0*/ 	.word	0x00000080


	//   ....[1]....
        /*00d4*/ 	.word	0x00002d30


	//   ....[2]....
        /*00d8*/ 	.word	0x00003480


	//   ....[3]....
        /*00dc*/ 	.word	0x00003670


	//   ....[4]....
        /*00e0*/ 	.word	0x000042d0


	//   ....[5]....
        /*00e4*/ 	.word	0x00004630


	//   ....[6]....
        /*00e8*/ 	.word	0x00006d70


	//----- nvinfo : EIATTR_CRS_STACK_SIZE
	.align		4
.L_100:
        /*00ec*/ 	.byte	0x04, 0x1e
        /*00ee*/ 	.short	(.L_102 - .L_101)
.L_101:
        /*00f0*/ 	.word	0x00000000


	//----- nvinfo : EIATTR_CBANK_PARAM_SIZE
	.align		4
.L_102:
        /*00f4*/ 	.byte	0x03, 0x19
        /*00f6*/ 	.short	0x0040


	//----- nvinfo : EIATTR_PARAM_CBANK
	.align		4
        /*00f8*/ 	.byte	0x04, 0x0a
        /*00fa*/ 	.short	(.L_104 - .L_103)
	.align		4
.L_103:
        /*00fc*/ 	.word	index@(.nv.constant0._Z26updateCheckNodeOpti_kerneliiPKiS0_S0_PisssiS1_)
        /*0100*/ 	.short	0x0380
        /*0102*/ 	.short	0x0040


	//----- nvinfo : EIATTR_SW_WAR
	.align		4
.L_104:
        /*0104*/ 	.byte	0x04, 0x36
        /*0106*/ 	.short	(.L_106 - .L_105)
.L_105:
        /*0108*/ 	.word	0x00000008
.L_106:


//--------------------- .nv.info._Z29updateVariableNodeOpti_kerneliiPKiS0_S0_S0_PcPi --------------------------
	.section	.nv.info._Z29updateVariableNodeOpti_kerneliiPKiS0_S0_S0_PcPi,"",@"SHT_CUDA_INFO"
	.sectionflags	@""
	.align	4


	//----- nvinfo : EIATTR_CUDA_API_VERSION
	.align		4
        /*0000*/ 	.byte	0x04, 0x37
        /*0002*/ 	.short	(.L_108 - .L_107)
.L_107:
        /*0004*/ 	.word	0x00000082


	//----- nvinfo : EIATTR_KPARAM_INFO
	.align		4
.L_108:
        /*0008*/ 	.byte	0x04, 0x17
        /*000a*/ 	.short	(.L_110 - .L_109)
.L_109:
        /*000c*/ 	.word	0x00000000
        /*0010*/ 	.short	0x0007
        /*0012*/ 	.short	0x0030
        /*0014*/ 	.byte	0x00, 0xf5, 0x21, 0x00


	//----- nvinfo : EIATTR_KPARAM_INFO
	.align		4
.L_110:
        /*0018*/ 	.byte	0x04, 0x17
        /*001a*/ 	.short	(.L_112 - .L_111)
.L_111:
        /*001c*/ 	.word	0x00000000
        /*0020*/ 	.short	0x0006
        /*0022*/ 	.short	0x0028
        /*0024*/ 	.byte	0x00, 0xf5, 0x21, 0x00


	//----- nvinfo : EIATTR_KPARAM_INFO
	.align		4
.L_112:
        /*0028*/ 	.byte	0x04, 0x17
        /*002a*/ 	.short	(.L_114 - .L_113)
.L_113:
        /*002c*/ 	.word	0x00000000
        /*0030*/ 	.short	0x0005
        /*0032*/ 	.short	0x0020
        /*0034*/ 	.byte	0x00, 0xf5, 0x21, 0x00


	//----- nvinfo : EIATTR_KPARAM_INFO
	.align		4
.L_114:
        /*0038*/ 	.byte	0x04, 0x17
        /*003a*/ 	.short	(.L_116 - .L_115)
.L_115:
        /*003c*/ 	.word	0x00000000
        /*0040*/ 	.short	0x0004
        /*0042*/ 	.short	0x0018
        /*0044*/ 	.byte	0x00, 0xf5, 0x21, 0x00


	//----- nvinfo : EIATTR_KPARAM_INFO
	.align		4
.L_116:
        /*0048*/ 	.byte	0x04, 0x17
        /*004a*/ 	.short	(.L_118 - .L_117)
.L_117:
        /*004c*/ 	.word	0x00000000
        /*0050*/ 	.short	0x0003
        /*0052*/ 	.short	0x0010
        /*0054*/ 	.byte	0x00, 0xf5, 0x21, 0x00


	//----- nvinfo : EIATTR_KPARAM_INFO
	.align		4
.L_118:
        /*0058*/ 	.byte	0x04, 0x17
        /*005a*/ 	.short	(.L_120 - .L_119)
.L_119:
        /*005c*/ 	.word	0x00000000
        /*0060*/ 	.short	0x0002
        /*0062*/ 	.short	0x0008
        /*0064*/ 	.byte	0x00, 0xf5, 0x21, 0x00


	//----- nvinfo : EIATTR_KPARAM_INFO
	.align		4
.L_120:
        /*0068*/ 	.byte	0x04, 0x17
        /*006a*/ 	.short	(.L_122 - .L_121)
.L_121:
        /*006c*/ 	.word	0x00000000
        /*0070*/ 	.short	0x0001
        /*0072*/ 	.short	0x0004
        /*0074*/ 	.byte	0x00, 0xf0, 0x11, 0x00


	//----- nvinfo : EIATTR_KPARAM_INFO
	.align		4
.L_122:
        /*0078*/ 	.byte	0x04, 0x17
        /*007a*/ 	.short	(.L_124 - .L_123)
.L_123:
        /*007c*/ 	.word	0x00000000
        /*0080*/ 	.short	0x0000
        /*0082*/ 	.short	0x0000
        /*0084*/ 	.byte	0x00, 0xf0, 0x11, 0x00


	//----- nvinfo : EIATTR_SPARSE_MMA_MASK
	.align		4
.L_124:
        /*0088*/ 	.byte	0x03, 0x50
        /*008a*/ 	.short	0x0000


	//----- nvinfo : EIATTR_MAXREG_COUNT
	.align		4
        /*008c*/ 	.byte	0x03, 0x1b
        /*008e*/ 	.short	0x00ff


	//----- nvinfo : EIATTR_MERCURY_ISA_VERSION
	.align		4
        /*0090*/ 	.byte	0x03, 0x5f
        /*0092*/ 	.short	0x0101


	//----- nvinfo : EIATTR_VRC_CTA_INIT_COUNT
	.align		4
        /*0094*/ 	.byte	0x02, 0x4a
	.zero		1
	.zero		1


	//----- nvinfo : EIATTR_EXIT_INSTR_OFFSETS
	.align		4
        /*0098*/ 	.byte	0x04, 0x1c
        /*009a*/ 	.short	(.L_126 - .L_125)


	//   ....[0]....
.L_125:
        /*009c*/ 	.word	0x00000090


	//   ....[1]....
        /*00a0*/ 	.word	0x00000970


	//   ....[2]....
        /*00a4*/ 	.word	0x00000a40


	//----- nvinfo : EIATTR_CRS_STACK_SIZE
	.align		4
.L_126:
        /*00a8*/ 	.byte	0x04, 0x1e
        /*00aa*/ 	.short	(.L_128 - .L_127)
.L_127:
        /*00ac*/ 	.word	0x00000000


	//----- nvinfo : EIATTR_CBANK_PARAM_SIZE
	.align		4
.L_128:
        /*00b0*/ 	.byte	0x03, 0x19
        /*00b2*/ 	.short	0x0038


	//----- nvinfo : EIATTR_PARAM_CBANK
	.align		4
        /*00b4*/ 	.byte	0x04, 0x0a
        /*00b6*/ 	.short	(.L_130 - .L_129)
	.align		4
.L_129:
        /*00b8*/ 	.word	index@(.nv.constant0._Z29updateVariableNodeOpti_kerneliiPKiS0_S0_S0_PcPi)
        /*00bc*/ 	.short	0x0380
        /*00be*/ 	.short	0x0038


	//----- nvinfo : EIATTR_SW_WAR
	.align		4
.L_130:
        /*00c0*/ 	.byte	0x04, 0x36
        /*00c2*/ 	.short	(.L_132 - .L_131)
.L_131:
        /*00c4*/ 	.word	0x00000008
.L_132:


//--------------------- .nv.info._Z20initializeMVC_kerneliPKiS0_Pi --------------------------
	.section	.nv.info._Z20initializeMVC_kerneliPKiS0_Pi,"",@"SHT_CUDA_INFO"
	.sectionflags	@""
	.align	4


	//----- nvinfo : EIATTR_CUDA_API_VERSION
	.align		4
        /*0000*/ 	.byte	0x04, 0x37
        /*0002*/ 	.short	(.L_134 - .L_133)
.L_133:
        /*0004*/ 	.word	0x00000082


	//----- nvinfo : EIATTR_KPARAM_INFO
	.align		4
.L_134:
        /*0008*/ 	.byte	0x04, 0x17
        /*000a*/ 	.short	(.L_136 - .L_135)
.L_135:
        /*000c*/ 	.word	0x00000000
        /*0010*/ 	.short	0x0003
        /*0012*/ 	.short	0x0018
        /*0014*/ 	.byte	0x00, 0xf5, 0x21, 0x00


	//----- nvinfo : EIATTR_KPARAM_INFO
	.align		4
.L_136:
        /*0018*/ 	.byte	0x04, 0x17
        /*001a*/ 	.short	(.L_138 - .L_137)
.L_137:
        /*001c*/ 	.word	0x00000000
        /*0020*/ 	.short	0x0002
        /*0022*/ 	.short	0x0010
        /*0024*/ 	.byte	0x00, 0xf5, 0x21, 0x00


	//----- nvinfo : EIATTR_KPARAM_INFO
	.align		4
.L_138:
        /*0028*/ 	.byte	0x04, 0x17
        /*002a*/ 	.short	(.L_140 - .L_139)
.L_139:
        /*002c*/ 	.word	0x00000000
        /*0030*/ 	.short	0x0001
        /*0032*/ 	.short	0x0008
        /*0034*/ 	.byte	0x00, 0xf5, 0x21, 0x00


	//----- nvinfo : EIATTR_KPARAM_INFO
	.align		4
.L_140:
        /*0038*/ 	.byte	0x04, 0x17
        /*003a*/ 	.short	(.L_142 - .L_141)
.L_141:
        /*003c*/ 	.word	0x00000000
        /*0040*/ 	.short	0x0000
        /*0042*/ 	.short	0x0000
        /*0044*/ 	.byte	0x00, 0xf0, 0x11, 0x00


	//----- nvinfo : EIATTR_SPARSE_MMA_MASK
	.align		4
.L_142:
        /*0048*/ 	.byte	0x03, 0x50
        /*004a*/ 	.short	0x0000


	//----- nvinfo : EIATTR_MAXREG_COUNT
	.align		4
        /*004c*/ 	.byte	0x03, 0x1b
        /*004e*/ 	.short	0x00ff


	//----- nvinfo : EIATTR_MERCURY_ISA_VERSION
	.align		4
        /*0050*/ 	.byte	0x03, 0x5f
        /*0052*/ 	.short	0x0101


	//----- nvinfo : EIATTR_VRC_CTA_INIT_COUNT
	.align		4
        /*0054*/ 	.byte	0x02, 0x4a
	.zero		1
	.zero		1


	//----- nvinfo : EIATTR_EXIT_INSTR_OFFSETS
	.align		4
        /*0058*/ 	.byte	0x04, 0x1c
        /*005a*/ 	.short	(.L_144 - .L_143)


	//   ....[0]....
.L_143:
        /*005c*/ 	.word	0x00000070


	//   ....[1]....
        /*0060*/ 	.word	0x000000d0


	//   ....[2]....
        /*0064*/ 	.word	0x000001a0


	//----- nvinfo : EIATTR_CRS_STACK_SIZE
	.align		4
.L_144:
        /*0068*/ 	.byte	0x04, 0x1e
        /*006a*/ 	.short	(.L_146 - .L_145)
.L_145:
        /*006c*/ 	.word	0x00000000


	//----- nvinfo : EIATTR_CBANK_PARAM_SIZE
	.align		4
.L_146:
        /*0070*/ 	.byte	0x03, 0x19
        /*0072*/ 	.short	0x0020


	//----- nvinfo : EIATTR_PARAM_CBANK
	.align		4
        /*0074*/ 	.byte	0x04, 0x0a
        /*0076*/ 	.short	(.L_148 - .L_147)
	.align		4
.L_147:
        /*0078*/ 	.word	index@(.nv.constant0._Z20initializeMVC_kerneliPKiS0_Pi)
        /*007c*/ 	.short	0x0380
        /*007e*/ 	.short	0x0020


	//----- nvinfo : EIATTR_SW_WAR
	.align		4
.L_148:
        /*0080*/ 	.byte	0x04, 0x36
        /*0082*/ 	.short	(.L_150 - .L_149)
.L_149:
        /*0084*/ 	.word	0x00000008
.L_150:


//--------------------- .nv.info._Z28updateCheckNodeShared_kerneliiPKiS0_S0_PisssiS1_ --------------------------
	.section	.nv.info._Z28updateCheckNodeShared_kerneliiPKiS0_S0_PisssiS1_,"",@"SHT_CUDA_INFO"
	.sectionflags	@""
	.align	4


	//----- nvinfo : EIATTR_CUDA_API_VERSION
	.align		4
        /*0000*/ 	.byte	0x04, 0x37
        /*0002*/ 	.short	(.L_152 - .L_151)
.L_151:
        /*0004*/ 	.word	0x00000082


	//----- nvinfo : EIATTR_KPARAM_INFO
	.align		4
.L_152:
        /*0008*/ 	.byte	0x04, 0x17
        /*000a*/ 	.short	(.L_154 - .L_153)
.L_153:
        /*000c*/ 	.word	0x00000000
        /*0010*/ 	.short	0x000a
        /*0012*/ 	.short	0x0038
        /*0014*/ 	.byte	0x00, 0xf5, 0x21, 0x00


	//----- nvinfo : EIATTR_KPARAM_INFO
	.align		4
.L_154:
        /*0018*/ 	.byte	0x04, 0x17
        /*001a*/ 	.short	(.L_156 - .L_155)
.L_155:
        /*001c*/ 	.word	0x00000000
        /*0020*/ 	.short	0x0009
        /*0022*/ 	.short	0x0030
        /*0024*/ 	.byte	0x00, 0xf0, 0x11, 0x00


	//----- nvinfo : EIATTR_KPARAM_INFO
	.align		4
.L_156:
        /*0028*/ 	.byte	0x04, 0x17
        /*002a*/ 	.short	(.L_158 - .L_157)
.L_157:
        /*002c*/ 	.word	0x00000000
        /*0030*/ 	.short	0x0008
        /*0032*/ 	.short	0x002c
        /*0034*/ 	.byte	0x00, 0xf0, 0x09, 0x00


	//----- nvinfo : EIATTR_KPARAM_INFO
	.align		4
.L_158:
        /*0038*/ 	.byte	0x04, 0x17
        /*003a*/ 	.short	(.L_160 - .L_159)
.L_159:
        /*003c*/ 	.word	0x00000000
        /*0040*/ 	.short	0x0007
        /*0042*/ 	.short	0x002a
        /*0044*/ 	.byte	0x00, 0xf0, 0x09, 0x00


	//----- nvinfo : EIATTR_KPARAM_INFO
	.align		4
.L_160:
        /*0048*/ 	.byte	0x04, 0x17
        /*004a*/ 	.short	(.L_162 - .L_161)
.L_161:
        /*004c*/ 	.word	0x00000000
        /*0050*/ 	.short	0x0006
        /*0052*/ 	.short	0x0028
        /*0054*/ 	.byte	0x00, 0xf0, 0x09, 0x00


	//----- nvinfo : EIATTR_KPARAM_INFO
	.align		4
.L_162:
        /*0058*/ 	.byte	0x04, 0x17
        /*005a*/ 	.short	(.L_164 - .L_163)
.L_163:
        /*005c*/ 	.word	0x00000000
        /*0060*/ 	.short	0x0005
        /*0062*/ 	.short	0x0020
        /*0064*/ 	.byte	0x00, 0xf5, 0x21, 0x00


	//----- nvinfo : EIATTR_KPARAM_INFO
	.align		4
.L_164:
        /*0068*/ 	.byte	0x04, 0x17
        /*006a*/ 	.short	(.L_166 - .L_165)
.L_165:
        /*006c*/ 	.word	0x00000000
        /*0070*/ 	.short	0x0004
        /*0072*/ 	.short	0x0018
        /*0074*/ 	.byte	0x00, 0xf5, 0x21, 0x00


	//----- nvinfo : EIATTR_KPARAM_INFO
	.align		4
.L_166:
        /*0078*/ 	.byte	0x04, 0x17
        /*007a*/ 	.short	(.L_168 - .L_167)
.L_167:
        /*007c*/ 	.word	0x00000000
        /*0080*/ 	.short	0x0003
        /*0082*/ 	.short	0x0010
        /*0084*/ 	.byte	0x00, 0xf5, 0x21, 0x00


	//----- nvinfo : EIATTR_KPARAM_INFO
	.align		4
.L_168:
        /*0088*/ 	.byte	0x04, 0x17
        /*008a*/ 	.short	(.L_170 - .L_169)
.L_169:
        /*008c*/ 	.word	0x00000000
        /*0090*/ 	.short	0x0002
        /*0092*/ 	.short	0x0008
        /*0094*/ 	.byte	0x00, 0xf5, 0x21, 0x00


	//----- nvinfo : EIATTR_KPARAM_INFO
	.align		4
.L_170:
        /*0098*/ 	.byte	0x04, 0x17
        /*009a*/ 	.short	(.L_172 - .L_171)
.L_171:
        /*009c*/ 	.word	0x00000000
        /*00a0*/ 	.short	0x0001
        /*00a2*/ 	.short	0x0004
        /*00a4*/ 	.byte	0x00, 0xf0, 0x11, 0x00


	//----- nvinfo : EIATTR_KPARAM_INFO
	.align		4
.L_172:
        /*00a8*/ 	.byte	0x04, 0x17
        /*00aa*/ 	.short	(.L_174 - .L_173)
.L_173:
        /*00ac*/ 	.word	0x00000000
        /*00b0*/ 	.short	0x0000
        /*00b2*/ 	.short	0x0000
        /*00b4*/ 	.byte	0x00, 0xf0, 0x11, 0x00


	//----- nvinfo : EIATTR_SPARSE_MMA_MASK
	.align		4
.L_174:
        /*00b8*/ 	.byte	0x03, 0x50
        /*00ba*/ 	.short	0x0000


	//----- nvinfo : EIATTR_MAXREG_COUNT
	.align		4
        /*00bc*/ 	.byte	0x03, 0x1b
        /*00be*/ 	.short	0x00ff


	//----- nvinfo : EIATTR_MERCURY_ISA_VERSION
	.align		4
        /*00c0*/ 	.byte	0x03, 0x5f
        /*00c2*/ 	.short	0x0101


	//----- nvinfo : EIATTR_VRC_CTA_INIT_COUNT
	.align		4
        /*00c4*/ 	.byte	0x02, 0x4a
	.zero		1
	.zero		1


	//----- nvinfo : EIATTR_EXIT_INSTR_OFFSETS
	.align		4
        /*00c8*/ 	.byte	0x04, 0x1c
        /*00ca*/ 	.short	(.L_176 - .L_175)


	//   ....[0]....
.L_175:
        /*00cc*/ 	.word	0x00000080


	//   ....[1]....
        /*00d0*/ 	.word	0x00002880


	//   ....[2]....
        /*00d4*/ 	.word	0x00003a70


	//   ....[3]....
        /*00d8*/ 	.word	0x00003f50


	//   ....[4]....
        /*00dc*/ 	.word	0x00005640


	//   ....[5]....
        /*00e0*/ 	.word	0x00005c40


	//----- nvinfo : EIATTR_CRS_STACK_SIZE
	.align		4
.L_176:
        /*00e4*/ 	.byte	0x04, 0x1e
        /*00e6*/ 	.short	(.L_178 - .L_177)
.L_177:
        /*00e8*/ 	.word	0x00000000


	//----- nvinfo : EIATTR_CBANK_PARAM_SIZE
	.align		4
.L_178:
        /*00ec*/ 	.byte	0x03, 0x19
        /*00ee*/ 	.short	0x0040


	//----- nvinfo : EIATTR_PARAM_CBANK
	.align		4
        /*00f0*/ 	.byte	0x04, 0x0a
        /*00f2*/ 	.short	(.L_180 - .L_179)
	.align		4
.L_179:
        /*00f4*/ 	.word	index@(.nv.constant0._Z28updateCheckNodeShared_kerneliiPKiS0_S0_PisssiS1_)
        /*00f8*/ 	.short	0x0380
        /*00fa*/ 	.short	0x0040


	//----- nvinfo : EIATTR_SW_WAR
	.align		4
.L_180:
        /*00fc*/ 	.byte	0x04, 0x36
        /*00fe*/ 	.short	(.L_182 - .L_181)
.L_181:
        /*0100*/ 	.word	0x00000008
.L_182:


//--------------------- .nv.info._Z22updateCheckNode_kerneliiPKiS0_S0_PisssiS1_ --------------------------
	.section	.nv.info._Z22updateCheckNode_kerneliiPKiS0_S0_PisssiS1_,"",@"SHT_CUDA_INFO"
	.sectionflags	@""
	.align	4


	//----- nvinfo : EIATTR_CUDA_API_VERSION
	.align		4
        /*0000*/ 	.byte	0x04, 0x37
        /*0002*/ 	.short	(.L_184 - .L_183)
.L_183:
        /*0004*/ 	.word	0x00000082


	//----- nvinfo : EIATTR_KPARAM_INFO
	.align		4
.L_184:
        /*0008*/ 	.byte	0x04, 0x17
        /*000a*/ 	.short	(.L_186 - .L_185)
.L_185:
        /*000c*/ 	.word	0x00000000
        /*0010*/ 	.short	0x000a
        /*0012*/ 	.short	0x0038
        /*0014*/ 	.byte	0x00, 0xf5, 0x21, 0x00


	//----- nvinfo : EIATTR_KPARAM_INFO
	.align		4
.L_186:
        /*0018*/ 	.byte	0x04, 0x17
        /*001a*/ 	.short	(.L_188 - .L_187)
.L_187:
        /*001c*/ 	.word	0x00000000
        /*0020*/ 	.short	0x0009
        /*0022*/ 	.short	0x0030
        /*0024*/ 	.byte	0x00, 0xf0, 0x11, 0x00


	//----- nvinfo : EIATTR_KPARAM_INFO
	.align		4
.L_188:
        /*0028*/ 	.byte	0x04, 0x17
        /*002a*/ 	.short	(.L_190 - .L_189)
.L_189:
        /*002c*/ 	.word	0x00000000
        /*0030*/ 	.short	0x0008
        /*0032*/ 	.short	0x002c
        /*0034*/ 	.byte	0x00, 0xf0, 0x09, 0x00


	//----- nvinfo : EIATTR_KPARAM_INFO
	.align		4
.L_190:
        /*0038*/ 	.byte	0x04, 0x17
        /*003a*/ 	.short	(.L_192 - .L_191)
.L_191:
        /*003c*/ 	.word	0x00000000
        /*0040*/ 	.short	0x0007
        /*0042*/ 	.short	0x002a
        /*0044*/ 	.byte	0x00, 0xf0, 0x09, 0x00


	//----- nvinfo : EIATTR_KPARAM_INFO
	.align		4
.L_192:
        /*0048*/ 	.byte	0x04, 0x17
        /*004a*/ 	.short	(.L_194 - .L_193)
.L_193:
        /*004c*/ 	.word	0x00000000
        /*0050*/ 	.short	0x0006
        /*0052*/ 	.short	0x0028
        /*0054*/ 	.byte	0x00, 0xf0, 0x09, 0x00


	//----- nvinfo : EIATTR_KPARAM_INFO
	.align		4
.L_194:
        /*0058*/ 	.byte	0x04, 0x17
        /*005a*/ 	.short	(.L_196 - .L_195)
.L_195:
        /*005c*/ 	.word	0x00000000
        /*0060*/ 	.short	0x0005
        /*0062*/ 	.short	0x0020
        /*0064*/ 	.byte	0x00, 0xf5, 0x21, 0x00


	//----- nvinfo : EIATTR_KPARAM_INFO
	.align		4
.L_196:
        /*0068*/ 	.byte	0x04, 0x17
        /*006a*/ 	.short	(.L_198 - .L_197)
.L_197:
        /*006c*/ 	.word	0x00000000
        /*0070*/ 	.short	0x0004
        /*0072*/ 	.short	0x0018
        /*0074*/ 	.byte	0x00, 0xf5, 0x21, 0x00


	//----- nvinfo : EIATTR_KPARAM_INFO
	.align		4
.L_198:
        /*0078*/ 	.byte	0x04, 0x17
        /*007a*/ 	.short	(.L_200 - .L_199)
.L_199:
        /*007c*/ 	.word	0x00000000
        /*0080*/ 	.short	0x0003
        /*0082*/ 	.short	0x0010
        /*0084*/ 	.byte	0x00, 0xf5, 0x21, 0x00


	//----- nvinfo : EIATTR_KPARAM_INFO
	.align		4
.L_200:
        /*0088*/ 	.byte	0x04, 0x17
        /*008a*/ 	.short	(.L_202 - .L_201)
.L_201:
        /*008c*/ 	.word	0x00000000
        /*0090*/ 	.short	0x0002
        /*0092*/ 	.short	0x0008
        /*0094*/ 	.byte	0x00, 0xf5, 0x21, 0x00


	//----- nvinfo : EIATTR_KPARAM_INFO
	.align		4
.L_202:
        /*0098*/ 	.byte	0x04, 0x17
        /*009a*/ 	.short	(.L_204 - .L_203)
.L_203:
        /*009c*/ 	.word	0x00000000
        /*00a0*/ 	.short	0x0001
        /*00a2*/ 	.short	0x0004
        /*00a4*/ 	.byte	0x00, 0xf0, 0x11, 0x00


	//----- nvinfo : EIATTR_KPARAM_INFO
	.align		4
.L_204:
        /*00a8*/ 	.byte	0x04, 0x17
        /*00aa*/ 	.short	(.L_206 - .L_205)
.L_205:
        /*00ac*/ 	.word	0x00000000
        /*00b0*/ 	.short	0x0000
        /*00b2*/ 	.short	0x0000
        /*00b4*/ 	.byte	0x00, 0xf0, 0x11, 0x00


	//----- nvinfo : EIATTR_SPARSE_MMA_MASK
	.align		4
.L_206:
        /*00b8*/ 	.byte	0x03, 0x50
        /*00ba*/ 	.short	0x0000


	//----- nvinfo : EIATTR_MAXREG_COUNT
	.align		4
        /*00bc*/ 	.byte	0x03, 0x1b
        /*00be*/ 	.short	0x00ff


	//----- nvinfo : EIATTR_MERCURY_ISA_VERSION
	.align		4
        /*00c0*/ 	.byte	0x03, 0x5f
        /*00c2*/ 	.short	0x0101


	//----- nvinfo : EIATTR_VRC_CTA_INIT_COUNT
	.align		4
        /*00c4*/ 	.byte	0x02, 0x4a
	.zero		1
	.zero		1


	//----- nvinfo : EIATTR_EXIT_INSTR_OFFSETS
	.align		4
        /*00c8*/ 	.byte	0x04, 0x1c
        /*00ca*/ 	.short	(.L_208 - .L_207)


	//   ....[0]....
.L_207:
        /*00cc*/ 	.word	0x00000080


	//   ....[1]....
        /*00d0*/ 	.word	0x00002880


	//   ....[2]....
        /*00d4*/ 	.word	0x00003a70


	//   ....[3]....
        /*00d8*/ 	.word	0x00003f50


	//   ....[4]....
        /*00dc*/ 	.word	0x00005640


	//   ....[5]....
        /*00e0*/ 	.word	0x00005c40


	//----- nvinfo : EIATTR_CRS_STACK_SIZE
	.align		4
.L_208:
        /*00e4*/ 	.byte	0x04, 0x1e
        /*00e6*/ 	.short	(.L_210 - .L_209)
.L_209:
        /*00e8*/ 	.word	0x00000000


	//----- nvinfo : EIATTR_CBANK_PARAM_SIZE
	.align		4
.L_210:
        /*00ec*/ 	.byte	0x03, 0x19
        /*00ee*/ 	.short	0x0040


	//----- nvinfo : EIATTR_PARAM_CBANK
	.align		4
        /*00f0*/ 	.byte	0x04, 0x0a
        /*00f2*/ 	.short	(.L_212 - .L_211)
	.align		4
.L_211:
        /*00f4*/ 	.word	index@(.nv.constant0._Z22updateCheckNode_kerneliiPKiS0_S0_PisssiS1_)
        /*00f8*/ 	.short	0x0380
        /*00fa*/ 	.short	0x0040


	//----- nvinfo : EIATTR_SW_WAR
	.align		4
.L_212:
        /*00fc*/ 	.byte	0x04, 0x36
        /*00fe*/ 	.short	(.L_214 - .L_213)
.L_213:
        /*0100*/ 	.word	0x00000008
.L_214:


//--------------------- .nv.info._Z25updateVariableNode_kerneliiPKiS0_S0_S0_PcPi --------------------------
	.section	.nv.info._Z25updateVariableNode_kerneliiPKiS0_S0_S0_PcPi,"",@"SHT_CUDA_INFO"
	.sectionflags	@""
	.align	4


	//----- nvinfo : EIATTR_CUDA_API_VERSION
	.align		4
        /*0000*/ 	.byte	0x04, 0x37
        /*0002*/ 	.short	(.L_216 - .L_215)
.L_215:
        /*0004*/ 	.word	0x00000082


	//----- nvinfo : EIATTR_KPARAM_INFO
	.align		4
.L_216:
        /*0008*/ 	.byte	0x04, 0x17
        /*000a*/ 	.short	(.L_218 - .L_217)
.L_217:
        /*000c*/ 	.word	0x00000000
        /*0010*/ 	.short	0x0007
        /*0012*/ 	.short	0x0030
        /*0014*/ 	.byte	0x00, 0xf5, 0x21, 0x00


	//----- nvinfo : EIATTR_KPARAM_INFO
	.align		4
.L_218:
        /*0018*/ 	.byte	0x04, 0x17
        /*001a*/ 	.short	(.L_220 - .L_219)
.L_219:
        /*001c*/ 	.word	0x00000000
        /*0020*/ 	.short	0x0006
        /*0022*/ 	.short	0x0028
        /*0024*/ 	.byte	0x00, 0xf5, 0x21, 0x00


	//----- nvinfo : EIATTR_KPARAM_INFO
	.align		4
.L_220:
        /*0028*/ 	.byte	0x04, 0x17
        /*002a*/ 	.short	(.L_222 - .L_221)
.L_221:
        /*002c*/ 	.word	0x00000000
        /*0030*/ 	.short	0x0005
        /*0032*/ 	.short	0x0020
        /*0034*/ 	.byte	0x00, 0xf5, 0x21, 0x00


	//----- nvinfo : EIATTR_KPARAM_INFO
	.align		4
.L_222:
        /*0038*/ 	.byte	0x04, 0x17
        /*003a*/ 	.short	(.L_224 - .L_223)
.L_223:
        /*003c*/ 	.word	0x00000000
        /*0040*/ 	.short	0x0004
        /*0042*/ 	.short	0x0018
        /*0044*/ 	.byte	0x00, 0xf5, 0x21, 0x00


	//----- nvinfo : EIATTR_KPARAM_INFO
	.align		4
.L_224:
        /*0048*/ 	.byte	0x04, 0x17
        /*004a*/ 	.short	(.L_226 - .L_225)
.L_225:
        /*004c*/ 	.word	0x00000000
        /*0050*/ 	.short	0x0003
        /*0052*/ 	.short	0x0010
        /*0054*/ 	.byte	0x00, 0xf5, 0x21, 0x00


	//----- nvinfo : EIATTR_KPARAM_INFO
	.align		4
.L_226:
        /*0058*/ 	.byte	0x04, 0x17
        /*005a*/ 	.short	(.L_228 - .L_227)
.L_227:
        /*005c*/ 	.word	0x00000000
        /*0060*/ 	.short	0x0002
        /*0062*/ 	.short	0x0008
        /*0064*/ 	.byte	0x00, 0xf5, 0x21, 0x00


	//----- nvinfo : EIATTR_KPARAM_INFO
	.align		4
.L_228:
        /*0068*/ 	.byte	0x04, 0x17
        /*006a*/ 	.short	(.L_230 - .L_229)
.L_229:
        /*006c*/ 	.word	0x00000000
        /*0070*/ 	.short	0x0001
        /*0072*/ 	.short	0x0004
        /*0074*/ 	.byte	0x00, 0xf0, 0x11, 0x00


	//----- nvinfo : EIATTR_KPARAM_INFO
	.align		4
.L_230:
        /*0078*/ 	.byte	0x04, 0x17
        /*007a*/ 	.short	(.L_232 - .L_231)
.L_231:
        /*007c*/ 	.word	0x00000000
        /*0080*/ 	.short	0x0000
        /*0082*/ 	.short	0x0000
        /*0084*/ 	.byte	0x00, 0xf0, 0x11, 0x00


	//----- nvinfo : EIATTR_SPARSE_MMA_MASK
	.align		4
.L_232:
        /*0088*/ 	.byte	0x03, 0x50
        /*008a*/ 	.short	0x0000


	//----- nvinfo : EIATTR_MAXREG_COUNT
	.align		4
        /*008c*/ 	.byte	0x03, 0x1b
        /*008e*/ 	.short	0x00ff


	//----- nvinfo : EIATTR_MERCURY_ISA_VERSION
	.align		4
        /*0090*/ 	.byte	0x03, 0x5f
        /*0092*/ 	.short	0x0101


	//----- nvinfo : EIATTR_VRC_CTA_INIT_COUNT
	.align		4
        /*0094*/ 	.byte	0x02, 0x4a
	.zero		1
	.zero		1


	//----- nvinfo : EIATTR_EXIT_INSTR_OFFSETS
	.align		4
        /*0098*/ 	.byte	0x04, 0x1c
        /*009a*/ 	.short	(.L_234 - .L_233)


	//   ....[0]....
.L_233:
        /*009c*/ 	.word	0x00000070


	//   ....[1]....
        /*00a0*/ 	.word	0x00000cc0


	//   ....[2]....
        /*00a4*/ 	.word	0x00000dd0


	//----- nvinfo : EIATTR_CRS_STACK_SIZE
	.align		4
.L_234:
        /*00a8*/ 	.byte	0x04, 0x1e
        /*00aa*/ 	.short	(.L_236 - .L_235)
.L_235:
        /*00ac*/ 	.word	0x00000000


	//----- nvinfo : EIATTR_CBANK_PARAM_SIZE
	.align		4
.L_236:
        /*00b0*/ 	.byte	0x03, 0x19
        /*00b2*/ 	.short	0x0038


	//----- nvinfo : EIATTR_PARAM_CBANK
	.align		4
        /*00b4*/ 	.byte	0x04, 0x0a
        /*00b6*/ 	.short	(.L_238 - .L_237)
	.align		4
.L_237:
        /*00b8*/ 	.word	index@(.nv.constant0._Z25updateVariableNode_kerneliiPKiS0_S0_S0_PcPi)
        /*00bc*/ 	.short	0x0380
        /*00be*/ 	.short	0x0038


	//----- nvinfo : EIATTR_SW_WAR
	.align		4
.L_238:
        /*00c0*/ 	.byte	0x04, 0x36
        /*00c2*/ 	.short	(.L_240 - .L_239)
.L_239:
        /*00c4*/ 	.word	0x00000008
.L_240:


//--------------------- .nv.info._Z21syndrome_check_kernelPKcPKiiS2_Pi --------------------------
	.section	.nv.info._Z21syndrome_check_kernelPKcPKiiS2_Pi,"",@"SHT_CUDA_INFO"
	.sectionflags	@""
	.align	4


	//----- nvinfo : EIATTR_CUDA_API_VERSION
	.align		4
        /*0000*/ 	.byte	0x04, 0x37
        /*0002*/ 	.short	(.L_242 - .L_241)
.L_241:
        /*0004*/ 	.word	0x00000082


	//----- nvinfo : EIATTR_KPARAM_INFO
	.align		4
.L_242:
        /*0008*/ 	.byte	0x04, 0x17
        /*000a*/ 	.short	(.L_244 - .L_243)
.L_243:
        /*000c*/ 	.word	0x00000000
        /*0010*/ 	.short	0x0004
        /*0012*/ 	.short	0x0020
        /*0014*/ 	.byte	0x00, 0xf5, 0x21, 0x00


	//----- nvinfo : EIATTR_KPARAM_INFO
	.align		4
.L_244:
        /*0018*/ 	.byte	0x04, 0x17
        /*001a*/ 	.short	(.L_246 - .L_245)
.L_245:
        /*001c*/ 	.word	0x00000000
        /*0020*/ 	.short	0x0003
        /*0022*/ 	.short	0x0018
        /*0024*/ 	.byte	0x00, 0xf5, 0x21, 0x00


	//----- nvinfo : EIATTR_KPARAM_INFO
	.align		4
.L_246:
        /*0028*/ 	.byte	0x04, 0x17
        /*002a*/ 	.short	(.L_248 - .L_247)
.L_247:
        /*002c*/ 	.word	0x00000000
        /*0030*/ 	.short	0x0002
        /*0032*/ 	.short	0x0010
        /*0034*/ 	.byte	0x00, 0xf0, 0x11, 0x00


	//----- nvinfo : EIATTR_KPARAM_INFO
	.align		4
.L_248:
        /*0038*/ 	.byte	0x04, 0x17
        /*003a*/ 	.short	(.L_250 - .L_249)
.L_249:
        /*003c*/ 	.word	0x00000000
        /*0040*/ 	.short	0x0001
        /*0042*/ 	.short	0x0008
        /*0044*/ 	.byte	0x00, 0xf5, 0x21, 0x00


	//----- nvinfo : EIATTR_KPARAM_INFO
	.align		4
.L_250:
        /*0048*/ 	.byte	0x04, 0x17
        /*004a*/ 	.short	(.L_252 - .L_251)
.L_251:
        /*004c*/ 	.word	0x00000000
        /*0050*/ 	.short	0x0000
        /*0052*/ 	.short	0x0000
        /*0054*/ 	.byte	0x00, 0xf5, 0x21, 0x00


	//----- nvinfo : EIATTR_SPARSE_MMA_MASK
	.align		4
.L_252:
        /*0058*/ 	.byte	0x03, 0x50
        /*005a*/ 	.short	0x0000


	//----- nvinfo : EIATTR_MAXREG_COUNT
	.align		4
        /*005c*/ 	.byte	0x03, 0x1b
        /*005e*/ 	.short	0x00ff


	//----- nvinfo : EIATTR_NUM_BARRIERS
	.align		4
        /*0060*/ 	.byte	0x02, 0x4c
        /*0062*/ 	.byte	0x01
	.zero		1


	//----- nvinfo : EIATTR_MERCURY_ISA_VERSION
	.align		4
        /*0064*/ 	.byte	0x03, 0x5f
        /*0066*/ 	.short	0x0101


	//----- nvinfo : EIATTR_INT_WARP_WIDE_INSTR_OFFSETS
	.align		4
        /*0068*/ 	.byte	0x04, 0x31
        /*006a*/ 	.short	(.L_254 - .L_253)


	//   ....[0]....
.L_253:
        /*006c*/ 	.word	0x000012e0


	//----- nvinfo : EIATTR_VRC_CTA_INIT_COUNT
	.align		4
.L_254:
        /*0070*/ 	.byte	0x02, 0x4a
	.zero		1
	.zero		1


	//----- nvinfo : EIATTR_EXIT_INSTR_OFFSETS
	.align		4
        /*0074*/ 	.byte	0x04, 0x1c
        /*0076*/ 	.short	(.L_256 - .L_255)


	//   ....[0]....
.L_255:
        /*0078*/ 	.word	0x00000070


	//   ....[1]....
        /*007c*/ 	.word	0x00000110


	//   ....[2]....
        /*0080*/ 	.word	0x000012b0


	//   ....[3]....
        /*0084*/ 	.word	0x00001330


	//----- nvinfo : EIATTR_CRS_STACK_SIZE
	.align		4
.L_256:
        /*0088*/ 	.byte	0x04, 0x1e
        /*008a*/ 	.short	(.L_258 - .L_257)
.L_257:
        /*008c*/ 	.word	0x00000000


	//----- nvinfo : EIATTR_CBANK_PARAM_SIZE
	.align		4
.L_258:
        /*0090*/ 	.byte	0x03, 0x19
        /*0092*/ 	.short	0x0028


	//----- nvinfo : EIATTR_PARAM_CBANK
	.align		4
        /*0094*/ 	.byte	0x04, 0x0a
        /*0096*/ 	.short	(.L_260 - .L_259)
	.align		4
.L_259:
        /*0098*/ 	.word	index@(.nv.constant0._Z21syndrome_check_kernelPKcPKiiS2_Pi)
        /*009c*/ 	.short	0x0380
        /*009e*/ 	.short	0x0028


	//----- nvinfo : EIATTR_SW_WAR
	.align		4
.L_260:
        /*00a0*/ 	.byte	0x04, 0x36
        /*00a2*/ 	.short	(.L_262 - .L_261)
.L_261:
        /*00a4*/ 	.word	0x00000008
.L_262:


//--------------------- .nv.callgraph             --------------------------
	.section	.nv.callgraph,"",@"SHT_CUDA_CALLGRAPH"
	.align	4
	.sectionentsize	8
	.align		4
        /*0000*/ 	.word	0x00000000
	.align		4
        /*0004*/ 	.word	0xffffffff
	.align		4
        /*0008*/ 	.word	0x00000000
	.align		4
        /*000c*/ 	.word	0xfffffffe
	.align		4
        /*0010*/ 	.word	0x00000000
	.align		4
        /*0014*/ 	.word	0xfffffffd
	.align		4
        /*0018*/ 	.word	0x00000000
	.align		4
        /*001c*/ 	.word	0xfffffffc


//--------------------- .nv.constant3             --------------------------
	.section	.nv.constant3,"a",@progbits
	.align	4
.nv.constant3:
	.type		const_logexp_table,@object
	.size		const_logexp_table,(.L_0 - const_logexp_table)
const_logexp_table:
	.zero		1200
.L_0:


//--------------------- .text._Z31updateVariableNodeOpti2D_kerneliiPKiS0_S0_S0_PcPi --------------------------
	.section	.text._Z31updateVariableNodeOpti2D_kerneliiPKiS0_S0_S0_PcPi,"ax",@progbits
	.align	128
        .global         _Z31updateVariableNodeOpti2D_kerneliiPKiS0_S0_S0_PcPi
        .type           _Z31updateVariableNodeOpti2D_kerneliiPKiS0_S0_S0_PcPi,@function
        .size           _Z31updateVariableNodeOpti2D_kerneliiPKiS0_S0_S0_PcPi,(.L_x_177 - _Z31updateVariableNodeOpti2D_kerneliiPKiS0_S0_S0_PcPi)
        .other          _Z31updateVariableNodeOpti2D_kerneliiPKiS0_S0_S0_PcPi,@"STO_CUDA_ENTRY STV_DEFAULT"
_Z31updateVariableNodeOpti2D_kerneliiPKiS0_S0_S0_PcPi:
.text._Z31updateVariableNodeOpti2D_kerneliiPKiS0_S0_S0_PcPi:
[----:B------:R-:W-:Y:S01]  /*0000*/  LDC R1, c[0x0][0x37c] ;  /* 0x0000df00ff017b82 */ /* 0x000fe20000000800 */
[----:B------:R-:W0:Y:S07]  /*0010*/  S2R R13, SR_TID.X ;  /* 0x00000000000d7919 */ /* 0x000e2e0000002100 */
[----:B------:R-:W0:Y:S01]  /*0020*/  S2UR UR4, SR_CTAID.X ;  /* 0x00000000000479c3 */ /* 0x000e220000002500 */
[----:B------:R-:W1:Y:S07]  /*0030*/  LDCU UR7, c[0x0][0x380] ;  /* 0x00007000ff0777ac */ /* 0x000e6e0008000800 */
[----:B------:R-:W0:Y:S02]  /*0040*/  LDC R0, c[0x0][0x360] ;  /* 0x0000d800ff007b82 */ /* 0x000e240000000800 */
[----:B0-----:R-:W-:-:S05]  /*0050*/  IMAD R0, R0, UR4, R13 ;  /* 0x0000000400007c24 */ /* 0x001fca000f8e020d */
[----:B-1----:R-:W-:-:S13]  /*0060*/  ISETP.GE.AND P0, PT, R0, UR7, PT ;  /* 0x0000000700007c0c */ /* 0x002fda000bf06270 */
[----:B------:R-:W-:Y:S05]  /*0070*/  @P0 EXIT ;  /* 0x000000000000094d */ /* 0x000fea0003800000 */
[----:B------:R-:W0:Y:S01]  /*0080*/  LDC.64 R2, c[0x0][0x388] ;  /* 0x0000e200ff027b82 */ /* 0x000e220000000a00 */
[----:B------:R-:W1:Y:S01]  /*0090*/  LDCU.64 UR8, c[0x0][0x358] ;  /* 0x00006b00ff0877ac */ /* 0x000e620008000a00 */
[----:B------:R-:W2:Y:S06]  /*00a0*/  S2R R5, SR_TID.Y ;  /* 0x0000000000057919 */ /* 0x000eac0000002200 */
[----:B------:R-:W3:Y:S08]  /*00b0*/  LDC.64 R8, c[0x0][0x398] ;  /* 0x0000e600ff087b82 */ /* 0x000ef00000000a00 */
[----:B------:R-:W4:Y:S01]  /*00c0*/  LDC.64 R10, c[0x0][0x390] ;  /* 0x0000e400ff0a7b82 */ /* 0x000f220000000a00 */
[----:B0-----:R-:W-:-:S05]  /*00d0*/  IMAD.WIDE R2, R0, 0x4, R2 ;  /* 0x0000000400027825 */ /* 0x001fca00078e0202 */
[----:B-1----:R-:W2:Y:S02]  /*00e0*/  LDG.E R4, desc[UR8][R2.64] ;  /* 0x0000000802047981 */ /* 0x002ea4000c1e1900 */
[----:B--2---:R-:W-:-:S13]  /*00f0*/  ISETP.GE.U32.AND P0, PT, R5, R4, PT ;  /* 0x000000040500720c */ /* 0x004fda0003f06070 */
[----:B------:R-:W-:-:S04]  /*0100*/  @!P0 IMAD R7, R5, UR7, R0 ;  /* 0x0000000705078c24 */ /* 0x000fc8000f8e0200 */
[----:B---3--:R-:W-:-:S06]  /*0110*/  @!P0 IMAD.WIDE.U32 R8, R7, 0x4, R8 ;  /* 0x0000000407088825 */ /* 0x008fcc00078e0008 */
[----:B------:R-:W4:Y:S01]  /*0120*/  @!P0 LDG.E R9, desc[UR8][R8.64] ;  /* 0x0000000808098981 */ /* 0x000f22000c1e1900 */
[----:B------:R-:W0:Y:S01]  /*0130*/  S2UR UR6, SR_CgaCtaId ;  /* 0x00000000000679c3 */ /* 0x000e220000008800 */
[----:B------:R-:W-:Y:S02]  /*0140*/  UMOV UR4, 0x400 ;  /* 0x0000040000047882 */ /* 0x000fe40000000000 */
[----:B------:R-:W-:Y:S01]  /*0150*/  UIADD3 UR5, UPT, UPT, UR4, 0x200, URZ ;  /* 0x0000020004057890 */ /* 0x000fe2000fffe0ff */
[----:B----4-:R-:W-:-:S06]  /*0160*/  @!P0 IMAD.WIDE R10, R9, 0x4, R10 ;  /* 0x00000004090a8825 */ /* 0x010fcc00078e020a */
[----:B------:R-:W2:Y:S01]  /*0170*/  @!P0 LDG.E R11, desc[UR8][R10.64] ;  /* 0x000000080a0b8981 */ /* 0x000ea2000c1e1900 */
[----:B0-----:R-:W-:Y:S01]  /*0180*/  ULEA UR5, UR6, UR5, 0x18 ;  /* 0x0000000506057291 */ /* 0x001fe2000f8ec0ff */
[----:B------:R-:W-:Y:S01]  /*0190*/  IMAD.SHL.U32 R4, R13, 0x4, RZ ;  /* 0x000000040d047824 */ /* 0x000fe200078e00ff */
[----:B------:R-:W-:Y:S01]  /*01a0*/  ULEA UR4, UR6, UR4, 0x18 ;  /* 0x0000000406047291 */ /* 0x000fe2000f8ec0ff */
[----:B------:R-:W-:Y:S03]  /*01b0*/  BSSY.RECONVERGENT B1, `(.L_x_0) ;  /* 0x000006b000017945 */ /* 0x000fe60003800200 */
[----:B------:R-:W-:-:S05]  /*01c0*/  LEA R7, R5, UR5, 0x9 ;  /* 0x0000000505077c11 */ /* 0x000fca000f8e48ff */
[----:B------:R-:W-:-:S05]  /*01d0*/  IMAD.IADD R6, R7, 0x1, R4 ;  /* 0x0000000107067824 */ /* 0x000fca00078e0204 */
[----:B--2---:R0:W-:Y:S01]  /*01e0*/  @!P0 STS [R6], R11 ;  /* 0x0000000b06008388 */ /* 0x0041e20000000800 */
[----:B------:R-:W-:Y:S01]  /*01f0*/  BAR.SYNC.DEFER_BLOCKING 0x0 ;  /* 0x0000000000007b1d */ /* 0x000fe20000010000 */
[----:B------:R-:W-:-:S13]  /*0200*/  ISETP.NE.AND P0, PT, R5, RZ, PT ;  /* 0x000000ff0500720c */ /* 0x000fda0003f05270 */
[----:B0-----:R-:W-:Y:S05]  /*0210*/  @P0 BRA `(.L_x_1) ;  /* 0x0000000400900947 */ /* 0x001fea0003800000 */
[----:B------:R-:W0:Y:S01]  /*0220*/  LDC.64 R10, c[0x0][0x3a0] ;  /* 0x0000e800ff0a7b82 */ /* 0x000e220000000a00 */
[----:B------:R-:W2:Y:S01]  /*0230*/  LDG.E R8, desc[UR8][R2.64] ;  /* 0x0000000802087981 */ /* 0x000ea2000c1e1900 */
[----:B0-----:R-:W-:-:S05]  /*0240*/  IMAD.WIDE R10, R0, 0x4, R10 ;  /* 0x00000004000a7825 */ /* 0x001fca00078e020a */
[----:B------:R-:W3:Y:S01]  /*0250*/  LDG.E R19, desc[UR8][R10.64] ;  /* 0x000000080a137981 */ /* 0x000ee2000c1e1900 */
[----:B------:R-:W-:Y:S01]  /*0260*/  BSSY.RECONVERGENT B0, `(.L_x_2) ;  /* 0x000005a000007945 */ /* 0x000fe20003800200 */
[----:B--2---:R-:W-:Y:S02]  /*0270*/  ISETP.GE.AND P0, PT, R8, 0x1, PT ;  /* 0x000000010800780c */ /* 0x004fe40003f06270 */
[----:B---3--:R0:W-:Y:S11]  /*0280*/  STS [R4+UR4], R19 ;  /* 0x0000001304007988 */ /* 0x0081f60008000804 */
[----:B------:R-:W-:Y:S05]  /*0290*/  @!P0 BRA `(.L_x_3) ;  /* 0x0000000400588947 */ /* 0x000fea0003800000 */
[C---:B------:R-:W-:Y:S01]  /*02a0*/  ISETP.GE.U32.AND P1, PT, R8.reuse, 0x10, PT ;  /* 0x000000100800780c */ /* 0x040fe20003f26070 */
[----:B------:R-:W-:Y:S01]  /*02b0*/  BSSY.RECONVERGENT B2, `(.L_x_4) ;  /* 0x0000025000027945 */ /* 0x000fe20003800200 */
[----:B------:R-:W-:Y:S01]  /*02c0*/  LOP3.LUT R26, R8, 0xf, RZ, 0xc0, !PT ;  /* 0x0000000f081a7812 */ /* 0x000fe200078ec0ff */
[----:B------:R-:W-:-:S03]  /*02d0*/  IMAD.MOV.U32 R9, RZ, RZ, RZ ;  /* 0x000000ffff097224 */ /* 0x000fc600078e00ff */
[----:B------:R-:W-:-:S07]  /*02e0*/  ISETP.NE.AND P0, PT, R26, RZ, PT ;  /* 0x000000ff1a00720c */ /* 0x000fce0003f05270 */
[----:B------:R-:W-:Y:S06]  /*02f0*/  @!P1 BRA `(.L_x_5) ;  /* 0x0000000000809947 */ /* 0x000fec0003800000 */
[----:B------:R-:W-:Y:S01]  /*0300*/  IMAD.U32 R7, RZ, RZ, UR5 ;  /* 0x00000005ff077e24 */ /* 0x000fe2000f8e00ff */
[----:B------:R-:W-:-:S04]  /*0310*/  LOP3.LUT R9, R8, 0x7ffffff0, RZ, 0xc0, !PT ;  /* 0x7ffffff008097812 */ /* 0x000fc800078ec0ff */
[----:B------:R-:W-:Y:S01]  /*0320*/  IADD3 R10, PT, PT, R4, 0x1000, R7 ;  /* 0x00001000040a7810 */ /* 0x000fe20007ffe007 */
[----:B------:R-:W-:-:S07]  /*0330*/  IMAD.MOV R11, RZ, RZ, -R9 ;  /* 0x000000ffff0b7224 */ /* 0x000fce00078e0a09 */
.L_x_6:
[----:B------:R-:W-:Y:S01]  /*0340*/  LDS R20, [R10+-0x1000] ;  /* 0xfff000000a147984 */ /* 0x000fe20000000800 */
[----:B------:R-:W-:-:S03]  /*0350*/  VIADD R11, R11, 0x10 ;  /* 0x000000100b0b7836 */ /* 0x000fc60000000000 */
[----:B------:R-:W1:Y:S02]  /*0360*/  LDS R21, [R10+-0xe00] ;  /* 0xfff200000a157984 */ /* 0x000e640000000800 */
[----:B------:R-:W-:Y:S02]  /*0370*/  ISETP.NE.AND P1, PT, R11, RZ, PT ;  /* 0x000000ff0b00720c */ /* 0x000fe40003f25270 */
[----:B------:R-:W-:Y:S04]  /*0380*/  LDS R24, [R10+-0xc00] ;  /* 0xfff400000a187984 */ /* 0x000fe80000000800 */
[----:B------:R-:W2:Y:S04]  /*0390*/  LDS R25, [R10+-0xa00] ;  /* 0xfff600000a197984 */ /* 0x000ea80000000800 */
[----:B------:R-:W-:Y:S04]  /*03a0*/  LDS R18, [R10+-0x800] ;  /* 0xfff800000a127984 */ /* 0x000fe80000000800 */
[----:B------:R-:W3:Y:S04]  /*03b0*/  LDS R17, [R10+-0x600] ;  /* 0xfffa00000a117984 */ /* 0x000ee80000000800 */
[----:B------:R-:W-:Y:S04]  /*03c0*/  LDS R16, [R10+-0x400] ;  /* 0xfffc00000a107984 */ /* 0x000fe80000000800 */
[----:B------:R-:W4:Y:S04]  /*03d0*/  LDS R15, [R10+-0x200] ;  /* 0xfffe00000a0f7984 */ /* 0x000f280000000800 */
[----:B------:R-:W-:Y:S04]  /*03e0*/  LDS R14, [R10] ;  /* 0x000000000a0e7984 */ /* 0x000fe80000000800 */
[----:B------:R-:W5:Y:S04]  /*03f0*/  LDS R13, [R10+0x200] ;  /* 0x000200000a0d7984 */ /* 0x000f680000000800 */
[----:B------:R-:W-:Y:S04]  /*0400*/  LDS R7, [R10+0x400] ;  /* 0x000400000a077984 */ /* 0x000fe80000000800 */
[----:B------:R-:W5:Y:S01]  /*0410*/  LDS R12, [R10+0x600] ;  /* 0x000600000a0c7984 */ /* 0x000f620000000800 */
[----:B-1----:R-:W-:-:S03]  /*0420*/  IADD3 R23, PT, PT, R21, R19, R20 ;  /* 0x0000001315177210 */ /* 0x002fc60007ffe014 */
[----:B------:R-:W-:Y:S04]  /*0430*/  LDS R22, [R10+0x800] ;  /* 0x000800000a167984 */ /* 0x000fe80000000800 */
[----:B------:R-:W1:Y:S01]  /*0440*/  LDS R21, [R10+0xa00] ;  /* 0x000a00000a157984 */ /* 0x000e620000000800 */
[----:B--2---:R-:W-:-:S03]  /*0450*/  IADD3 R23, PT, PT, R25, R23, R24 ;  /* 0x0000001719177210 */ /* 0x004fc60007ffe018 */
[----:B0-----:R-:W-:Y:S04]  /*0460*/  LDS R19, [R10+0xc00] ;  /* 0x000c00000a137984 */ /* 0x001fe80000000800 */
[----:B------:R0:W2:Y:S01]  /*0470*/  LDS R20, [R10+0xe00] ;  /* 0x000e00000a147984 */ /* 0x0000a20000000800 */
[----:B---3--:R-:W-:-:S04]  /*0480*/  IADD3 R17, PT, PT, R17, R23, R18 ;  /* 0x0000001711117210 */ /* 0x008fc80007ffe012 */
[----:B----4-:R-:W-:Y:S01]  /*0490*/  IADD3 R15, PT, PT, R15, R17, R16 ;  /* 0x000000110f0f7210 */ /* 0x010fe20007ffe010 */
[----:B0-----:R-:W-:-:S03]  /*04a0*/  VIADD R10, R10, 0x2000 ;  /* 0x000020000a0a7836 */ /* 0x001fc60000000000 */
[----:B-----5:R-:W-:-:S04]  /*04b0*/  IADD3 R13, PT, PT, R13, R15, R14 ;  /* 0x0000000f0d0d7210 */ /* 0x020fc80007ffe00e */
[----:B------:R-:W-:-:S04]  /*04c0*/  IADD3 R7, PT, PT, R12, R13, R7 ;  /* 0x0000000d0c077210 */ /* 0x000fc80007ffe007 */
[----:B-1----:R-:W-:-:S04]  /*04d0*/  IADD3 R7, PT, PT, R21, R7, R22 ;  /* 0x0000000715077210 */ /* 0x002fc80007ffe016 */
[----:B--2---:R-:W-:Y:S01]  /*04e0*/  IADD3 R19, PT, PT, R20, R7, R19 ;  /* 0x0000000714137210 */ /* 0x004fe20007ffe013 */
[----:B------:R-:W-:Y:S06]  /*04f0*/  @P1 BRA `(.L_x_6) ;  /* 0xfffffffc00901947 */ /* 0x000fec000383ffff */
.L_x_5:
[----:B------:R-:W-:Y:S05]  /*0500*/  BSYNC.RECONVERGENT B2 ;  /* 0x0000000000027941 */ /* 0x000fea0003800200 */
.L_x_4:
[----:B------:R-:W-:Y:S04]  /*0510*/  BSSY.RECONVERGENT B2, `(.L_x_7) ;  /* 0x000002d000027945 */ /* 0x000fe80003800200 */
[----:B------:R-:W-:Y:S05]  /*0520*/  @!P0 BRA `(.L_x_8) ;  /* 0x0000000000ac8947 */ /* 0x000fea0003800000 */
[----:B------:R-:W-:Y:S01]  /*0530*/  ISETP.GE.U32.AND P0, PT, R26, 0x8, PT ;  /* 0x000000081a00780c */ /* 0x000fe20003f06070 */
[----:B------:R-:W-:Y:S01]  /*0540*/  BSSY.RECONVERGENT B3, `(.L_x_9) ;  /* 0x0000013000037945 */ /* 0x000fe20003800200 */
[----:B------:R-:W-:Y:S01]  /*0550*/  LOP3.LUT R20, R8, 0x7, RZ, 0xc0, !PT ;  /* 0x0000000708147812 */ /* 0x000fe200078ec0ff */
[----:B------:R-:W-:-:S03]  /*0560*/  VIADD R10, R4, UR5 ;  /* 0x00000005040a7c36 */ /* 0x000fc60008000000 */
[----:B------:R-:W-:-:S07]  /*0570*/  ISETP.NE.AND P1, PT, R20, RZ, PT ;  /* 0x000000ff1400720c */ /* 0x000fce0003f25270 */
[----:B------:R-:W-:Y:S06]  /*0580*/  @!P0 BRA `(.L_x_10) ;  /* 0x0000000000388947 */ /* 0x000fec0003800000 */
[C---:B------:R-:W-:Y:S02]  /*0590*/  IMAD R7, R9.reuse, 0x200, R10 ;  /* 0x0000020009077824 */ /* 0x040fe400078e020a */
[----:B------:R-:W-:-:S03]  /*05a0*/  VIADD R9, R9, 0x8 ;  /* 0x0000000809097836 */ /* 0x000fc60000000000 */
[----:B------:R-:W-:Y:S04]  /*05b0*/  LDS R12, [R7] ;  /* 0x00000000070c7984 */ /* 0x000fe80000000800 */
[----:B------:R-:W1:Y:S04]  /*05c0*/  LDS R11, [R7+0x200] ;  /* 0x00020000070b7984 */ /* 0x000e680000000800 */
[----:B------:R-:W-:Y:S04]  /*05d0*/  LDS R14, [R7+0x400] ;  /* 0x00040000070e7984 */ /* 0x000fe80000000800 */
[----:B------:R-:W2:Y:S04]  /*05e0*/  LDS R13, [R7+0x600] ;  /* 0x00060000070d7984 */ /* 0x000ea80000000800 */
[----:B------:R-:W-:Y:S04]  /*05f0*/  LDS R16, [R7+0x800] ;  /* 0x0008000007107984 */ /* 0x000fe80000000800 */
[----:B------:R-:W3:Y:S04]  /*0600*/  LDS R15, [R7+0xa00] ;  /* 0x000a0000070f7984 */ /* 0x000ee80000000800 */
[----:B------:R-:W-:Y:S04]  /*0610*/  LDS R18, [R7+0xc00] ;  /* 0x000c000007127984 */ /* 0x000fe80000000800 */
[----:B------:R-:W0:Y:S01]  /*0620*/  LDS R17, [R7+0xe00] ;  /* 0x000e000007117984 */ /* 0x000e220000000800 */
[----:B-1----:R-:W-:-:S04]  /*0630*/  IADD3 R11, PT, PT, R11, R19, R12 ;  /* 0x000000130b0b7210 */ /* 0x002fc80007ffe00c */
[----:B--2---:R-:W-:-:S04]  /*0640*/  IADD3 R11, PT, PT, R13, R11, R14 ;  /* 0x0000000b0d0b7210 */ /* 0x004fc80007ffe00e */
[----:B---3--:R-:W-:-:S04]  /*0650*/  IADD3 R11, PT, PT, R15, R11, R16 ;  /* 0x0000000b0f0b7210 */ /* 0x008fc80007ffe010 */
[----:B0-----:R-:W-:-:S07]  /*0660*/  IADD3 R19, PT, PT, R17, R11, R18 ;  /* 0x0000000b11137210 */ /* 0x001fce0007ffe012 */
.L_x_10:
[----:B------:R-:W-:Y:S05]  /*0670*/  BSYNC.RECONVERGENT B3 ;  /* 0x0000000000037941 */ /* 0x000fea0003800200 */
.L_x_9:
[----:B------:R-:W-:Y:S05]  /*0680*/  @!P1 BRA `(.L_x_8) ;  /* 0x0000000000549947 */ /* 0x000fea0003800000 */
[----:B------:R-:W-:Y:S02]  /*0690*/  ISETP.GE.U32.AND P0, PT, R20, 0x4, PT ;  /* 0x000000041400780c */ /* 0x000fe40003f06070 */
[----:B------:R-:W-:-:S04]  /*06a0*/  LOP3.LUT R8, R8, 0x3, RZ, 0xc0, !PT ;  /* 0x0000000308087812 */ /* 0x000fc800078ec0ff */
[----:B------:R-:W-:-:S07]  /*06b0*/  ISETP.NE.AND P1, PT, R8, RZ, PT ;  /* 0x000000ff0800720c */ /* 0x000fce0003f25270 */
[C---:B------:R-:W-:Y:S02]  /*06c0*/  @P0 IMAD R10, R9.reuse, 0x200, R10 ;  /* 0x00000200090a0824 */ /* 0x040fe400078e020a */
[----:B------:R-:W-:-:S03]  /*06d0*/  @P0 VIADD R9, R9, 0x4 ;  /* 0x0000000409090836 */ /* 0x000fc60000000000 */
[----:B------:R-:W-:Y:S04]  /*06e0*/  @P0 LDS R12, [R10] ;  /* 0x000000000a0c0984 */ /* 0x000fe80000000800 */
[----:B------:R-:W1:Y:S04]  /*06f0*/  @P0 LDS R7, [R10+0x200] ;  /* 0x000200000a070984 */ /* 0x000e680000000800 */
[----:B------:R-:W-:Y:S04]  /*0700*/  @P0 LDS R14, [R10+0x400] ;  /* 0x000400000a0e0984 */ /* 0x000fe80000000800 */
[----:B------:R-:W0:Y:S01]  /*0710*/  @P0 LDS R11, [R10+0x600] ;  /* 0x000600000a0b0984 */ /* 0x000e220000000800 */
[----:B-1----:R-:W-:-:S04]  /*0720*/  @P0 IADD3 R7, PT, PT, R7, R19, R12 ;  /* 0x0000001307070210 */ /* 0x002fc80007ffe00c */
[----:B0-----:R-:W-:Y:S01]  /*0730*/  @P0 IADD3 R19, PT, PT, R11, R7, R14 ;  /* 0x000000070b130210 */ /* 0x001fe20007ffe00e */
[----:B------:R-:W-:Y:S06]  /*0740*/  @!P1 BRA `(.L_x_8) ;  /* 0x0000000000249947 */ /* 0x000fec0003800000 */
[----:B------:R-:W-:Y:S02]  /*0750*/  IMAD R9, R9, 0x200, R4 ;  /* 0x0000020009097824 */ /* 0x000fe400078e0204 */
[----:B------:R-:W-:Y:S02]  /*0760*/  IMAD.MOV R8, RZ, RZ, -R8 ;  /* 0x000000ffff087224 */ /* 0x000fe400078e0a08 */
[----:B------:R-:W-:-:S07]  /*0770*/  VIADD R9, R9, UR5 ;  /* 0x0000000509097c36 */ /* 0x000fce0008000000 */
.L_x_11:
[----:B------:R0:W1:Y:S01]  /*0780*/  LDS R10, [R9] ;  /* 0x00000000090a7984 */ /* 0x0000620000000800 */
[----:B------:R-:W-:-:S05]  /*0790*/  VIADD R8, R8, 0x1 ;  /* 0x0000000108087836 */ /* 0x000fca0000000000 */
[----:B------:R-:W-:Y:S01]  /*07a0*/  ISETP.NE.AND P0, PT, R8, RZ, PT ;  /* 0x000000ff0800720c */ /* 0x000fe20003f05270 */
[----:B0-----:R-:W-:Y:S02]  /*07b0*/  VIADD R9, R9, 0x200 ;  /* 0x0000020009097836 */ /* 0x001fe40000000000 */
[----:B-1----:R-:W-:-:S10]  /*07c0*/  IMAD.IADD R19, R10, 0x1, R19 ;  /* 0x000000010a137824 */ /* 0x002fd400078e0213 */
[----:B------:R-:W-:Y:S05]  /*07d0*/  @P0 BRA `(.L_x_11) ;  /* 0xfffffffc00e80947 */ /* 0x000fea000383ffff */
.L_x_8:
[----:B------:R-:W-:Y:S05]  /*07e0*/  BSYNC.RECONVERGENT B2 ;  /* 0x0000000000027941 */ /* 0x000fea0003800200 */
.L_x_7:
[----:B------:R1:W-:Y:S02]  /*07f0*/  STS [R4+UR4], R19 ;  /* 0x0000001304007988 */ /* 0x0003e40008000804 */
.L_x_3:
[----:B------:R-:W-:Y:S05]  /*0800*/  BSYNC.RECONVERGENT B0 ;  /* 0x0000000000007941 */ /* 0x000fea0003800200 */
.L_x_2:
[----:B------:R-:W2:Y:S01]  /*0810*/  LDCU.64 UR10, c[0x0][0x3a8] ;  /* 0x00007500ff0a77ac */ /* 0x000ea20008000a00 */
[----:B01----:R-:W-:Y:S02]  /*0820*/  SHF.R.U32.HI R19, RZ, 0x1f, R19 ;  /* 0x0000001fff137819 */ /* 0x003fe40000011613 */
[----:B--2---:R-:W-:-:S04]  /*0830*/  IADD3 R8, P0, PT, R0, UR10, RZ ;  /* 0x0000000a00087c10 */ /* 0x004fc8000ff1e0ff */
[----:B------:R-:W-:-:S05]  /*0840*/  LEA.HI.X.SX32 R9, R0, UR11, 0x1, P0 ;  /* 0x0000000b00097c11 */ /* 0x000fca00080f0eff */
[----:B------:R0:W-:Y:S04]  /*0850*/  STG.E.U8 desc[UR8][R8.64], R19 ;  /* 0x0000001308007986 */ /* 0x0001e8000c101108 */
.L_x_1:
[----:B------:R-:W-:Y:S05]  /*0860*/  BSYNC.RECONVERGENT B1 ;  /* 0x0000000000017941 */ /* 0x000fea0003800200 */
.L_x_0:
[----:B------:R-:W-:Y:S06]  /*0870*/  BAR.SYNC.DEFER_BLOCKING 0x0 ;  /* 0x0000000000007b1d */ /* 0x000fec0000010000 */
[----:B------:R-:W2:Y:S02]  /*0880*/  LDG.E R2, desc[UR8][R2.64] ;  /* 0x0000000802027981 */ /* 0x000ea4000c1e1900 */
[----:B--2---:R-:W-:-:S13]  /*0890*/  ISETP.GE.U32.AND P0, PT, R5, R2, PT ;  /* 0x000000020500720c */ /* 0x004fda0003f06070 */
[----:B------:R-:W-:Y:S01]  /*08a0*/  @!P0 LDS R4, [R4+UR4] ;  /* 0x0000000404048984 */ /* 0x000fe20008000800 */
[----:B0-----:R-:W0:Y:S01]  /*08b0*/  @!P0 LDC.64 R8, c[0x0][0x3b0] ;  /* 0x0000ec00ff088b82 */ /* 0x001e220000000a00 */
[----:B------:R-:W-:Y:S02]  /*08c0*/  @!P0 IMAD R5, R5, UR7, R0 ;  /* 0x0000000705058c24 */ /* 0x000fe4000f8e0200 */
[----:B------:R-:W1:Y:S02]  /*08d0*/  @!P0 LDS R7, [R6] ;  /* 0x0000000006078984 */ /* 0x000e640000000800 */
[----:B0-----:R-:W-:-:S04]  /*08e0*/  @!P0 IMAD.WIDE.U32 R8, R5, 0x4, R8 ;  /* 0x0000000405088825 */ /* 0x001fc800078e0008 */
[----:B-1----:R-:W-:-:S05]  /*08f0*/  @!P0 IMAD.IADD R7, R4, 0x1, -R7 ;  /* 0x0000000104078824 */ /* 0x002fca00078e0a07 */
[----:B------:R-:W-:Y:S01]  /*0900*/  @!P0 STG.E desc[UR8][R8.64], R7 ;  /* 0x0000000708008986 */ /* 0x000fe2000c101908 */
[----:B------:R-:W-:Y:S06]  /*0910*/  BAR.SYNC.DEFER_BLOCKING 0x0 ;  /* 0x0000000000007b1d */ /* 0x000fec0000010000 */
[----:B------:R-:W-:Y:S05]  /*0920*/  EXIT ;  /* 0x000000000000794d */ /* 0x000fea0003800000 */
.L_x_12:
[----:B------:R-:W-:-:S00]  /*0930*/  BRA `(.L_x_12) ;  /* 0xfffffffc00fc7947 */ /* 0x000fc0000383ffff */
[----:B------:R-:W-:-:S00]  /*0940*/  NOP ;  /* 0x0000000000007918 */ /* 0x000fc00000000000 */
        /* <DEDUP_REMOVED lines=11> */
.L_x_177:


//--------------------- .text._Z26updateCheckNodeOpti_kerneliiPKiS0_S0_PisssiS1_ --------------------------
	.section	.text._Z26updateCheckNodeOpti_kerneliiPKiS0_S0_PisssiS1_,"ax",@progbits
	.align	128
        .global         _Z26updateCheckNodeOpti_kerneliiPKiS0_S0_PisssiS1_
        .type           _Z26updateCheckNodeOpti_kerneliiPKiS0_S0_PisssiS1_,@function
        .size           _Z26updateCheckNodeOpti_kerneliiPKiS0_S0_PisssiS1_,(.L_x_178 - _Z26updateCheckNodeOpti_kerneliiPKiS0_S0_PisssiS1_)
        .other          _Z26updateCheckNodeOpti_kerneliiPKiS0_S0_PisssiS1_,@"STO_CUDA_ENTRY STV_DEFAULT"
_Z26updateCheckNodeOpti_kerneliiPKiS0_S0_PisssiS1_:
.text._Z26updateCheckNodeOpti_kerneliiPKiS0_S0_PisssiS1_:
[----:B------:R-:W0:Y:S01]  /*0000*/  LDC R1, c[0x0][0x37c] ;  /* 0x0000df00ff017b82 */ /* 0x000e220000000800 */
[----:B------:R-:W1:Y:S07]  /*0010*/  S2R R9, SR_TID.X ;  /* 0x0000000000097919 */ /* 0x000e6e0000002100 */
[----:B------:R-:W1:Y:S01]  /*0020*/  S2UR UR4, SR_CTAID.X ;  /* 0x00000000000479c3 */ /* 0x000e620000002500 */
[----:B0-----:R-:W-:-:S07]  /*0030*/  VIADD R1, R1, 0xffffffb8 ;  /* 0xffffffb801017836 */ /* 0x001fce0000000000 */
[----:B------:R-:W1:Y:S08]  /*0040*/  LDC R3, c[0x0][0x360] ;  /* 0x0000d800ff037b82 */ /* 0x000e700000000800 */
[----:B------:R-:W0:Y:S01]  /*0050*/  LDC R2, c[0x0][0x380] ;  /* 0x0000e000ff027b82 */ /* 0x000e220000000800 */
[----:B-1----:R-:W-:-:S05]  /*0060*/  IMAD R3, R3, UR4, R9 ;  /* 0x0000000403037c24 */ /* 0x002fca000f8e0209 */
[----:B0-----:R-:W-:-:S13]  /*0070*/  ISETP.GE.AND P0, PT, R3, R2, PT ;  /* 0x000000020300720c */ /* 0x001fda0003f06270 */
[----:B------:R-:W-:Y:S05]  /*0080*/  @P0 EXIT ;  /* 0x000000000000094d */ /* 0x000fea0003800000 */
[----:B------:R-:W0:Y:S01]  /*0090*/  LDCU UR8, c[0x0][0x3b0] ;  /* 0x00007600ff0877ac */ /* 0x000e220008000800 */
[----:B------:R-:W-:Y:S01]  /*00a0*/  ISETP.GT.U32.AND P0, PT, R9, 0x88, PT ;  /* 0x000000880900780c */ /* 0x000fe20003f04070 */
[----:B------:R-:W-:Y:S01]  /*00b0*/  BSSY.RECONVERGENT B0, `(.L_x_13) ;  /* 0x000004c000007945 */ /* 0x000fe20003800200 */
[----:B------:R-:W-:Y:S01]  /*00c0*/  IMAD.MOV.U32 R0, RZ, RZ, R1 ;  /* 0x000000ffff007224 */ /* 0x000fe200078e0001 */
[----:B------:R-:W1:Y:S01]  /*00d0*/  LDCU.64 UR6, c[0x0][0x358] ;  /* 0x00006b00ff0677ac */ /* 0x000e620008000a00 */
[----:B0-----:R-:W-:-:S09]  /*00e0*/  IMAD.U32 R5, RZ, RZ, UR8 ;  /* 0x00000008ff057e24 */ /* 0x001fd2000f8e00ff */
[----:B------:R-:W-:Y:S05]  /*00f0*/  @P0 BRA `(.L_x_14) ;  /* 0x00000004001c0947 */ /* 0x000fea0003800000 */
[----:B------:R-:W-:Y:S01]  /*0100*/  IMAD.MOV R4, RZ, RZ, -R9 ;  /* 0x000000ffff047224 */ /* 0x000fe200078e0a09 */
[----:B------:R-:W0:Y:S01]  /*0110*/  S2UR UR5, SR_CgaCtaId ;  /* 0x00000000000579c3 */ /* 0x000e220000008800 */
[----:B------:R-:W-:Y:S01]  /*0120*/  UMOV UR4, 0x400 ;  /* 0x0000040000047882 */ /* 0x000fe20000000000 */
[----:B------:R-:W-:Y:S02]  /*0130*/  BSSY.RELIABLE B1, `(.L_x_15) ;  /* 0x0000039000017945 */ /* 0x000fe40003800100 */
[----:B------:R-:W-:-:S04]  /*0140*/  PRMT R4, R4, 0x7710, RZ ;  /* 0x0000771004047816 */ /* 0x000fc800000000ff */
[----:B------:R-:W2:Y:S01]  /*0150*/  LDC.64 R6, c[0x0][0x3a0] ;  /* 0x0000e800ff067b82 */ /* 0x000ea20000000a00 */
[----:B------:R-:W-:-:S05]  /*0160*/  VIADD R4, R4, 0x12b ;  /* 0x0000012b04047836 */ /* 0x000fca0000000000 */
[----:B------:R-:W-:-:S05]  /*0170*/  LOP3.LUT R4, R4, 0xffff, RZ, 0xc0, !PT ;  /* 0x0000ffff04047812 */ /* 0x000fca00078ec0ff */
[----:B------:R-:W-:-:S05]  /*0180*/  IMAD R4, R4, 0x1df, RZ ;  /* 0x000001df04047824 */ /* 0x000fca00078e02ff */
[----:B------:R-:W-:Y:S01]  /*0190*/  SHF.R.U32.HI R4, RZ, 0x10, R4 ;  /* 0x00000010ff047819 */ /* 0x000fe20000011604 */
[----:B0-----:R-:W-:-:S04]  /*01a0*/  ULEA UR4, UR5, UR4, 0x18 ;  /* 0x0000000405047291 */ /* 0x001fc8000f8ec0ff */
[----:B------:R-:W-:Y:S02]  /*01b0*/  IMAD.MOV R8, RZ, RZ, -R4 ;  /* 0x000000ffff087224 */ /* 0x000fe400078e0a04 */
[C---:B------:R-:W-:Y:S01]  /*01c0*/  LEA R4, R9.reuse, UR4, 0x2 ;  /* 0x0000000409047c11 */ /* 0x040fe2000f8e10ff */
[----:B--2---:R-:W-:Y:S02]  /*01d0*/  IMAD.WIDE.U32 R6, R9, 0x4, R6 ;  /* 0x0000000409067825 */ /* 0x004fe400078e0006 */
[----:B------:R-:W-:Y:S02]  /*01e0*/  ISETP.GE.AND P0, PT, R8, 0x1, PT ;  /* 0x000000010800780c */ /* 0x000fe40003f06270 */
[----:B------:R-:W-:Y:S02]  /*01f0*/  IMAD.MOV.U32 R10, RZ, RZ, R6 ;  /* 0x000000ffff0a7224 */ /* 0x000fe400078e0006 */
[----:B------:R-:W-:-:S09]  /*0200*/  IMAD.MOV.U32 R17, RZ, RZ, R7 ;  /* 0x000000ffff117224 */ /* 0x000fd200078e0007 */
[----:B------:R-:W-:Y:S05]  /*0210*/  @P0 BRA `(.L_x_16) ;  /* 0x0000000000a80947 */ /* 0x000fea0003800000 */
[----:B------:R-:W-:Y:S01]  /*0220*/  IADD3 R6, PT, PT, -R8, 0x1, RZ ;  /* 0x0000000108067810 */ /* 0x000fe20007ffe1ff */
[----:B------:R-:W-:Y:S01]  /*0230*/  BSSY.RECONVERGENT B2, `(.L_x_17) ;  /* 0x0000015000027945 */ /* 0x000fe20003800200 */
[----:B------:R-:W-:Y:S02]  /*0240*/  PLOP3.LUT P0, PT, PT, PT, PT, 0x80, 0x8 ;  /* 0x000000000008781c */ /* 0x000fe40003f0f070 */
[----:B------:R-:W-:-:S13]  /*0250*/  ISETP.GT.AND P1, PT, R6, 0x3, PT ;  /* 0x000000030600780c */ /* 0x000fda0003f24270 */
[----:B------:R-:W-:Y:S05]  /*0260*/  @!P1 BRA `(.L_x_18) ;  /* 0x0000000000449947 */ /* 0x000fea0003800000 */
[----:B------:R-:W-:-:S13]  /*0270*/  PLOP3.LUT P0, PT, PT, PT, PT, 0x8, 0x80 ;  /* 0x000000000080781c */ /* 0x000fda0003f0e170 */
.L_x_19:
[----:B------:R-:W-:Y:S02]  /*0280*/  IMAD.MOV.U32 R6, RZ, RZ, R10 ;  /* 0x000000ffff067224 */ /* 0x000fe400078e000a */
[----:B------:R-:W-:-:S05]  /*0290*/  IMAD.MOV.U32 R7, RZ, RZ, R17 ;  /* 0x000000ffff077224 */ /* 0x000fca00078e0011 */
[----:B-1----:R-:W2:Y:S04]  /*02a0*/  LDG.E R9, desc[UR6][R6.64] ;  /* 0x0000000606097981 */ /* 0x002ea8000c1e1900 */
[----:B------:R-:W3:Y:S04]  /*02b0*/  LDG.E R11, desc[UR6][R6.64+0x224] ;  /* 0x00022406060b7981 */ /* 0x000ee8000c1e1900 */
[----:B------:R-:W4:Y:S04]  /*02c0*/  LDG.E R13, desc[UR6][R6.64+0x448] ;  /* 0x00044806060d7981 */ /* 0x000f28000c1e1900 */
[----:B------:R-:W5:Y:S01]  /*02d0*/  LDG.E R15, desc[UR6][R6.64+0x66c] ;  /* 0x00066c06060f7981 */ /* 0x000f62000c1e1900 */
[----:B------:R-:W-:Y:S01]  /*02e0*/  VIADD R8, R8, 0x4 ;  /* 0x0000000408087836 */ /* 0x000fe20000000000 */
[----:B------:R-:W-:-:S04]  /*02f0*/  IADD3 R10, P2, PT, R6, 0x890, RZ ;  /* 0x00000890060a7810 */ /* 0x000fc80007f5e0ff */
[----:B------:R-:W-:Y:S01]  /*0300*/  ISETP.GE.AND P1, PT, R8, -0x2, PT ;  /* 0xfffffffe0800780c */ /* 0x000fe20003f26270 */
[----:B------:R-:W-:Y:S01]  /*0310*/  IMAD.X R17, RZ, RZ, R7, P2 ;  /* 0x000000ffff117224 */ /* 0x000fe200010e0607 */
[----:B--2---:R-:W-:Y:S04]  /*0320*/  STS [R4], R9 ;  /* 0x0000000904007388 */ /* 0x004fe80000000800 */
[----:B---3--:R-:W-:Y:S04]  /*0330*/  STS [R4+0x224], R11 ;  /* 0x0002240b04007388 */ /* 0x008fe80000000800 */
[----:B----4-:R-:W-:Y:S04]  /*0340*/  STS [R4+0x448], R13 ;  /* 0x0004480d04007388 */ /* 0x010fe80000000800 */
[----:B-----5:R0:W-:Y:S02]  /*0350*/  STS [R4+0x66c], R15 ;  /* 0x00066c0f04007388 */ /* 0x0201e40000000800 */
[----:B0-----:R-:W-:Y:S01]  /*0360*/  VIADD R4, R4, 0x890 ;  /* 0x0000089004047836 */ /* 0x001fe20000000000 */
[----:B------:R-:W-:Y:S06]  /*0370*/  @!P1 BRA `(.L_x_19) ;  /* 0xfffffffc00c09947 */ /* 0x000fec000383ffff */
.L_x_18:
[----:B-1----:R-:W-:Y:S05]  /*0380*/  BSYNC.RECONVERGENT B2 ;  /* 0x0000000000027941 */ /* 0x002fea0003800200 */
.L_x_17:
[----:B------:R-:W-:Y:S01]  /*0390*/  IADD3 R6, PT, PT, -R8, 0x1, RZ ;  /* 0x0000000108067810 */ /* 0x000fe20007ffe1ff */
[----:B------:R-:W-:Y:S03]  /*03a0*/  BSSY.RECONVERGENT B2, `(.L_x_20) ;  /* 0x000000e000027945 */ /* 0x000fe60003800200 */
[----:B------:R-:W-:-:S13]  /*03b0*/  ISETP.GT.AND P1, PT, R6, 0x1, PT ;  /* 0x000000010600780c */ /* 0x000fda0003f24270 */
[----:B------:R-:W-:Y:S05]  /*03c0*/  @!P1 BRA `(.L_x_21) ;  /* 0x00000000002c9947 */ /* 0x000fea0003800000 */
[----:B------:R-:W-:Y:S02]  /*03d0*/  IMAD.MOV.U32 R6, RZ, RZ, R10 ;  /* 0x000000ffff067224 */ /* 0x000fe400078e000a */
[----:B------:R-:W-:-:S05]  /*03e0*/  IMAD.MOV.U32 R7, RZ, RZ, R17 ;  /* 0x000000ffff077224 */ /* 0x000fca00078e0011 */
[----:B------:R-:W2:Y:S04]  /*03f0*/  LDG.E R9, desc[UR6][R6.64] ;  /* 0x0000000606097981 */ /* 0x000ea8000c1e1900 */
[----:B------:R-:W3:Y:S01]  /*0400*/  LDG.E R11, desc[UR6][R6.64+0x224] ;  /* 0x00022406060b7981 */ /* 0x000ee2000c1e1900 */
[----:B------:R-:W-:Y:S01]  /*0410*/  IADD3 R10, P1, PT, R10, 0x448, RZ ;  /* 0x000004480a0a7810 */ /* 0x000fe20007f3e0ff */
[----:B------:R-:W-:Y:S01]  /*0420*/  VIADD R8, R8, 0x2 ;  /* 0x0000000208087836 */ /* 0x000fe20000000000 */
[----:B------:R-:W-:-:S03]  /*0430*/  PLOP3.LUT P0, PT, PT, PT, PT, 0x8, 0x80 ;  /* 0x000000000080781c */ /* 0x000fc60003f0e170 */
[----:B------:R-:W-:Y:S01]  /*0440*/  IMAD.X R17, RZ, RZ, R17, P1 ;  /* 0x000000ffff117224 */ /* 0x000fe200008e0611 */
[----:B--2---:R-:W-:Y:S04]  /*0450*/  STS [R4], R9 ;  /* 0x0000000904007388 */ /* 0x004fe80000000800 */
[----:B---3--:R0:W-:Y:S02]  /*0460*/  STS [R4+0x224], R11 ;  /* 0x0002240b04007388 */ /* 0x0081e40000000800 */
[----:B0-----:R-:W-:-:S07]  /*0470*/  VIADD R4, R4, 0x448 ;  /* 0x0000044804047836 */ /* 0x001fce0000000000 */
.L_x_21:
[----:B------:R-:W-:Y:S05]  /*0480*/  BSYNC.RECONVERGENT B2 ;  /* 0x0000000000027941 */ /* 0x000fea0003800200 */
.L_x_20:
[----:B------:R-:W-:-:S13]  /*0490*/  ISETP.NE.OR P0, PT, R8, 0x1, P0 ;  /* 0x000000010800780c */ /* 0x000fda0000705670 */
[----:B------:R-:W-:Y:S05]  /*04a0*/  @!P0 BREAK.RELIABLE B1 ;  /* 0x0000000000018942 */ /* 0x000fea0003800100 */
[----:B------:R-:W-:Y:S05]  /*04b0*/  @!P0 BRA `(.L_x_14) ;  /* 0x00000000002c8947 */ /* 0x000fea0003800000 */
.L_x_16:
[----:B-1----:R-:W-:Y:S05]  /*04c0*/  BSYNC.RELIABLE B1 ;  /* 0x0000000000017941 */ /* 0x002fea0003800100 */
.L_x_15:
[----:B------:R-:W-:Y:S02]  /*04d0*/  IMAD.MOV.U32 R7, RZ, RZ, R17 ;  /* 0x000000ffff077224 */ /* 0x000fe400078e0011 */
[----:B------:R-:W-:-:S05]  /*04e0*/  IMAD.MOV.U32 R6, RZ, RZ, R10 ;  /* 0x000000ffff067224 */ /* 0x000fca00078e000a */
[----:B------:R-:W2:Y:S01]  /*04f0*/  LDG.E R7, desc[UR6][R6.64] ;  /* 0x0000000606077981 */ /* 0x000ea2000c1e1900 */
[----:B------:R-:W-:Y:S01]  /*0500*/  VIADD R8, R8, 0x1 ;  /* 0x0000000108087836 */ /* 0x000fe20000000000 */
[----:B------:R-:W-:-:S04]  /*0510*/  IADD3 R10, P1, PT, R10, 0x224, RZ ;  /* 0x000002240a0a7810 */ /* 0x000fc80007f3e0ff */
[----:B------:R-:W-:Y:S01]  /*0520*/  ISETP.NE.AND P0, PT, R8, 0x1, PT ;  /* 0x000000010800780c */ /* 0x000fe20003f05270 */
[----:B------:R-:W-:Y:S01]  /*0530*/  IMAD.X R17, RZ, RZ, R17, P1 ;  /* 0x000000ffff117224 */ /* 0x000fe200008e0611 */
[----:B--2---:R0:W-:Y:S02]  /*0540*/  STS [R4], R7 ;  /* 0x0000000704007388 */ /* 0x0041e40000000800 */
[----:B0-----:R-:W-:-:S09]  /*0550*/  VIADD R4, R4, 0x224 ;  /* 0x0000022404047836 */ /* 0x001fd20000000000 */
[----:B------:R-:W-:Y:S05]  /*0560*/  @P0 BRA `(.L_x_15) ;  /* 0xfffffffc00d80947 */ /* 0x000fea000383ffff */
.L_x_14:
[----:B-1----:R-:W-:Y:S05]  /*0570*/  BSYNC.RECONVERGENT B0 ;  /* 0x0000000000007941 */ /* 0x002fea0003800200 */
.L_x_13:
[----:B------:R-:W-:Y:S05]  /*0580*/  WARPSYNC.ALL ;  /* 0x0000000000007948 */ /* 0x000fea0003800000 */
[----:B------:R-:W0:Y:S02]  /*0590*/  LDC.64 R6, c[0x0][0x388] ;  /* 0x0000e200ff067b82 */ /* 0x000e240000000a00 */
[----:B0-----:R-:W-:-:S06]  /*05a0*/  IMAD.WIDE R6, R3, 0x4, R6 ;  /* 0x0000000403067825 */ /* 0x001fcc00078e0206 */
[----:B------:R-:W-:Y:S06]  /*05b0*/  BAR.SYNC.DEFER_BLOCKING 0x0 ;  /* 0x0000000000007b1d */ /* 0x000fec0000010000 */
[----:B------:R-:W2:Y:S02]  /*05c0*/  LDG.E R4, desc[UR6][R6.64] ;  /* 0x0000000606047981 */ /* 0x000ea4000c1e1900 */
[----:B--2---:R-:W-:-:S13]  /*05d0*/  ISETP.NE.AND P0, PT, R4, 0x6, PT ;  /* 0x000000060400780c */ /* 0x004fda0003f05270 */
[----:B------:R-:W-:Y:S05]  /*05e0*/  @!P0 BRA `(.L_x_22) ;  /* 0x0000004000148947 */ /* 0x000fea0003800000 */
[----:B------:R-:W-:Y:S01]  /*05f0*/  ISETP.GE.AND P0, PT, R4, 0x1, PT ;  /* 0x000000010400780c */ /* 0x000fe20003f06270 */
[----:B------:R-:W-:Y:S01]  /*0600*/  BSSY.RECONVERGENT B2, `(.L_x_23) ;  /* 0x00000c7000027945 */ /* 0x000fe20003800200 */
[C---:B------:R-:W-:Y:S02]  /*0610*/  VIADD R5, R1.reuse, 0x18 ;  /* 0x0000001801057836 */ /* 0x040fe40000000000 */
[----:B------:R-:W-:-:S09]  /*0620*/  VIADD R6, R1, 0x30 ;  /* 0x0000003001067836 */ /* 0x000fd20000000000 */
[----:B------:R-:W-:Y:S05]  /*0630*/  @!P0 BRA `(.L_x_24) ;  /* 0x0000000c000c8947 */ /* 0x000fea0003800000 */
[----:B------:R-:W-:Y:S01]  /*0640*/  ISETP.GE.U32.AND P0, PT, R4, 0x4, PT ;  /* 0x000000040400780c */ /* 0x000fe20003f06070 */
[----:B------:R-:W-:Y:S01]  /*0650*/  BSSY.RECONVERGENT B1, `(.L_x_25) ;  /* 0x00000b0000017945 */ /* 0x000fe20003800200 */
[----:B------:R-:W-:-:S11]  /*0660*/  IMAD.MOV.U32 R7, RZ, RZ, RZ ;  /* 0x000000ffff077224 */ /* 0x000fd600078e00ff */
[----:B------:R-:W-:Y:S05]  /*0670*/  @!P0 BRA `(.L_x_26) ;  /* 0x0000000800b48947 */ /* 0x000fea0003800000 */
[----:B------:R-:W-:Y:S01]  /*0680*/  LOP3.LUT R7, R4, 0x7ffffffc, RZ, 0xc0, !PT ;  /* 0x7ffffffc04077812 */ /* 0x000fe200078ec0ff */
[----:B------:R-:W-:Y:S01]  /*0690*/  BSSY.RELIABLE B0, `(.L_x_27) ;  /* 0x0000092000007945 */ /* 0x000fe20003800100 */
[----:B------:R-:W-:Y:S02]  /*06a0*/  VIADD R9, R1, 0x38 ;  /* 0x0000003801097836 */ /* 0x000fe40000000000 */
[----:B------:R-:W-:Y:S02]  /*06b0*/  IMAD.MOV.U32 R23, RZ, RZ, R3 ;  /* 0x000000ffff177224 */ /* 0x000fe400078e0003 */
[----:B------:R-:W-:-:S05]  /*06c0*/  IMAD.MOV R22, RZ, RZ, -R7 ;  /* 0x000000ffff167224 */ /* 0x000fca00078e0a07 */
[----:B------:R-:W-:-:S13]  /*06d0*/  ISETP.GE.AND P0, PT, R22, RZ, PT ;  /* 0x000000ff1600720c */ /* 0x000fda0003f06270 */
[----:B------:R-:W-:Y:S05]  /*06e0*/  @P0 BRA `(.L_x_28) ;  /* 0x0000000800300947 */ /* 0x000fea0003800000 */
[----:B------:R-:W-:Y:S01]  /*06f0*/  IMAD.MOV R8, RZ, RZ, -R22 ;  /* 0x000000ffff087224 */ /* 0x000fe200078e0a16 */
[----:B------:R-:W-:Y:S01]  /*0700*/  BSSY.RECONVERGENT B3, `(.L_x_29) ;  /* 0x0000057000037945 */ /* 0x000fe20003800200 */
[----:B------:R-:W-:-:S03]  /*0710*/  PLOP3.LUT P0, PT, PT, PT, PT, 0x80, 0x8 ;  /* 0x000000000008781c */ /* 0x000fc60003f0f070 */
[----:B------:R-:W-:-:S13]  /*0720*/  ISETP.GT.AND P1, PT, R8, 0xc, PT ;  /* 0x0000000c0800780c */ /* 0x000fda0003f24270 */
[----:B------:R-:W-:Y:S05]  /*0730*/  @!P1 BRA `(.L_x_30) ;  /* 0x00000004004c9947 */ /* 0x000fea0003800000 */
[----:B------:R-:W-:-:S13]  /*0740*/  PLOP3.LUT P0, PT, PT, PT, PT, 0x8, 0x80 ;  /* 0x000000000080781c */ /* 0x000fda0003f0e170 */
.L_x_31:
[----:B------:R-:W0:Y:S08]  /*0750*/  LDC.64 R28, c[0x0][0x398] ;  /* 0x0000e600ff1c7b82 */ /* 0x000e300000000a00 */
[----:B------:R-:W1:Y:S01]  /*0760*/  LDC.64 R20, c[0x0][0x390] ;  /* 0x0000e400ff147b82 */ /* 0x000e620000000a00 */
[----:B0-----:R-:W-:-:S05]  /*0770*/  IMAD.WIDE R26, R23, 0x4, R28 ;  /* 0x00000004171a7825 */ /* 0x001fca00078e021c */
[----:B------:R-:W1:Y:S01]  /*0780*/  LDG.E R13, desc[UR6][R26.64] ;  /* 0x000000061a0d7981 */ /* 0x000e62000c1e1900 */
[----:B------:R-:W-:-:S05]  /*0790*/  IMAD.WIDE R18, R2, 0x4, R26 ;  /* 0x0000000402127825 */ /* 0x000fca00078e021a */
[----:B------:R0:W2:Y:S01]  /*07a0*/  LDG.E R17, desc[UR6][R18.64] ;  /* 0x0000000612117981 */ /* 0x0000a2000c1e1900 */
[----:B------:R-:W-:-:S05]  /*07b0*/  IMAD.WIDE R14, R2, 0x4, R18 ;  /* 0x00000004020e7825 */ /* 0x000fca00078e0212 */
[----:B------:R-:W3:Y:S01]  /*07c0*/  LDG.E R11, desc[UR6][R14.64] ;  /* 0x000000060e0b7981 */ /* 0x000ee2000c1e1900 */
[----:B------:R-:W-:-:S06]  /*07d0*/  IMAD.WIDE R24, R2, 0x4, R14 ;  /* 0x0000000402187825 */ /* 0x000fcc00078e020e */
[----:B------:R-:W4:Y:S01]  /*07e0*/  LDG.E R25, desc[UR6][R24.64] ;  /* 0x0000000618197981 */ /* 0x000f22000c1e1900 */
[----:B0-----:R-:W-:Y:S02]  /*07f0*/  IMAD R19, R2, 0x4, R23 ;  /* 0x0000000402137824 */ /* 0x001fe400078e0217 */
[----:B-1----:R-:W-:-:S04]  /*0800*/  IMAD.WIDE R12, R13, 0x4, R20 ;  /* 0x000000040d0c7825 */ /* 0x002fc800078e0214 */
[--C-:B--2---:R-:W-:Y:S02]  /*0810*/  IMAD.WIDE R16, R17, 0x4, R20.reuse ;  /* 0x0000000411107825 */ /* 0x104fe400078e0214 */
[----:B------:R-:W2:Y:S02]  /*0820*/  LDG.E R12, desc[UR6][R12.64] ;  /* 0x000000060c0c7981 */ /* 0x000ea4000c1e1900 */
[--C-:B---3--:R-:W-:Y:S02]  /*0830*/  IMAD.WIDE R10, R11, 0x4, R20.reuse ;  /* 0x000000040b0a7825 */ /* 0x108fe400078e0214 */
[----:B------:R-:W2:Y:S02]  /*0840*/  LDG.E R13, desc[UR6][R16.64] ;  /* 0x00000006100d7981 */ /* 0x000ea4000c1e1900 */
[----:B----4-:R-:W-:Y:S02]  /*0850*/  IMAD.WIDE R26, R25, 0x4, R20 ;  /* 0x00000004191a7825 */ /* 0x010fe400078e0214 */
[----:B------:R-:W3:Y:S04]  /*0860*/  LDG.E R10, desc[UR6][R10.64] ;  /* 0x000000060a0a7981 */ /* 0x000ee8000c1e1900 */
[----:B------:R0:W3:Y:S01]  /*0870*/  LDG.E R11, desc[UR6][R26.64] ;  /* 0x000000061a0b7981 */ /* 0x0000e2000c1e1900 */
[----:B------:R-:W-:-:S04]  /*0880*/  IMAD.WIDE R24, R19, 0x4, R28 ;  /* 0x0000000413187825 */ /* 0x000fc800078e021c */
[C---:B------:R-:W-:Y:S01]  /*0890*/  IMAD R19, R2.reuse, 0x4, R19 ;  /* 0x0000000402137824 */ /* 0x040fe200078e0213 */
[----:B------:R-:W4:Y:S01]  /*08a0*/  LDG.E R18, desc[UR6][R24.64] ;  /* 0x0000000618127981 */ /* 0x000f22000c1e1900 */
[----:B------:R-:W-:-:S05]  /*08b0*/  IMAD.WIDE R14, R2, 0x4, R24 ;  /* 0x00000004020e7825 */ /* 0x000fca00078e0218 */
[----:B------:R1:W5:Y:S01]  /*08c0*/  LDG.E R17, desc[UR6][R14.64] ;  /* 0x000000060e117981 */ /* 0x000362000c1e1900 */
[----:B0-----:R-:W-:-:S04]  /*08d0*/  IMAD.WIDE R26, R19, 0x4, R28 ;  /* 0x00000004131a7825 */ /* 0x001fc800078e021c */
[----:B-1----:R-:W-:-:S05]  /*08e0*/  IMAD.WIDE R14, R2, 0x4, R14 ;  /* 0x00000004020e7825 */ /* 0x002fca00078e020e */
[----:B------:R0:W5:Y:S02]  /*08f0*/  LDG.E R16, desc[UR6][R14.64] ;  /* 0x000000060e107981 */ /* 0x000164000c1e1900 */
[----:B0-----:R-:W-:-:S06]  /*0900*/  IMAD.WIDE R14, R2, 0x4, R14 ;  /* 0x00000004020e7825 */ /* 0x001fcc00078e020e */
[----:B------:R-:W5:Y:S01]  /*0910*/  LDG.E R15, desc[UR6][R14.64] ;  /* 0x000000060e0f7981 */ /* 0x000f62000c1e1900 */
[----:B------:R-:W-:-:S03]  /*0920*/  IMAD R8, R2, 0x4, R19 ;  /* 0x0000000402087824 */ /* 0x000fc600078e0213 */
[----:B------:R0:W5:Y:S01]  /*0930*/  LDG.E R14, desc[UR6][R26.64] ;  /* 0x000000061a0e7981 */ /* 0x000162000c1e1900 */
[----:B------:R-:W-:-:S04]  /*0940*/  IMAD.WIDE R28, R8, 0x4, R28 ;  /* 0x00000004081c7825 */ /* 0x000fc800078e021c */
[C---:B0-----:R-:W-:Y:S01]  /*0950*/  IMAD.WIDE R26, R2.reuse, 0x4, R26 ;  /* 0x00000004021a7825 */ /* 0x041fe200078e021a */
[----:B--2---:R0:W-:Y:S04]  /*0960*/  STL.64 [R9+-0x8], R12 ;  /* 0xfffff80c09007387 */ /* 0x0041e80000100a00 */
[----:B0-----:R0:W2:Y:S04]  /*0970*/  LDG.E R12, desc[UR6][R26.64] ;  /* 0x000000061a0c7981 */ /* 0x0010a8000c1e1900 */
[----:B---3--:R1:W-:Y:S01]  /*0980*/  STL.64 [R9], R10 ;  /* 0x0000000a09007387 */ /* 0x0083e20000100a00 */
[----:B0-----:R-:W-:-:S05]  /*0990*/  IMAD.WIDE R26, R2, 0x4, R26 ;  /* 0x00000004021a7825 */ /* 0x001fca00078e021a */
[----:B------:R0:W3:Y:S01]  /*09a0*/  LDG.E R25, desc[UR6][R26.64] ;  /* 0x000000061a197981 */ /* 0x0000e2000c1e1900 */
[----:B-1----:R-:W-:-:S05]  /*09b0*/  IMAD.WIDE R10, R2, 0x4, R26 ;  /* 0x00000004020a7825 */ /* 0x002fca00078e021a */
[----:B------:R-:W3:Y:S01]  /*09c0*/  LDG.E R13, desc[UR6][R10.64] ;  /* 0x000000060a0d7981 */ /* 0x000ee2000c1e1900 */
[----:B0-----:R-:W-:-:S03]  /*09d0*/  IMAD.WIDE R26, R2, 0x4, R28 ;  /* 0x00000004021a7825 */ /* 0x001fc600078e021c */
[----:B------:R0:W3:Y:S04]  /*09e0*/  LDG.E R10, desc[UR6][R28.64] ;  /* 0x000000061c0a7981 */ /* 0x0000e8000c1e1900 */
[----:B------:R1:W3:Y:S01]  /*09f0*/  LDG.E R11, desc[UR6][R26.64] ;  /* 0x000000061a0b7981 */ /* 0x0002e2000c1e1900 */
[----:B0-----:R-:W-:-:S05]  /*0a00*/  IMAD.WIDE R28, R2, 0x4, R26 ;  /* 0x00000004021c7825 */ /* 0x001fca00078e021a */
[----:B------:R-:W3:Y:S01]  /*0a10*/  LDG.E R23, desc[UR6][R28.64] ;  /* 0x000000061c177981 */ /* 0x000ee2000c1e1900 */
[----:B-1----:R-:W-:-:S05]  /*0a20*/  IMAD.WIDE R26, R2, 0x4, R28 ;  /* 0x00000004021a7825 */ /* 0x002fca00078e021c */
[----:B------:R5:W3:Y:S01]  /*0a30*/  LDG.E R24, desc[UR6][R26.64] ;  /* 0x000000061a187981 */ /* 0x000ae2000c1e1900 */
[----:B----4-:R-:W-:-:S06]  /*0a40*/  IMAD.WIDE R18, R18, 0x4, R20 ;  /* 0x0000000412127825 */ /* 0x010fcc00078e0214 */
[----:B------:R-:W4:Y:S01]  /*0a50*/  LDG.E R18, desc[UR6][R18.64] ;  /* 0x0000000612127981 */ /* 0x000f22000c1e1900 */
[----:B-----5:R-:W-:-:S04]  /*0a60*/  IMAD.WIDE R26, R17, 0x4, R20 ;  /* 0x00000004111a7825 */ /* 0x020fc800078e0214 */
[--C-:B------:R-:W-:Y:S01]  /*0a70*/  IMAD.WIDE R16, R16, 0x4, R20.reuse ;  /* 0x0000000410107825 */ /* 0x100fe200078e0214 */
[----:B------:R0:W4:Y:S05]  /*0a80*/  LDG.E R19, desc[UR6][R26.64] ;  /* 0x000000061a137981 */ /* 0x00012a000c1e1900 */
[----:B------:R-:W5:Y:S01]  /*0a90*/  LDG.E R16, desc[UR6][R16.64] ;  /* 0x0000000610107981 */ /* 0x000f62000c1e1900 */
[----:B0-----:R-:W-:-:S04]  /*0aa0*/  IMAD.WIDE R26, R15, 0x4, R20 ;  /* 0x000000040f1a7825 */ /* 0x001fc800078e0214 */
[--C-:B------:R-:W-:Y:S01]  /*0ab0*/  IMAD.WIDE R14, R14, 0x4, R20.reuse ;  /* 0x000000040e0e7825 */ /* 0x100fe200078e0214 */
[----:B------:R2:W5:Y:S05]  /*0ac0*/  LDG.E R17, desc[UR6][R26.64] ;  /* 0x000000061a117981 */ /* 0x00056a000c1e1900 */
[----:B------:R-:W5:Y:S01]  /*0ad0*/  LDG.E R14, desc[UR6][R14.64] ;  /* 0x000000060e0e7981 */ /* 0x000f62000c1e1900 */
[----:B--2---:R-:W-:-:S05]  /*0ae0*/  IMAD.WIDE R26, R12, 0x4, R20 ;  /* 0x000000040c1a7825 */ /* 0x004fca00078e0214 */
[----:B------:R3:W2:Y:S02]  /*0af0*/  LDG.E R15, desc[UR6][R26.64] ;  /* 0x000000061a0f7981 */ /* 0x0006a4000c1e1900 */
[----:B---3--:R-:W-:-:S05]  /*0b00*/  IMAD.WIDE R26, R25, 0x4, R20 ;  /* 0x00000004191a7825 */ /* 0x008fca00078e0214 */
[----:B------:R0:W3:Y:S02]  /*0b10*/  LDG.E R12, desc[UR6][R26.64] ;  /* 0x000000061a0c7981 */ /* 0x0000e4000c1e1900 */
[----:B0-----:R-:W-:-:S05]  /*0b20*/  IMAD.WIDE R26, R13, 0x4, R20 ;  /* 0x000000040d1a7825 */ /* 0x001fca00078e0214 */
[----:B------:R0:W3:Y:S02]  /*0b30*/  LDG.E R13, desc[UR6][R26.64] ;  /* 0x000000061a0d7981 */ /* 0x0000e4000c1e1900 */
[----:B0-----:R-:W-:-:S04]  /*0b40*/  IMAD.WIDE R26, R10, 0x4, R20 ;  /* 0x000000040a1a7825 */ /* 0x001fc800078e0214 */
[--C-:B------:R-:W-:Y:S01]  /*0b50*/  IMAD.WIDE R28, R23, 0x4, R20.reuse ;  /* 0x00000004171c7825 */ /* 0x100fe200078e0214 */
[----:B------:R0:W3:Y:S03]  /*0b60*/  LDG.E R10, desc[UR6][R26.64] ;  /* 0x000000061a0a7981 */ /* 0x0000e6000c1e1900 */
[----:B------:R-:W-:-:S04]  /*0b70*/  IMAD.WIDE R24, R24, 0x4, R20 ;  /* 0x0000000418187825 */ /* 0x000fc800078e0214 */
[----:B0-----:R-:W-:Y:S02]  /*0b80*/  IMAD.WIDE R26, R11, 0x4, R20 ;  /* 0x000000040b1a7825 */ /* 0x001fe400078e0214 */
[----:B------:R-:W3:Y:S04]  /*0b90*/  LDG.E R20, desc[UR6][R28.64] ;  /* 0x000000061c147981 */ /* 0x000ee8000c1e1900 */
[----:B------:R-:W3:Y:S04]  /*0ba0*/  LDG.E R11, desc[UR6][R26.64] ;  /* 0x000000061a0b7981 */ /* 0x000ee8000c1e1900 */
[----:B------:R-:W3:Y:S01]  /*0bb0*/  LDG.E R21, desc[UR6][R24.64] ;  /* 0x0000000618157981 */ /* 0x000ee2000c1e1900 */
[----:B------:R-:W-:-:S05]  /*0bc0*/  VIADD R22, R22, 0x10 ;  /* 0x0000001016167836 */ /* 0x000fca0000000000 */
[----:B------:R-:W-:Y:S01]  /*0bd0*/  ISETP.GE.AND P1, PT, R22, -0xc, PT ;  /* 0xfffffff41600780c */ /* 0x000fe20003f26270 */
[----:B----4-:R-:W-:Y:S01]  /*0be0*/  STL.64 [R9+0x8], R18 ;  /* 0x0000081209007387 */ /* 0x010fe20000100a00 */
[----:B------:R-:W-:-:S03]  /*0bf0*/  IMAD R23, R2, 0x4, R8 ;  /* 0x0000000402177824 */ /* 0x000fc600078e0208 */
[----:B-----5:R-:W-:Y:S04]  /*0c00*/  STL.64 [R9+0x10], R16 ;  /* 0x0000101009007387 */ /* 0x020fe80000100a00 */
[----:B--2---:R-:W-:Y:S04]  /*0c10*/  STL.64 [R9+0x18], R14 ;  /* 0x0000180e09007387 */ /* 0x004fe80000100a00 */
[----:B---3--:R-:W-:Y:S04]  /*0c20*/  STL.64 [R9+0x20], R12 ;  /* 0x0000200c09007387 */ /* 0x008fe80000100a00 */
[----:B------:R-:W-:Y:S04]  /*0c30*/  STL.64 [R9+0x28], R10 ;  /* 0x0000280a09007387 */ /* 0x000fe80000100a00 */
[----:B------:R0:W-:Y:S02]  /*0c40*/  STL.64 [R9+0x30], R20 ;  /* 0x0000301409007387 */ /* 0x0001e40000100a00 */
[----:B0-----:R-:W-:Y:S01]  /*0c50*/  VIADD R9, R9, 0x40 ;  /* 0x0000004009097836 */ /* 0x001fe20000000000 */
[----:B------:R-:W-:Y:S06]  /*0c60*/  @!P1 BRA `(.L_x_31) ;  /* 0xfffffff800b89947 */ /* 0x000fec000383ffff */
.L_x_30:
[----:B------:R-:W-:Y:S05]  /*0c70*/  BSYNC.RECONVERGENT B3 ;  /* 0x0000000000037941 */ /* 0x000fea0003800200 */
.L_x_29:
[----:B------:R-:W-:Y:S01]  /*0c80*/  IMAD.MOV R8, RZ, RZ, -R22 ;  /* 0x000000ffff087224 */ /* 0x000fe200078e0a16 */
[----:B------:R-:W-:Y:S04]  /*0c90*/  BSSY.RECONVERGENT B3, `(.L_x_32) ;  /* 0x000002e000037945 */ /* 0x000fe80003800200 */
[----:B------:R-:W-:-:S13]  /*0ca0*/  ISETP.GT.AND P1, PT, R8, 0x4, PT ;  /* 0x000000040800780c */ /* 0x000fda0003f24270 */
[----:B------:R-:W-:Y:S05]  /*0cb0*/  @!P1 BRA `(.L_x_33) ;  /* 0x0000000000ac9947 */ /* 0x000fea0003800000 */
[----:B------:R-:W0:Y:S01]  /*0cc0*/  LDC.64 R18, c[0x0][0x398] ;  /* 0x0000e600ff127b82 */ /* 0x000e220000000a00 */
[----:B------:R-:W-:Y:S02]  /*0cd0*/  IMAD R8, R2, 0x4, R23 ;  /* 0x0000000402087824 */ /* 0x000fe400078e0217 */
[----:B0-----:R-:W-:-:S04]  /*0ce0*/  IMAD.WIDE R16, R23, 0x4, R18 ;  /* 0x0000000417107825 */ /* 0x001fc800078e0212 */
[----:B------:R-:W-:-:S04]  /*0cf0*/  IMAD.WIDE R18, R8, 0x4, R18 ;  /* 0x0000000408127825 */ /* 0x000fc800078e0212 */
[C---:B------:R-:W-:Y:S02]  /*0d00*/  IMAD.WIDE R26, R2.reuse, 0x4, R16 ;  /* 0x00000004021a7825 */ /* 0x040fe400078e0210 */
[----:B------:R-:W2:Y:S02]  /*0d10*/  LDG.E R16, desc[UR6][R16.64] ;  /* 0x0000000610107981 */ /* 0x000ea4000c1e1900 */
[C---:B------:R-:W-:Y:S02]  /*0d20*/  IMAD.WIDE R20, R2.reuse, 0x4, R18 ;  /* 0x0000000402147825 */ /* 0x040fe400078e0212 */
[----:B------:R-:W3:Y:S02]  /*0d30*/  LDG.E R18, desc[UR6][R18.64] ;  /* 0x0000000612127981 */ /* 0x000ee4000c1e1900 */
[C---:B------:R-:W-:Y:S02]  /*0d40*/  IMAD.WIDE R10, R2.reuse, 0x4, R26 ;  /* 0x00000004020a7825 */ /* 0x040fe400078e021a */
[----:B------:R-:W4:Y:S02]  /*0d50*/  LDG.E R26, desc[UR6][R26.64] ;  /* 0x000000061a1a7981 */ /* 0x000f24000c1e1900 */
[----:B------:R-:W-:-:S02]  /*0d60*/  IMAD.WIDE R14, R2, 0x4, R20 ;  /* 0x00000004020e7825 */ /* 0x000fc400078e0214 */
[----:B------:R-:W5:Y:S02]  /*0d70*/  LDG.E R20, desc[UR6][R20.64] ;  /* 0x0000000614147981 */ /* 0x000f64000c1e1900 */
[C---:B------:R-:W-:Y:S02]  /*0d80*/  IMAD.WIDE R24, R2.reuse, 0x4, R10 ;  /* 0x0000000402187825 */ /* 0x040fe400078e020a */
[----:B------:R-:W5:Y:S02]  /*0d90*/  LDG.E R11, desc[UR6][R10.64] ;  /* 0x000000060a0b7981 */ /* 0x000f64000c1e1900 */
[----:B------:R-:W-:Y:S02]  /*0da0*/  IMAD.WIDE R12, R2, 0x4, R14 ;  /* 0x00000004020c7825 */ /* 0x000fe400078e020e */
[----:B------:R-:W5:Y:S04]  /*0db0*/  LDG.E R24, desc[UR6][R24.64] ;  /* 0x0000000618187981 */ /* 0x000f68000c1e1900 */
[----:B------:R-:W5:Y:S04]  /*0dc0*/  LDG.E R10, desc[UR6][R14.64] ;  /* 0x000000060e0a7981 */ /* 0x000f68000c1e1900 */
[----:B------:R0:W5:Y:S02]  /*0dd0*/  LDG.E R15, desc[UR6][R12.64] ;  /* 0x000000060c0f7981 */ /* 0x000164000c1e1900 */
[----:B0-----:R-:W2:Y:S02]  /*0de0*/  LDC.64 R12, c[0x0][0x390] ;  /* 0x0000e400ff0c7b82 */ /* 0x001ea40000000a00 */
[----:B--2---:R-:W-:-:S05]  /*0df0*/  IMAD.WIDE R16, R16, 0x4, R12 ;  /* 0x0000000410107825 */ /* 0x004fca00078e020c */
[----:B------:R0:W2:Y:S01]  /*0e00*/  LDG.E R14, desc[UR6][R16.64] ;  /* 0x00000006100e7981 */ /* 0x0000a2000c1e1900 */
[----:B---3--:R-:W-:-:S04]  /*0e10*/  IMAD.WIDE R18, R18, 0x4, R12 ;  /* 0x0000000412127825 */ /* 0x008fc800078e020c */
[--C-:B----4-:R-:W-:Y:S02]  /*0e20*/  IMAD.WIDE R26, R26, 0x4, R12.reuse ;  /* 0x000000041a1a7825 */ /* 0x110fe400078e020c */
[----:B------:R-:W3:Y:S02]  /*0e30*/  LDG.E R18, desc[UR6][R18.64] ;  /* 0x0000000612127981 */ /* 0x000ee4000c1e1900 */
[----:B-----5:R-:W-:-:S04]  /*0e40*/  IMAD.WIDE R20, R20, 0x4, R12 ;  /* 0x0000000414147825 */ /* 0x020fc800078e020c */
[----:B0-----:R-:W-:-:S04]  /*0e50*/  IMAD.WIDE R16, R11, 0x4, R12 ;  /* 0x000000040b107825 */ /* 0x001fc800078e020c */
[--C-:B------:R-:W-:Y:S01]  /*0e60*/  IMAD.WIDE R24, R24, 0x4, R12.reuse ;  /* 0x0000000418187825 */ /* 0x100fe200078e020c */
[----:B------:R-:W3:Y:S03]  /*0e70*/  LDG.E R19, desc[UR6][R20.64] ;  /* 0x0000000614137981 */ /* 0x000ee6000c1e1900 */
[--C-:B------:R-:W-:Y:S01]  /*0e80*/  IMAD.WIDE R10, R10, 0x4, R12.reuse ;  /* 0x000000040a0a7825 */ /* 0x100fe200078e020c */
[----:B------:R-:W4:Y:S05]  /*0e90*/  LDG.E R16, desc[UR6][R16.64] ;  /* 0x0000000610107981 */ /* 0x000f2a000c1e1900 */
[----:B------:R-:W5:Y:S01]  /*0ea0*/  LDG.E R10, desc[UR6][R10.64] ;  /* 0x000000060a0a7981 */ /* 0x000f62000c1e1900 */
[----:B------:R-:W-:-:S03]  /*0eb0*/  IMAD.WIDE R12, R15, 0x4, R12 ;  /* 0x000000040f0c7825 */ /* 0x000fc600078e020c */
[----:B------:R-:W4:Y:S04]  /*0ec0*/  LDG.E R17, desc[UR6][R24.64] ;  /* 0x0000000618117981 */ /* 0x000f28000c1e1900 */
[----:B------:R-:W2:Y:S04]  /*0ed0*/  LDG.E R15, desc[UR6][R26.64] ;  /* 0x000000061a0f7981 */ /* 0x000ea8000c1e1900 */
[----:B------:R-:W5:Y:S01]  /*0ee0*/  LDG.E R11, desc[UR6][R12.64] ;  /* 0x000000060c0b7981 */ /* 0x000f62000c1e1900 */
[----:B------:R-:W-:Y:S01]  /*0ef0*/  PLOP3.LUT P0, PT, PT, PT, PT, 0x8, 0x80 ;  /* 0x000000000080781c */ /* 0x000fe20003f0e170 */
[----:B------:R-:W-:-:S02]  /*0f00*/  VIADD R22, R22, 0x8 ;  /* 0x0000000816167836 */ /* 0x000fc40000000000 */
[----:B------:R-:W-:Y:S01]  /*0f10*/  IMAD R23, R2, 0x4, R8 ;  /* 0x0000000402177824 */ /* 0x000fe200078e0208 */
[----:B---3--:R-:W-:Y:S04]  /*0f20*/  STL.64 [R9+0x8], R18 ;  /* 0x0000081209007387 */ /* 0x008fe80000100a00 */
[----:B----4-:R-:W-:Y:S04]  /*0f30*/  STL.64 [R9], R16 ;  /* 0x0000001009007387 */ /* 0x010fe80000100a00 */
[----:B--2---:R-:W-:Y:S04]  /*0f40*/  STL.64 [R9+-0x8], R14 ;  /* 0xfffff80e09007387 */ /* 0x004fe80000100a00 */
[----:B-----5:R0:W-:Y:S02]  /*0f50*/  STL.64 [R9+0x10], R10 ;  /* 0x0000100a09007387 */ /* 0x0201e40000100a00 */
[----:B0-----:R-:W-:-:S07]  /*0f60*/  VIADD R9, R9, 0x20 ;  /* 0x0000002009097836 */ /* 0x001fce0000000000 */
.L_x_33:
[----:B------:R-:W-:Y:S05]  /*0f70*/  BSYNC.RECONVERGENT B3 ;  /* 0x0000000000037941 */ /* 0x000fea0003800200 */
.L_x_32:
[----:B------:R-:W-:-:S13]  /*0f80*/  ISETP.NE.OR P0, PT, R22, RZ, P0 ;  /* 0x000000ff1600720c */ /* 0x000fda0000705670 */
[----:B------:R-:W-:Y:S05]  /*0f90*/  @!P0 BREAK.RELIABLE B0 ;  /* 0x0000000000008942 */ /* 0x000fea0003800100 */
[----:B------:R-:W-:Y:S05]  /*0fa0*/  @!P0 BRA `(.L_x_26) ;  /* 0x0000000000688947 */ /* 0x000fea0003800000 */
.L_x_28:
[----:B------:R-:W-:Y:S05]  /*0fb0*/  BSYNC.RELIABLE B0 ;  /* 0x0000000000007941 */ /* 0x000fea0003800100 */
.L_x_27:
[----:B------:R-:W0:Y:S08]  /*0fc0*/  LDC.64 R10, c[0x0][0x398] ;  /* 0x0000e600ff0a7b82 */ /* 0x000e300000000a00 */
[----:B------:R-:W1:Y:S01]  /*0fd0*/  LDC.64 R16, c[0x0][0x390] ;  /* 0x0000e400ff107b82 */ /* 0x000e620000000a00 */
[----:B0-----:R-:W-:-:S05]  /*0fe0*/  IMAD.WIDE R28, R23, 0x4, R10 ;  /* 0x00000004171c7825 */ /* 0x001fca00078e020a */
[----:B------:R-:W1:Y:S01]  /*0ff0*/  LDG.E R11, desc[UR6][R28.64] ;  /* 0x000000061c0b7981 */ /* 0x000e62000c1e1900 */
[----:B------:R-:W-:-:S05]  /*1000*/  IMAD.WIDE R24, R2, 0x4, R28 ;  /* 0x0000000402187825 */ /* 0x000fca00078e021c */
[----:B------:R-:W2:Y:S01]  /*1010*/  LDG.E R13, desc[UR6][R24.64] ;  /* 0x00000006180d7981 */ /* 0x000ea2000c1e1900 */
[----:B------:R-:W-:-:S05]  /*1020*/  IMAD.WIDE R18, R2, 0x4, R24 ;  /* 0x0000000402127825 */ /* 0x000fca00078e0218 */
[----:B------:R-:W3:Y:S01]  /*1030*/  LDG.E R15, desc[UR6][R18.64] ;  /* 0x00000006120f7981 */ /* 0x000ee2000c1e1900 */
[----:B------:R-:W-:-:S06]  /*1040*/  IMAD.WIDE R20, R2, 0x4, R18 ;  /* 0x0000000402147825 */ /* 0x000fcc00078e0212 */
[----:B------:R-:W4:Y:S01]  /*1050*/  LDG.E R21, desc[UR6][R20.64] ;  /* 0x0000000614157981 */ /* 0x000f22000c1e1900 */
[----:B-1----:R-:W-:-:S05]  /*1060*/  IMAD.WIDE R10, R11, 0x4, R16 ;  /* 0x000000040b0a7825 */ /* 0x002fca00078e0210 */
[----:B------:R-:W5:Y:S01]  /*1070*/  LDG.E R26, desc[UR6][R10.64] ;  /* 0x000000060a1a7981 */ /* 0x000f62000c1e1900 */
[----:B--2---:R-:W-:-:S05]  /*1080*/  IMAD.WIDE R12, R13, 0x4, R16 ;  /* 0x000000040d0c7825 */ /* 0x004fca00078e0210 */
[----:B------:R-:W5:Y:S01]  /*1090*/  LDG.E R27, desc[UR6][R12.64] ;  /* 0x000000060c1b7981 */ /* 0x000f62000c1e1900 */
[----:B---3--:R-:W-:-:S05]  /*10a0*/  IMAD.WIDE R14, R15, 0x4, R16 ;  /* 0x000000040f0e7825 */ /* 0x008fca00078e0210 */
[----:B------:R-:W2:Y:S01]  /*10b0*/  LDG.E R28, desc[UR6][R14.64] ;  /* 0x000000060e1c7981 */ /* 0x000ea2000c1e1900 */
[----:B----4-:R-:W-:-:S05]  /*10c0*/  IMAD.WIDE R16, R21, 0x4, R16 ;  /* 0x0000000415107825 */ /* 0x010fca00078e0210 */
[----:B------:R-:W2:Y:S01]  /*10d0*/  LDG.E R29, desc[UR6][R16.64] ;  /* 0x00000006101d7981 */ /* 0x000ea2000c1e1900 */
[----:B------:R-:W-:-:S05]  /*10e0*/  VIADD R22, R22, 0x4 ;  /* 0x0000000416167836 */ /* 0x000fca0000000000 */
[----:B------:R-:W-:Y:S01]  /*10f0*/  ISETP.NE.AND P0, PT, R22, RZ, PT ;  /* 0x000000ff1600720c */ /* 0x000fe20003f05270 */
[----:B------:R-:W-:Y:S01]  /*1100*/  IMAD R23, R2, 0x4, R23 ;  /* 0x0000000402177824 */ /* 0x000fe200078e0217 */
[----:B-----5:R-:W-:Y:S04]  /*1110*/  STL.64 [R9+-0x8], R26 ;  /* 0xfffff81a09007387 */ /* 0x020fe80000100a00 */
[----:B--2---:R0:W-:Y:S02]  /*1120*/  STL.64 [R9], R28 ;  /* 0x0000001c09007387 */ /* 0x0041e40000100a00 */
[----:B0-----:R-:W-:-:S05]  /*1130*/  VIADD R9, R9, 0x10 ;  /* 0x0000001009097836 */ /* 0x001fca0000000000 */
[----:B------:R-:W-:Y:S05]  /*1140*/  @P0 BRA `(.L_x_27) ;  /* 0xfffffffc009c0947 */ /* 0x000fea000383ffff */
.L_x_26:
[----:B------:R-:W-:Y:S05]  /*1150*/  BSYNC.RECONVERGENT B1 ;  /* 0x0000000000017941 */ /* 0x000fea0003800200 */
.L_x_25:
[----:B------:R-:W-:-:S13]  /*1160*/  LOP3.LUT P0, R12, R4, 0x3, RZ, 0xc0, !PT ;  /* 0x00000003040c7812 */ /* 0x000fda000780c0ff */
[----:B------:R-:W-:Y:S05]  /*1170*/  @!P0 BRA `(.L_x_24) ;  /* 0x00000000003c8947 */ /* 0x000fea0003800000 */
[----:B------:R-:W0:Y:S01]  /*1180*/  LDC.64 R8, c[0x0][0x390] ;  /* 0x0000e400ff087b82 */ /* 0x000e220000000a00 */
[C---:B------:R-:W-:Y:S02]  /*1190*/  IMAD R17, R7.reuse, 0x4, R6 ;  /* 0x0000000407117824 */ /* 0x040fe400078e0206 */
[----:B------:R-:W-:Y:S02]  /*11a0*/  IMAD.MOV R16, RZ, RZ, -R12 ;  /* 0x000000ffff107224 */ /* 0x000fe400078e0a0c */
[----:B------:R-:W-:-:S03]  /*11b0*/  IMAD R7, R7, R2, R3 ;  /* 0x0000000207077224 */ /* 0x000fc600078e0203 */
[----:B------:R-:W1:Y:S04]  /*11c0*/  LDC.64 R10, c[0x0][0x398] ;  /* 0x0000e600ff0a7b82 */ /* 0x000e680000000a00 */
.L_x_34:
[----:B-1----:R-:W-:-:S06]  /*11d0*/  IMAD.WIDE R12, R7, 0x4, R10 ;  /* 0x00000004070c7825 */ /* 0x002fcc00078e020a */
[----:B------:R-:W0:Y:S01]  /*11e0*/  LDG.E R13, desc[UR6][R12.64] ;  /* 0x000000060c0d7981 */ /* 0x000e22000c1e1900 */
[----:B------:R-:W-:-:S05]  /*11f0*/  VIADD R16, R16, 0x1 ;  /* 0x0000000110107836 */ /* 0x000fca0000000000 */
[----:B------:R-:W-:Y:S01]  /*1200*/  ISETP.NE.AND P0, PT, R16, RZ, PT ;  /* 0x000000ff1000720c */ /* 0x000fe20003f05270 */
[----:B0-----:R-:W-:-:S06]  /*1210*/  IMAD.WIDE R14, R13, 0x4, R8 ;  /* 0x000000040d0e7825 */ /* 0x001fcc00078e0208 */
[----:B------:R-:W2:Y:S01]  /*1220*/  LDG.E R14, desc[UR6][R14.64] ;  /* 0x000000060e0e7981 */ /* 0x000ea2000c1e1900 */
[----:B------:R-:W-:-:S03]  /*1230*/  IMAD.IADD R7, R7, 0x1, R2 ;  /* 0x0000000107077824 */ /* 0x000fc600078e0202 */
[----:B--2---:R0:W-:Y:S02]  /*1240*/  STL [R17], R14 ;  /* 0x0000000e11007387 */ /* 0x0041e40000100800 */
[----:B0-----:R-:W-:Y:S01]  /*1250*/  VIADD R17, R17, 0x4 ;  /* 0x0000000411117836 */ /* 0x001fe20000000000 */
[----:B------:R-:W-:Y:S06]  /*1260*/  @P0 BRA `(.L_x_34) ;  /* 0xfffffffc00d80947 */ /* 0x000fec000383ffff */
.L_x_24:
[----:B------:R-:W-:Y:S05]  /*1270*/  BSYNC.RECONVERGENT B2 ;  /* 0x0000000000027941 */ /* 0x000fea0003800200 */
.L_x_23:
[----:B------:R-:W2:Y:S01]  /*1280*/  LDL R2, [R1+0x30] ;  /* 0x0000300001027983 */ /* 0x000ea20000100800 */
[----:B------:R-:W-:-:S03]  /*1290*/  IMAD R6, R4, 0x4, R6 ;  /* 0x0000000404067824 */ /* 0x000fc600078e0206 */
[----:B--2---:R0:W-:Y:S04]  /*12a0*/  STL [R1], R2 ;  /* 0x0000000201007387 */ /* 0x0041e80000100800 */
[----:B------:R-:W2:Y:S01]  /*12b0*/  LDL R6, [R6+-0x4] ;  /* 0xfffffc0006067983 */ /* 0x000ea20000100800 */
[----:B------:R-:W-:Y:S01]  /*12c0*/  ISETP.GE.AND P0, PT, R4, 0x3, PT ;  /* 0x000000030400780c */ /* 0x000fe20003f06270 */
[----:B------:R-:W-:Y:S02]  /*12d0*/  BSSY.RECONVERGENT B0, `(.L_x_35) ;  /* 0x0000198000007945 */ /* 0x000fe40003800200 */
[----:B--2---:R0:W-:Y:S10]  /*12e0*/  STL [R1+0x18], R6 ;  /* 0x0000180601007387 */ /* 0x0041f40000100800 */
[----:B------:R-:W-:Y:S05]  /*12f0*/  @!P0 BRA `(.L_x_36) ;  /* 0x0000001800548947 */ /* 0x000fea0003800000 */
[----:B0-----:R-:W0:Y:S02]  /*1300*/  LDC.U16 R2, c[0x0][0x3aa] ;  /* 0x0000ea80ff027b82 */ /* 0x001e240000000400 */
[----:B0-----:R-:W-:-:S04]  /*1310*/  PRMT R6, R2, 0x9910, RZ ;  /* 0x0000991002067816 */ /* 0x001fc800000000ff */
[----:B------:R-:W-:-:S13]  /*1320*/  ISETP.NE.AND P0, PT, R6, RZ, PT ;  /* 0x000000ff0600720c */ /* 0x000fda0003f05270 */
[----:B------:R-:W-:Y:S05]  /*1330*/  @P0 BRA `(.L_x_37) ;  /* 0x00000008001c0947 */ /* 0x000fea0003800000 */
[----:B------:R-:W-:Y:S01]  /*1340*/  ISETP.NE.AND P0, PT, R4, 0x3, PT ;  /* 0x000000030400780c */ /* 0x000fe20003f05270 */
[----:B------:R-:W-:Y:S01]  /*1350*/  BSSY.RECONVERGENT B1, `(.L_x_38) ;  /* 0x0000059000017945 */ /* 0x000fe20003800200 */
[----:B------:R-:W-:-:S11]  /*1360*/  IMAD.MOV.U32 R7, RZ, RZ, 0x1 ;  /* 0x00000001ff077424 */ /* 0x000fd600078e00ff */
[----:B------:R-:W-:Y:S05]  /*1370*/  @!P0 BRA `(.L_x_39) ;  /* 0x0000000400588947 */ /* 0x000fea0003800000 */
[----:B------:R-:W-:Y:S01]  /*1380*/  LOP3.LUT R8, R4, 0x7ffffffe, RZ, 0xc0, !PT ;  /* 0x7ffffffe04087812 */ /* 0x000fe200078ec0ff */
[----:B------:R-:W-:Y:S01]  /*1390*/  BSSY.RECONVERGENT B2, `(.L_x_40) ;  /* 0x0000053000027945 */ /* 0x000fe20003800200 */
[----:B------:R-:W-:Y:S02]  /*13a0*/  VIADD R6, R1, 0x38 ;  /* 0x0000003801067836 */ /* 0x000fe40000000000 */
[----:B------:R-:W-:Y:S02]  /*13b0*/  IMAD.MOV.U32 R9, RZ, RZ, 0x2 ;  /* 0x00000002ff097424 */ /* 0x000fe400078e00ff */
[----:B------:R-:W-:-:S07]  /*13c0*/  IMAD.MOV R8, RZ, RZ, -R8 ;  /* 0x000000ffff087224 */ /* 0x000fce00078e0a08 */
.L_x_41:
[----:B------:R-:W-:Y:S01]  /*13d0*/  VIADD R7, R9, 0xffffffff ;  /* 0xffffffff09077836 */ /* 0x000fe20000000000 */
[----:B------:R-:W2:Y:S01]  /*13e0*/  LDL R12, [R6+-0x4] ;  /* 0xfffffc00060c7983 */ /* 0x000ea20000100800 */
[----:B------:R-:W0:Y:S02]  /*13f0*/  LDC R10, c[0x0][0x3b0] ;  /* 0x0000ec00ff0a7b82 */ /* 0x000e240000000800 */
[----:B------:R-:W-:-:S05]  /*1400*/  IMAD R11, R7, 0x4, R0 ;  /* 0x00000004070b7824 */ /* 0x000fca00078e0200 */
[----:B------:R-:W3:Y:S01]  /*1410*/  LDL R2, [R11+-0x4] ;  /* 0xfffffc000b027983 */ /* 0x000ee20000100800 */
[----:B--2---:R-:W-:Y:S02]  /*1420*/  IABS R13, R12 ;  /* 0x0000000c000d7213 */ /* 0x004fe40000000000 */
[----:B---3--:R-:W-:Y:S02]  /*1430*/  ISETP.GT.AND P1, PT, R2, RZ, PT ;  /* 0x000000ff0200720c */ /* 0x008fe40003f24270 */
[----:B------:R-:W-:Y:S02]  /*1440*/  IABS R2, R2 ;  /* 0x0000000200027213 */ /* 0x000fe40000000000 */
[----:B------:R-:W-:Y:S02]  /*1450*/  ISETP.GT.OR P2, PT, R12, RZ, !P1 ;  /* 0x000000ff0c00720c */ /* 0x000fe40004f44670 */
[----:B------:R-:W-:Y:S02]  /*1460*/  VIMNMX.U32 R2, PT, PT, R2, R13, PT ;  /* 0x0000000d02027248 */ /* 0x000fe40003fe0000 */
[----:B------:R-:W-:-:S05]  /*1470*/  ISETP.GT.AND P0, PT, R12, RZ, PT ;  /* 0x000000ff0c00720c */ /* 0x000fca0003f04270 */
[--C-:B------:R-:W-:Y:S02]  /*1480*/  @!P1 IMAD.MOV R13, RZ, RZ, -R2.reuse ;  /* 0x000000ffff0d9224 */ /* 0x100fe400078e0a02 */
[----:B------:R-:W-:-:S03]  /*1490*/  @P1 IMAD.MOV R12, RZ, RZ, -R2 ;  /* 0x000000ffff0c1224 */ /* 0x000fc600078e0a02 */
[----:B------:R-:W-:Y:S01]  /*14a0*/  @!P1 SEL R13, R13, R2, P0 ;  /* 0x000000020d0d9207 */ /* 0x000fe20000000000 */
[----:B------:R-:W-:Y:S02]  /*14b0*/  @!P2 IMAD.MOV.U32 R2, RZ, RZ, R12 ;  /* 0x000000ffff02a224 */ /* 0x000fe400078e000c */
[----:B0-----:R-:W-:Y:S02]  /*14c0*/  IMAD.MOV R12, RZ, RZ, -R10 ;  /* 0x000000ffff0c7224 */ /* 0x001fe400078e0a0a */
[----:B------:R-:W-:-:S05]  /*14d0*/  @P1 IMAD.MOV.U32 R13, RZ, RZ, R2 ;  /* 0x000000ffff0d1224 */ /* 0x000fca00078e0002 */
[C---:B------:R-:W-:Y:S02]  /*14e0*/  ISETP.GT.AND P0, PT, R13.reuse, R10, PT ;  /* 0x0000000a0d00720c */ /* 0x040fe40003f04270 */
[----:B------:R-:W-:Y:S01]  /*14f0*/  VIMNMX R13, PT, PT, R13, R12, !PT ;  /* 0x0000000c0d0d7248 */ /* 0x000fe20007fe0100 */
[----:B------:R-:W-:Y:S02]  /*1500*/  IMAD.IADD R2, R4, 0x1, -R7 ;  /* 0x0000000104027824 */ /* 0x000fe400078e0a07 */
[--C-:B------:R-:W-:Y:S01]  /*1510*/  IMAD.U32 R7, R7, 0x4, R1.reuse ;  /* 0x0000000407077824 */ /* 0x100fe200078e0001 */
[----:B------:R-:W-:Y:S01]  /*1520*/  SEL R14, R13, R10, !P0 ;  /* 0x0000000a0d0e7207 */ /* 0x000fe20004000000 */
[----:B------:R-:W-:-:S04]  /*1530*/  IMAD.U32 R13, R2, 0x4, R1 ;  /* 0x00000004020d7824 */ /* 0x000fc800078e0001 */
[----:B------:R0:W-:Y:S04]  /*1540*/  STL [R11], R14 ;  /* 0x0000000e0b007387 */ /* 0x0001e80000100800 */
[----:B------:R-:W2:Y:S04]  /*1550*/  LDL R2, [R7+0x14] ;  /* 0x0000140007027983 */ /* 0x000ea80000100800 */
[----:B------:R-:W3:Y:S01]  /*1560*/  LDL R13, [R13+0x2c] ;  /* 0x00002c000d0d7983 */ /* 0x000ee20000100800 */
[----:B--2---:R-:W-:Y:S02]  /*1570*/  ISETP.GT.AND P1, PT, R2, RZ, PT ;  /* 0x000000ff0200720c */ /* 0x004fe40003f24270 */
[----:B------:R-:W-:-:S02]  /*1580*/  IABS R2, R2 ;  /* 0x0000000200027213 */ /* 0x000fc40000000000 */
[----:B---3--:R-:W-:Y:S02]  /*1590*/  IABS R15, R13 ;  /* 0x0000000d000f7213 */ /* 0x008fe40000000000 */
[C---:B------:R-:W-:Y:S02]  /*15a0*/  ISETP.GT.OR P2, PT, R13.reuse, RZ, !P1 ;  /* 0x000000ff0d00720c */ /* 0x040fe40004f44670 */
[----:B------:R-:W-:Y:S02]  /*15b0*/  VIMNMX.U32 R2, PT, PT, R2, R15, PT ;  /* 0x0000000f02027248 */ /* 0x000fe40003fe0000 */
[----:B------:R-:W-:-:S03]  /*15c0*/  ISETP.GT.AND P0, PT, R13, RZ, PT ;  /* 0x000000ff0d00720c */ /* 0x000fc60003f04270 */
[--C-:B------:R-:W-:Y:S02]  /*15d0*/  @!P1 IMAD.MOV R15, RZ, RZ, -R2.reuse ;  /* 0x000000ffff0f9224 */ /* 0x100fe400078e0a02 */
[----:B------:R-:W-:-:S03]  /*15e0*/  @P1 IMAD.MOV R16, RZ, RZ, -R2 ;  /* 0x000000ffff101224 */ /* 0x000fc600078e0a02 */
[----:B------:R-:W-:Y:S01]  /*15f0*/  @!P1 SEL R13, R15, R2, P0 ;  /* 0x000000020f0d9207 */ /* 0x000fe20000000000 */
[----:B------:R-:W-:-:S04]  /*1600*/  @!P2 IMAD.MOV.U32 R2, RZ, RZ, R16 ;  /* 0x000000ffff02a224 */ /* 0x000fc800078e0010 */
[----:B------:R-:W-:-:S05]  /*1610*/  @P1 IMAD.MOV.U32 R13, RZ, RZ, R2 ;  /* 0x000000ffff0d1224 */ /* 0x000fca00078e0002 */
[C---:B------:R-:W-:Y:S02]  /*1620*/  ISETP.GT.AND P0, PT, R13.reuse, R10, PT ;  /* 0x0000000a0d00720c */ /* 0x040fe40003f04270 */
[----:B------:R-:W-:-:S04]  /*1630*/  VIMNMX R13, PT, PT, R13, R12, !PT ;  /* 0x0000000c0d0d7248 */ /* 0x000fc80007fe0100 */
[----:B------:R-:W-:-:S05]  /*1640*/  SEL R16, R13, R10, !P0 ;  /* 0x0000000a0d107207 */ /* 0x000fca0004000000 */
[----:B------:R-:W-:Y:S04]  /*1650*/  STL [R7+0x18], R16 ;  /* 0x0000181007007387 */ /* 0x000fe80000100800 */
[----:B------:R-:W2:Y:S01]  /*1660*/  LDL R15, [R6] ;  /* 0x00000000060f7983 */ /* 0x000ea20000100800 */
[----:B------:R-:W-:Y:S02]  /*1670*/  ISETP.GT.AND P1, PT, R14, RZ, PT ;  /* 0x000000ff0e00720c */ /* 0x000fe40003f24270 */
[----:B------:R-:W-:Y:S02]  /*1680*/  IABS R2, R14 ;  /* 0x0000000e00027213 */ /* 0x000fe40000000000 */
[----:B--2---:R-:W-:Y:S02]  /*1690*/  IABS R13, R15 ;  /* 0x0000000f000d7213 */ /* 0x004fe40000000000 */
[----:B------:R-:W-:-:S02]  /*16a0*/  ISETP.GT.OR P2, PT, R15, RZ, !P1 ;  /* 0x000000ff0f00720c */ /* 0x000fc40004f44670 */
[----:B------:R-:W-:Y:S02]  /*16b0*/  VIMNMX.U32 R2, PT, PT, R2, R13, PT ;  /* 0x0000000d02027248 */ /* 0x000fe40003fe0000 */
[----:B------:R-:W-:-:S03]  /*16c0*/  ISETP.GT.AND P0, PT, R15, RZ, PT ;  /* 0x000000ff0f00720c */ /* 0x000fc60003f04270 */
[--C-:B------:R-:W-:Y:S02]  /*16d0*/  @!P1 IMAD.MOV R13, RZ, RZ, -R2.reuse ;  /* 0x000000ffff0d9224 */ /* 0x100fe400078e0a02 */
[----:B0-----:R-:W-:-:S03]  /*16e0*/  @P1 IMAD.MOV R14, RZ, RZ, -R2 ;  /* 0x000000ffff0e1224 */ /* 0x001fc600078e0a02 */
[----:B------:R-:W-:Y:S01]  /*16f0*/  @!P1 SEL R13, R13, R2, P0 ;  /* 0x000000020d0d9207 */ /* 0x000fe20000000000 */
[----:B------:R-:W-:-:S04]  /*1700*/  @!P2 IMAD.MOV.U32 R2, RZ, RZ, R14 ;  /* 0x000000ffff02a224 */ /* 0x000fc800078e000e */
[----:B------:R-:W-:Y:S02]  /*1710*/  @P1 IMAD.MOV.U32 R13, RZ, RZ, R2 ;  /* 0x000000ffff0d1224 */ /* 0x000fe400078e0002 */
[----:B------:R-:W-:-:S03]  /*1720*/  IMAD.IADD R2, R4, 0x1, -R9 ;  /* 0x0000000104027824 */ /* 0x000fc600078e0a09 */
[C---:B------:R-:W-:Y:S02]  /*1730*/  ISETP.GT.AND P0, PT, R13.reuse, R10, PT ;  /* 0x0000000a0d00720c */ /* 0x040fe40003f04270 */
[----:B------:R-:W-:-:S04]  /*1740*/  VIMNMX R13, PT, PT, R13, R12, !PT ;  /* 0x0000000c0d0d7248 */ /* 0x000fc80007fe0100 */
[----:B------:R-:W-:Y:S01]  /*1750*/  SEL R14, R13, R10, !P0 ;  /* 0x0000000a0d0e7207 */ /* 0x000fe20004000000 */
[----:B------:R-:W-:-:S04]  /*1760*/  IMAD.U32 R13, R2, 0x4, R1 ;  /* 0x00000004020d7824 */ /* 0x000fc800078e0001 */
[----:B------:R0:W-:Y:S04]  /*1770*/  STL [R11+0x4], R14 ;  /* 0x0000040e0b007387 */ /* 0x0001e80000100800 */
[----:B------:R-:W2:Y:S01]  /*1780*/  LDL R13, [R13+0x2c] ;  /* 0x00002c000d0d7983 */ /* 0x000ea20000100800 */
[----:B------:R-:W-:Y:S02]  /*1790*/  ISETP.GT.AND P1, PT, R16, RZ, PT ;  /* 0x000000ff1000720c */ /* 0x000fe40003f24270 */
[----:B------:R-:W-:Y:S01]  /*17a0*/  IABS R2, R16 ;  /* 0x0000001000027213 */ /* 0x000fe20000000000 */
[----:B------:R-:W-:Y:S02]  /*17b0*/  VIADD R8, R8, 0x2 ;  /* 0x0000000208087836 */ /* 0x000fe40000000000 */
[----:B------:R-:W-:-:S02]  /*17c0*/  VIADD R9, R9, 0x2 ;  /* 0x0000000209097836 */ /* 0x000fc40000000000 */
[----:B------:R-:W-:Y:S01]  /*17d0*/  VIADD R6, R6, 0x8 ;  /* 0x0000000806067836 */ /* 0x000fe20000000000 */
[----:B--2---:R-:W-:Y:S02]  /*17e0*/  IABS R15, R13 ;  /* 0x0000000d000f7213 */ /* 0x004fe40000000000 */
[C---:B------:R-:W-:Y:S02]  /*17f0*/  ISETP.GT.OR P2, PT, R13.reuse, RZ, !P1 ;  /* 0x000000ff0d00720c */ /* 0x040fe40004f44670 */
[----:B------:R-:W-:Y:S02]  /*1800*/  VIMNMX.U32 R2, PT, PT, R2, R15, PT ;  /* 0x0000000f02027248 */ /* 0x000fe40003fe0000 */
[----:B------:R-:W-:-:S03]  /*1810*/  ISETP.GT.AND P0, PT, R13, RZ, PT ;  /* 0x000000ff0d00720c */ /* 0x000fc60003f04270 */
[--C-:B------:R-:W-:Y:S02]  /*1820*/  @!P1 IMAD.MOV R15, RZ, RZ, -R2.reuse ;  /* 0x000000ffff0f9224 */ /* 0x100fe400078e0a02 */
[----:B0-----:R-:W-:-:S03]  /*1830*/  @P1 IMAD.MOV R14, RZ, RZ, -R2 ;  /* 0x000000ffff0e1224 */ /* 0x001fc600078e0a02 */
[----:B------:R-:W-:Y:S01]  /*1840*/  @!P1 SEL R11, R15, R2, P0 ;  /* 0x000000020f0b9207 */ /* 0x000fe20000000000 */
[----:B------:R-:W-:-:S04]  /*1850*/  @!P2 IMAD.MOV.U32 R2, RZ, RZ, R14 ;  /* 0x000000ffff02a224 */ /* 0x000fc800078e000e */
[----:B------:R-:W-:-:S05]  /*1860*/  @P1 IMAD.MOV.U32 R11, RZ, RZ, R2 ;  /* 0x000000ffff0b1224 */ /* 0x000fca00078e0002 */
[----:B------:R-:W-:-:S13]  /*1870*/  ISETP.GT.AND P0, PT, R11, R10, PT ;  /* 0x0000000a0b00720c */ /* 0x000fda0003f04270 */
[----:B------:R-:W-:-:S05]  /*1880*/  @!P0 VIMNMX R10, PT, PT, R11, R12, !PT ;  /* 0x0000000c0b0a8248 */ /* 0x000fca0007fe0100 */
[----:B------:R0:W-:Y:S01]  /*1890*/  STL [R7+0x1c], R10 ;  /* 0x00001c0a07007387 */ /* 0x0001e20000100800 */
[----:B------:R-:W-:-:S13]  /*18a0*/  ISETP.NE.AND P0, PT, R8, -0x2, PT ;  /* 0xfffffffe0800780c */ /* 0x000fda0003f05270 */
[----:B0-----:R-:W-:Y:S05]  /*18b0*/  @P0 BRA `(.L_x_41) ;  /* 0xfffffff800c40947 */ /* 0x001fea000383ffff */
[----:B------:R-:W-:Y:S05]  /*18c0*/  BSYNC.RECONVERGENT B2 ;  /* 0x0000000000027941 */ /* 0x000fea0003800200 */
.L_x_40:
[----:B------:R-:W-:-:S07]  /*18d0*/  VIADD R7, R9, 0xffffffff ;  /* 0xffffffff09077836 */ /* 0x000fce0000000000 */
.L_x_39:
[----:B------:R-:W-:Y:S05]  /*18e0*/  BSYNC.RECONVERGENT B1 ;  /* 0x0000000000017941 */ /* 0x000fea0003800200 */
.L_x_38:
[----:B------:R-:W-:-:S04]  /*18f0*/  LOP3.LUT R2, R4, 0x1, RZ, 0xc0, !PT ;  /* 0x0000000104027812 */ /* 0x000fc800078ec0ff */
[----:B------:R-:W-:-:S13]  /*1900*/  ISETP.NE.U32.AND P0, PT, R2, 0x1, PT ;  /* 0x000000010200780c */ /* 0x000fda0003f05070 */
[----:B------:R-:W-:Y:S05]  /*1910*/  @P0 BRA `(.L_x_36) ;  /* 0x0000001000cc0947 */ /* 0x000fea0003800000 */
[C---:B------:R-:W-:Y:S01]  /*1920*/  IMAD R0, R7.reuse, 0x4, R0 ;  /* 0x0000000407007824 */ /* 0x040fe200078e0200 */
[----:B------:R-:W0:Y:S01]  /*1930*/  LDC R9, c[0x0][0x3b0] ;  /* 0x0000ec00ff097b82 */ /* 0x000e220000000800 */
[----:B------:R-:W-:-:S04]  /*1940*/  IMAD R2, R7, 0x4, R1 ;  /* 0x0000000407027824 */ /* 0x000fc800078e0201 */
[----:B------:R-:W2:Y:S04]  /*1950*/  LDL R0, [R0+-0x4] ;  /* 0xfffffc0000007983 */ /* 0x000ea80000100800 */
[----:B------:R-:W3:Y:S01]  /*1960*/  LDL R8, [R2+0x30] ;  /* 0x0000300002087983 */ /* 0x000ee20000100800 */
[----:B0-----:R-:W-:Y:S01]  /*1970*/  IMAD.MOV R15, RZ, RZ, -R9 ;  /* 0x000000ffff0f7224 */ /* 0x001fe200078e0a09 */
[----:B--2---:R-:W-:Y:S02]  /*1980*/  ISETP.GT.AND P1, PT, R0, RZ, PT ;  /* 0x000000ff0000720c */ /* 0x004fe40003f24270 */
[----:B------:R-:W-:Y:S02]  /*1990*/  IABS R6, R0 ;  /* 0x0000000000067213 */ /* 0x000fe40000000000 */
[----:B---3--:R-:W-:-:S02]  /*19a0*/  IABS R11, R8 ;  /* 0x00000008000b7213 */ /* 0x008fc40000000000 */
[----:B------:R-:W-:Y:S02]  /*19b0*/  ISETP.GT.OR P2, PT, R8, RZ, !P1 ;  /* 0x000000ff0800720c */ /* 0x000fe40004f44670 */
        /* <DEDUP_REMOVED lines=19> */
[----:B------:R-:W-:Y:S02]  /*1af0*/  ISETP.GT.OR P2, PT, R6, RZ, !P1 ;  /* 0x000000ff0600720c */ /* 0x000fe40004f44670 */
[----:B------:R-:W-:Y:S02]  /*1b00*/  VIMNMX.U32 R0, PT, PT, R0, R13, PT ;  /* 0x0000000d00007248 */ /* 0x000fe40003fe0000 */
[----:B------:R-:W-:-:S03]  /*1b10*/  ISETP.GT.AND P0, PT, R6, RZ, PT ;  /* 0x000000ff0600720c */ /* 0x000fc60003f04270 */
[--C-:B0-----:R-:W-:Y:S02]  /*1b20*/  @!P1 IMAD.MOV R11, RZ, RZ, -R0.reuse ;  /* 0x000000ffff0b9224 */ /* 0x101fe400078e0a00 */
[----:B------:R-:W-:-:S03]  /*1b30*/  @P1 IMAD.MOV R7, RZ, RZ, -R0 ;  /* 0x000000ffff071224 */ /* 0x000fc600078e0a00 */
[----:B------:R-:W-:Y:S01]  /*1b40*/  @!P1 SEL R6, R11, R0, P0 ;  /* 0x000000000b069207 */ /* 0x000fe20000000000 */
[----:B------:R-:W-:-:S04]  /*1b50*/  @!P2 IMAD.MOV.U32 R0, RZ, RZ, R7 ;  /* 0x000000ffff00a224 */ /* 0x000fc800078e0007 */
[----:B------:R-:W-:-:S05]  /*1b60*/  @P1 IMAD.MOV.U32 R6, RZ, RZ, R0 ;  /* 0x000000ffff061224 */ /* 0x000fca00078e0000 */
[----:B------:R-:W-:-:S13]  /*1b70*/  ISETP.GT.AND P0, PT, R6, R9, PT ;  /* 0x000000090600720c */ /* 0x000fda0003f04270 */
[----:B------:R-:W-:-:S05]  /*1b80*/  @!P0 VIMNMX R9, PT, PT, R6, R15, !PT ;  /* 0x0000000f06098248 */ /* 0x000fca0007fe0100 */
[----:B------:R2:W-:Y:S01]  /*1b90*/  STL [R2+0x18], R9 ;  /* 0x0000180902007387 */ /* 0x0005e20000100800 */
[----:B------:R-:W-:Y:S05]  /*1ba0*/  BRA `(.L_x_36) ;  /* 0x0000001000287947 */ /* 0x000fea0003800000 */
.L_x_37:
[----:B------:R-:W0:Y:S01]  /*1bb0*/  LDC R8, c[0x0][0x3ac] ;  /* 0x0000eb00ff087b82 */ /* 0x000e220000000800 */
[----:B------:R-:W-:Y:S01]  /*1bc0*/  ISETP.NE.AND P0, PT, R4, 0x3, PT ;  /* 0x000000030400780c */ /* 0x000fe20003f05270 */
[----:B------:R-:W-:Y:S01]  /*1bd0*/  BSSY.RECONVERGENT B1, `(.L_x_42) ;  /* 0x00000b0000017945 */ /* 0x000fe20003800200 */
[----:B------:R-:W-:Y:S01]  /*1be0*/  IMAD.MOV.U32 R7, RZ, RZ, 0x1 ;  /* 0x00000001ff077424 */ /* 0x000fe200078e00ff */
[----:B0-----:R-:W-:-:S10]  /*1bf0*/  LOP3.LUT R8, R8, 0xffff, RZ, 0xc0, !PT ;  /* 0x0000ffff08087812 */ /* 0x001fd400078ec0ff */
[----:B------:R-:W-:Y:S05]  /*1c00*/  @!P0 BRA `(.L_x_43) ;  /* 0x0000000800b08947 */ /* 0x000fea0003800000 */
[----:B------:R-:W-:Y:S01]  /*1c10*/  LOP3.LUT R11, R4, 0x7ffffffe, RZ, 0xc0, !PT ;  /* 0x7ffffffe040b7812 */ /* 0x000fe200078ec0ff */
[----:B------:R-:W-:Y:S01]  /*1c20*/  BSSY.RECONVERGENT B2, `(.L_x_44) ;  /* 0x00000a9000027945 */ /* 0x000fe20003800200 */
[----:B------:R-:W-:Y:S02]  /*1c30*/  VIADD R10, R1, 0x38 ;  /* 0x00000038010a7836 */ /* 0x000fe40000000000 */
[----:B------:R-:W-:Y:S02]  /*1c40*/  IMAD.MOV.U32 R9, RZ, RZ, 0x2 ;  /* 0x00000002ff097424 */ /* 0x000fe400078e00ff */
[----:B------:R-:W-:-:S07]  /*1c50*/  IMAD.MOV R11, RZ, RZ, -R11 ;  /* 0x000000ffff0b7224 */ /* 0x000fce00078e0a0b */
.L_x_45:
[----:B------:R-:W-:Y:S01]  /*1c60*/  VIADD R7, R9, 0xffffffff ;  /* 0xffffffff09077836 */ /* 0x000fe20000000000 */
[----:B------:R-:W2:Y:S03]  /*1c70*/  LDL R2, [R10+-0x4] ;  /* 0xfffffc000a027983 */ /* 0x000ea60000100800 */
[----:B------:R-:W-:-:S05]  /*1c80*/  IMAD R12, R7, 0x4, R0 ;  /* 0x00000004070c7824 */ /* 0x000fca00078e0200 */
[----:B------:R-:W2:Y:S02]  /*1c90*/  LDL R13, [R12+-0x4] ;  /* 0xfffffc000c0d7983 */ /* 0x000ea40000100800 */
[C-C-:B--2---:R-:W-:Y:S02]  /*1ca0*/  IMAD.IADD R15, R13.reuse, 0x1, -R2.reuse ;  /* 0x000000010d0f7824 */ /* 0x144fe400078e0a02 */
[----:B------:R-:W-:-:S03]  /*1cb0*/  IMAD.IADD R14, R13, 0x1, R2 ;  /* 0x000000010d0e7824 */ /* 0x000fc600078e0202 */
[----:B------:R-:W-:Y:S02]  /*1cc0*/  IABS R17, R15 ;  /* 0x0000000f00117213 */ /* 0x000fe40000000000 */
[----:B------:R-:W-:Y:S02]  /*1cd0*/  IABS R15, R14 ;  /* 0x0000000e000f7213 */ /* 0x000fe40000000000 */
[-C--:B------:R-:W-:Y:S02]  /*1ce0*/  SHF.R.U32.HI R17, RZ, R8.reuse, R17 ;  /* 0x00000008ff117219 */ /* 0x080fe40000011611 */
[----:B------:R-:W-:Y:S02]  /*1cf0*/  SHF.R.U32.HI R15, RZ, R8, R15 ;  /* 0x00000008ff0f7219 */ /* 0x000fe4000001160f */
[-C--:B------:R-:W-:Y:S02]  /*1d00*/  ISETP.GE.AND P1, PT, R17, R6.reuse, PT ;  /* 0x000000061100720c */ /* 0x080fe40003f26270 */
[----:B------:R-:W-:-:S11]  /*1d10*/  ISETP.GE.AND P0, PT, R15, R6, PT ;  /* 0x000000060f00720c */ /* 0x000fd60003f06270 */
[----:B------:R-:W0:Y:S02]  /*1d20*/  @!P1 S2R R21, SR_CgaCtaId ;  /* 0x0000000000159919 */ /* 0x000e240000008800 */
[----:B------:R-:W1:Y:S01]  /*1d30*/  @!P0 S2R R19, SR_CgaCtaId ;  /* 0x0000000000138919 */ /* 0x000e620000008800 */
[----:B------:R-:W-:Y:S02]  /*1d40*/  @!P1 MOV R16, 0x400 ;  /* 0x0000040000109802 */ /* 0x000fe40000000f00 */
[----:B------:R-:W-:Y:S02]  /*1d50*/  @!P0 MOV R14, 0x400 ;  /* 0x00000400000e8802 */ /* 0x000fe40000000f00 */
[----:B0-----:R-:W-:Y:S02]  /*1d60*/  @!P1 LEA R18, R21, R16, 0x18 ;  /* 0x0000001015129211 */ /* 0x001fe400078ec0ff */
[----:B-1----:R-:W-:-:S03]  /*1d70*/  @!P0 LEA R16, R19, R14, 0x18 ;  /* 0x0000000e13108211 */ /* 0x002fc600078ec0ff */
[----:B------:R-:W-:Y:S02]  /*1d80*/  @!P1 IMAD R18, R17, 0x4, R18 ;  /* 0x0000000411129824 */ /* 0x000fe400078e0212 */
[----:B------:R-:W-:Y:S02]  /*1d90*/  IMAD.MOV.U32 R14, RZ, RZ, RZ ;  /* 0x000000ffff0e7224 */ /* 0x000fe400078e00ff */
[----:B------:R-:W-:Y:S02]  /*1da0*/  @!P0 IMAD R17, R15, 0x4, R16 ;  /* 0x000000040f118824 */ /* 0x000fe400078e0210 */
[----:B------:R-:W-:Y:S02]  /*1db0*/  IMAD.MOV.U32 R16, RZ, RZ, RZ ;  /* 0x000000ffff107224 */ /* 0x000fe400078e00ff */
[----:B------:R0:W-:Y:S04]  /*1dc0*/  @!P1 LDS R14, [R18] ;  /* 0x00000000120e9984 */ /* 0x0001e80000000800 */
[----:B------:R1:W2:Y:S01]  /*1dd0*/  @!P0 LDS R16, [R17] ;  /* 0x0000000011108984 */ /* 0x0002a20000000800 */
[----:B------:R-:W-:-:S02]  /*1de0*/  ISETP.GE.AND P1, PT, R13, 0x1, PT ;  /* 0x000000010d00780c */ /* 0x000fc40003f26270 */
[----:B------:R-:W-:Y:S02]  /*1df0*/  IABS R20, R2 ;  /* 0x0000000200147213 */ /* 0x000fe40000000000 */
[----:B------:R-:W-:Y:S02]  /*1e00*/  IABS R15, R13 ;  /* 0x0000000d000f7213 */ /* 0x000fe40000000000 */
[----:B------:R-:W3:Y:S01]  /*1e10*/  LDC R13, c[0x0][0x3b0] ;  /* 0x0000ec00ff0d7b82 */ /* 0x000ee20000000800 */
[C---:B------:R-:W-:Y:S02]  /*1e20*/  ISETP.GT.AND P2, PT, R2.reuse, RZ, !P1 ;  /* 0x000000ff0200720c */ /* 0x040fe40004f44270 */
[----:B------:R-:W-:Y:S02]  /*1e30*/  VIMNMX.U32 R15, PT, PT, R15, R20, PT ;  /* 0x000000140f0f7248 */ /* 0x000fe40003fe0000 */
[----:B------:R-:W-:-:S03]  /*1e40*/  ISETP.GT.AND P0, PT, R2, RZ, PT ;  /* 0x000000ff0200720c */ /* 0x000fc60003f04270 */
[--C-:B------:R-:W-:Y:S02]  /*1e50*/  @P1 IMAD.MOV R2, RZ, RZ, -R15.reuse ;  /* 0x000000ffff021224 */ /* 0x100fe400078e0a0f */
[----:B0-----:R-:W-:-:S03]  /*1e60*/  @!P1 IMAD.MOV R18, RZ, RZ, -R15 ;  /* 0x000000ffff129224 */ /* 0x001fc600078e0a0f */
[----:B-1----:R-:W-:Y:S01]  /*1e70*/  @P1 SEL R17, R15, R2, P0 ;  /* 0x000000020f111207 */ /* 0x002fe20000000000 */
[----:B------:R-:W-:-:S04]  /*1e80*/  @P2 IMAD.MOV.U32 R15, RZ, RZ, R18 ;  /* 0x000000ffff0f2224 */ /* 0x000fc800078e0012 */
[----:B------:R-:W-:Y:S02]  /*1e90*/  @!P1 IMAD.MOV.U32 R17, RZ, RZ, R15 ;  /* 0x000000ffff119224 */ /* 0x000fe400078e000f */
[----:B------:R-:W-:-:S03]  /*1ea0*/  IMAD.IADD R2, R4, 0x1, -R7 ;  /* 0x0000000104027824 */ /* 0x000fc600078e0a07 */
[----:B--2---:R-:W-:Y:S01]  /*1eb0*/  IADD3 R16, PT, PT, -R14, R16, R17 ;  /* 0x000000100e107210 */ /* 0x004fe20007ffe111 */
[----:B---3--:R-:W-:-:S03]  /*1ec0*/  IMAD.MOV R14, RZ, RZ, -R13 ;  /* 0x000000ffff0e7224 */ /* 0x008fc600078e0a0d */
[C---:B------:R-:W-:Y:S02]  /*1ed0*/  ISETP.GT.AND P0, PT, R16.reuse, R13, PT ;  /* 0x0000000d1000720c */ /* 0x040fe40003f04270 */
[----:B------:R-:W-:Y:S01]  /*1ee0*/  VIMNMX R16, PT, PT, R16, R14, !PT ;  /* 0x0000000e10107248 */ /* 0x000fe20007fe0100 */
[----:B------:R-:W-:-:S03]  /*1ef0*/  IMAD.U32 R2, R2, 0x4, R1 ;  /* 0x0000000402027824 */ /* 0x000fc600078e0001 */
[----:B------:R-:W-:Y:S01]  /*1f00*/  SEL R15, R16, R13, !P0 ;  /* 0x0000000d100f7207 */ /* 0x000fe20004000000 */
[----:B------:R-:W-:-:S04]  /*1f10*/  IMAD.U32 R16, R7, 0x4, R1 ;  /* 0x0000000407107824 */ /* 0x000fc800078e0001 */
[----:B------:R-:W-:Y:S04]  /*1f20*/  STL [R12], R15 ;  /* 0x0000000f0c007387 */ /* 0x000fe80000100800 */
[----:B------:R-:W2:Y:S04]  /*1f30*/  LDL R2, [R2+0x2c] ;  /* 0x00002c0002027983 */ /* 0x000ea80000100800 */
[----:B------:R-:W2:Y:S02]  /*1f40*/  LDL R7, [R16+0x14] ;  /* 0x0000140010077983 */ /* 0x000ea40000100800 */
[----:B--2---:R-:W-:-:S02]  /*1f50*/  IMAD.IADD R18, R7, 0x1, -R2 ;  /* 0x0000000107127824 */ /* 0x004fc400078e0a02 */
        /* <DEDUP_REMOVED lines=10> */
[----:B------:R-:W-:-:S04]  /*2000*/  @!P1 MOV R20, 0x400 ;  /* 0x0000040000149802 */ /* 0x000fc80000000f00 */
[----:B0-----:R-:W-:Y:S02]  /*2010*/  @!P1 LEA R20, R23, R20, 0x18 ;  /* 0x0000001417149211 */ /* 0x001fe400078ec0ff */
[----:B-1----:R-:W-:Y:S01]  /*2020*/  @!P0 LEA R18, R18, R17, 0x18 ;  /* 0x0000001112128211 */ /* 0x002fe200078ec0ff */
[----:B------:R-:W-:Y:S02]  /*2030*/  IMAD.MOV.U32 R17, RZ, RZ, RZ ;  /* 0x000000ffff117224 */ /* 0x000fe400078e00ff */
[----:B------:R-:W-:Y:S02]  /*2040*/  @!P1 IMAD R20, R21, 0x4, R20 ;  /* 0x0000000415149824 */ /* 0x000fe400078e0214 */
[----:B------:R-:W-:Y:S02]  /*2050*/  @!P0 IMAD R19, R19, 0x4, R18 ;  /* 0x0000000413138824 */ /* 0x000fe400078e0212 */
[----:B------:R-:W-:Y:S01]  /*2060*/  IMAD.MOV.U32 R18, RZ, RZ, RZ ;  /* 0x000000ffff127224 */ /* 0x000fe200078e00ff */
[----:B------:R0:W-:Y:S05]  /*2070*/  @!P1 LDS R17, [R20] ;  /* 0x0000000014119984 */ /* 0x0001ea0000000800 */
[----:B------:R-:W1:Y:S01]  /*2080*/  @!P0 LDS R18, [R19] ;  /* 0x0000000013128984 */ /* 0x000e620000000800 */
[----:B------:R-:W-:-:S02]  /*2090*/  ISETP.GE.AND P1, PT, R7, 0x1, PT ;  /* 0x000000010700780c */ /* 0x000fc40003f26270 */
[----:B------:R-:W-:Y:S02]  /*20a0*/  IABS R22, R2 ;  /* 0x0000000200167213 */ /* 0x000fe40000000000 */
[----:B------:R-:W-:Y:S02]  /*20b0*/  IABS R7, R7 ;  /* 0x0000000700077213 */ /* 0x000fe40000000000 */
[C---:B------:R-:W-:Y:S02]  /*20c0*/  ISETP.GT.AND P2, PT, R2.reuse, RZ, !P1 ;  /* 0x000000ff0200720c */ /* 0x040fe40004f44270 */
[----:B------:R-:W-:Y:S02]  /*20d0*/  VIMNMX.U32 R7, PT, PT, R7, R22, PT ;  /* 0x0000001607077248 */ /* 0x000fe40003fe0000 */
[----:B------:R-:W-:-:S03]  /*20e0*/  ISETP.GT.AND P0, PT, R2, RZ, PT ;  /* 0x000000ff0200720c */ /* 0x000fc60003f04270 */
[--C-:B------:R-:W-:Y:S02]  /*20f0*/  @P1 IMAD.MOV R2, RZ, RZ, -R7.reuse ;  /* 0x000000ffff021224 */ /* 0x100fe400078e0a07 */
[----:B0-----:R-:W-:-:S03]  /*2100*/  @!P1 IMAD.MOV R20, RZ, RZ, -R7 ;  /* 0x000000ffff149224 */ /* 0x001fc600078e0a07 */
[----:B------:R-:W-:Y:S01]  /*2110*/  @P1 SEL R2, R7, R2, P0 ;  /* 0x0000000207021207 */ /* 0x000fe20000000000 */
[----:B------:R-:W-:-:S04]  /*2120*/  @P2 IMAD.MOV.U32 R7, RZ, RZ, R20 ;  /* 0x000000ffff072224 */ /* 0x000fc800078e0014 */
[----:B------:R-:W-:-:S05]  /*2130*/  @!P1 IMAD.MOV.U32 R2, RZ, RZ, R7 ;  /* 0x000000ffff029224 */ /* 0x000fca00078e0007 */
[----:B-1----:R-:W-:-:S04]  /*2140*/  IADD3 R2, PT, PT, -R17, R18, R2 ;  /* 0x0000001211027210 */ /* 0x002fc80007ffe102 */
[C---:B------:R-:W-:Y:S02]  /*2150*/  ISETP.GT.AND P0, PT, R2.reuse, R13, PT ;  /* 0x0000000d0200720c */ /* 0x040fe40003f04270 */
[----:B------:R-:W-:-:S04]  /*2160*/  VIMNMX R2, PT, PT, R2, R14, !PT ;  /* 0x0000000e02027248 */ /* 0x000fc80007fe0100 */
[----:B------:R-:W-:-:S05]  /*2170*/  SEL R7, R2, R13, !P0 ;  /* 0x0000000d02077207 */ /* 0x000fca0004000000 */
[----:B------:R-:W-:Y:S04]  /*2180*/  STL [R16+0x18], R7 ;  /* 0x0000180710007387 */ /* 0x000fe80000100800 */
[----:B------:R-:W2:Y:S02]  /*2190*/  LDL R2, [R10] ;  /* 0x000000000a027983 */ /* 0x000ea40000100800 */
        /* <DEDUP_REMOVED lines=16> */
[----:B------:R-:W-:Y:S02]  /*22a0*/  IMAD.MOV.U32 R19, RZ, RZ, RZ ;  /* 0x000000ffff137224 */ /* 0x000fe400078e00ff */
[----:B------:R-:W-:-:S04]  /*22b0*/  @!P0 IMAD R18, R21, 0x4, R18 ;  /* 0x0000000415128824 */ /* 0x000fc800078e0212 */
[----:B------:R-:W-:Y:S04]  /*22c0*/  @!P1 LDS R19, [R20] ;  /* 0x0000000014139984 */ /* 0x000fe80000000800 */
[----:B------:R0:W1:Y:S01]  /*22d0*/  @!P0 LDS R17, [R18] ;  /* 0x0000000012118984 */ /* 0x0000620000000800 */
[----:B------:R-:W-:Y:S02]  /*22e0*/  IABS R21, R15 ;  /* 0x0000000f00157213 */ /* 0x000fe40000000000 */
[----:B------:R-:W-:Y:S02]  /*22f0*/  ISETP.GT.AND P1, PT, R15, RZ, PT ;  /* 0x000000ff0f00720c */ /* 0x000fe40003f24270 */
[----:B------:R-:W-:Y:S01]  /*2300*/  IABS R22, R2 ;  /* 0x0000000200167213 */ /* 0x000fe20000000000 */
[----:B------:R-:W-:Y:S01]  /*2310*/  IMAD.MOV.U32 R15, RZ, RZ, R21 ;  /* 0x000000ffff0f7224 */ /* 0x000fe200078e0015 */
[----:B------:R-:W-:-:S04]  /*2320*/  ISETP.GT.OR P2, PT, R2, RZ, !P1 ;  /* 0x000000ff0200720c */ /* 0x000fc80004f44670 */
[----:B------:R-:W-:Y:S02]  /*2330*/  VIMNMX.U32 R15, PT, PT, R15, R22, PT ;  /* 0x000000160f0f7248 */ /* 0x000fe40003fe0000 */
[----:B------:R-:W-:-:S03]  /*2340*/  ISETP.GT.AND P0, PT, R2, RZ, PT ;  /* 0x000000ff0200720c */ /* 0x000fc60003f04270 */
[--C-:B------:R-:W-:Y:S02]  /*2350*/  @!P1 IMAD.MOV R2, RZ, RZ, -R15.reuse ;  /* 0x000000ffff029224 */ /* 0x100fe400078e0a0f */
[----:B0-----:R-:W-:-:S03]  /*2360*/  @P1 IMAD.MOV R18, RZ, RZ, -R15 ;  /* 0x000000ffff121224 */ /* 0x001fc600078e0a0f */
[----:B------:R-:W-:Y:S01]  /*2370*/  @!P1 SEL R2, R2, R15, P0 ;  /* 0x0000000f02029207 */ /* 0x000fe20000000000 */
[----:B------:R-:W-:-:S04]  /*2380*/  @!P2 IMAD.MOV.U32 R15, RZ, RZ, R18 ;  /* 0x000000ffff0fa224 */ /* 0x000fc800078e0012 */
[----:B------:R-:W-:-:S05]  /*2390*/  @P1 IMAD.MOV.U32 R2, RZ, RZ, R15 ;  /* 0x000000ffff021224 */ /* 0x000fca00078e000f */
[----:B-1----:R-:W-:-:S04]  /*23a0*/  IADD3 R2, PT, PT, -R19, R17, R2 ;  /* 0x0000001113027210 */ /* 0x002fc80007ffe102 */
[C---:B------:R-:W-:Y:S02]  /*23b0*/  ISETP.GT.AND P0, PT, R2.reuse, R13, PT ;  /* 0x0000000d0200720c */ /* 0x040fe40003f04270 */
[----:B------:R-:W-:Y:S01]  /*23c0*/  VIMNMX R18, PT, PT, R2, R14, !PT ;  /* 0x0000000e02127248 */ /* 0x000fe20007fe0100 */
[----:B------:R-:W-:-:S03]  /*23d0*/  IMAD.IADD R2, R4, 0x1, -R9 ;  /* 0x0000000104027824 */ /* 0x000fc600078e0a09 */
[----:B------:R-:W-:Y:S01]  /*23e0*/  SEL R15, R18, R13, !P0 ;  /* 0x0000000d120f7207 */ /* 0x000fe20004000000 */
[----:B------:R-:W-:-:S04]  /*23f0*/  IMAD.U32 R2, R2, 0x4, R1 ;  /* 0x0000000402027824 */ /* 0x000fc800078e0001 */
[----:B------:R0:W-:Y:S04]  /*2400*/  STL [R12+0x4], R15 ;  /* 0x0000040f0c007387 */ /* 0x0001e80000100800 */
[----:B------:R-:W2:Y:S01]  /*2410*/  LDL R2, [R2+0x2c] ;  /* 0x00002c0002027983 */ /* 0x000ea20000100800 */
[----:B------:R-:W-:Y:S02]  /*2420*/  VIADD R11, R11, 0x2 ;  /* 0x000000020b0b7836 */ /* 0x000fe40000000000 */
[----:B------:R-:W-:Y:S02]  /*2430*/  VIADD R9, R9, 0x2 ;  /* 0x0000000209097836 */ /* 0x000fe40000000000 */
[----:B------:R-:W-:Y:S02]  /*2440*/  VIADD R10, R10, 0x8 ;  /* 0x000000080a0a7836 */ /* 0x000fe40000000000 */
[----:B--2---:R-:W-:-:S02]  /*2450*/  IMAD.IADD R17, R7, 0x1, R2 ;  /* 0x0000000107117824 */ /* 0x004fc400078e0202 */
[----:B------:R-:W-:-:S03]  /*2460*/  IMAD.IADD R18, R7, 0x1, -R2 ;  /* 0x0000000107127824 */ /* 0x000fc600078e0a02 */
[----:B------:R-:W-:Y:S02]  /*2470*/  IABS R17, R17 ;  /* 0x0000001100117213 */ /* 0x000fe40000000000 */
[----:B------:R-:W-:Y:S02]  /*2480*/  IABS R19, R18 ;  /* 0x0000001200137213 */ /* 0x000fe40000000000 */
[-C--:B------:R-:W-:Y:S02]  /*2490*/  SHF.R.U32.HI R17, RZ, R8.reuse, R17 ;  /* 0x00000008ff117219 */ /* 0x080fe40000011611 */
[----:B------:R-:W-:Y:S02]  /*24a0*/  SHF.R.U32.HI R19, RZ, R8, R19 ;  /* 0x00000008ff137219 */ /* 0x000fe40000011613 */
[-C--:B------:R-:W-:Y:S02]  /*24b0*/  ISETP.GE.AND P0, PT, R17, R6.reuse, PT ;  /* 0x000000061100720c */ /* 0x080fe40003f06270 */
[----:B------:R-:W-:-:S11]  /*24c0*/  ISETP.GE.AND P1, PT, R19, R6, PT ;  /* 0x000000061300720c */ /* 0x000fd60003f26270 */
[----:B0-----:R-:W0:Y:S02]  /*24d0*/  @!P0 S2R R15, SR_CgaCtaId ;  /* 0x00000000000f8919 */ /* 0x001e240000008800 */
        /* <DEDUP_REMOVED lines=8> */
[----:B------:R-:W-:Y:S02]  /*2560*/  @!P1 IMAD R18, R19, 0x4, R20 ;  /* 0x0000000413129824 */ /* 0x000fe400078e0214 */
[----:B------:R0:W-:Y:S04]  /*2570*/  @!P0 LDS R12, [R15] ;  /* 0x000000000f0c8984 */ /* 0x0001e80000000800 */
[----:B------:R-:W1:Y:S01]  /*2580*/  @!P1 LDS R17, [R18] ;  /* 0x0000000012119984 */ /* 0x000e620000000800 */
[----:B------:R-:W-:-:S02]  /*2590*/  IABS R19, R7 ;  /* 0x0000000700137213 */ /* 0x000fc40000000000 */
[----:B------:R-:W-:Y:S02]  /*25a0*/  ISETP.GT.AND P1, PT, R7, RZ, PT ;  /* 0x000000ff0700720c */ /* 0x000fe40003f24270 */
[----:B------:R-:W-:Y:S01]  /*25b0*/  IABS R20, R2 ;  /* 0x0000000200147213 */ /* 0x000fe20000000000 */
[----:B------:R-:W-:Y:S01]  /*25c0*/  IMAD.MOV.U32 R7, RZ, RZ, R19 ;  /* 0x000000ffff077224 */ /* 0x000fe200078e0013 */
[----:B------:R-:W-:-:S04]  /*25d0*/  ISETP.GT.OR P2, PT, R2, RZ, !P1 ;  /* 0x000000ff0200720c */ /* 0x000fc80004f44670 */
[----:B------:R-:W-:Y:S02]  /*25e0*/  VIMNMX.U32 R7, PT, PT, R7, R20, PT ;  /* 0x0000001407077248 */ /* 0x000fe40003fe0000 */
[----:B------:R-:W-:-:S03]  /*25f0*/  ISETP.GT.AND P0, PT, R2, RZ, PT ;  /* 0x000000ff0200720c */ /* 0x000fc60003f04270 */
[--C-:B------:R-:W-:Y:S02]  /*2600*/  @!P1 IMAD.MOV R2, RZ, RZ, -R7.reuse ;  /* 0x000000ffff029224 */ /* 0x100fe400078e0a07 */
[----:B------:R-:W-:-:S03]  /*2610*/  @P1 IMAD.MOV R19, RZ, RZ, -R7 ;  /* 0x000000ffff131224 */ /* 0x000fc600078e0a07 */
[----:B0-----:R-:W-:Y:S01]  /*2620*/  @!P1 SEL R15, R2, R7, P0 ;  /* 0x00000007020f9207 */ /* 0x001fe20000000000 */
[----:B------:R-:W-:-:S04]  /*2630*/  @!P2 IMAD.MOV.U32 R7, RZ, RZ, R19 ;  /* 0x000000ffff07a224 */ /* 0x000fc800078e0013 */
[----:B------:R-:W-:-:S05]  /*2640*/  @P1 IMAD.MOV.U32 R15, RZ, RZ, R7 ;  /* 0x000000ffff0f1224 */ /* 0x000fca00078e0007 */
[----:B-1----:R-:W-:-:S04]  /*2650*/  IADD3 R12, PT, PT, -R17, R12, R15 ;  /* 0x0000000c110c7210 */ /* 0x002fc80007ffe10f */
[----:B------:R-:W-:-:S13]  /*2660*/  ISETP.GT.AND P0, PT, R12, R13, PT ;  /* 0x0000000d0c00720c */ /* 0x000fda0003f04270 */
[----:B------:R-:W-:-:S05]  /*2670*/  @!P0 VIMNMX R13, PT, PT, R12, R14, !PT ;  /* 0x0000000e0c0d8248 */ /* 0x000fca0007fe0100 */
[----:B------:R0:W-:Y:S01]  /*2680*/  STL [R16+0x1c], R13 ;  /* 0x00001c0d10007387 */ /* 0x0001e20000100800 */
[----:B------:R-:W-:-:S13]  /*2690*/  ISETP.NE.AND P0, PT, R11, -0x2, PT ;  /* 0xfffffffe0b00780c */ /* 0x000fda0003f05270 */
[----:B0-----:R-:W-:Y:S05]  /*26a0*/  @P0 BRA `(.L_x_45) ;  /* 0xfffffff4006c0947 */ /* 0x001fea000383ffff */
[----:B------:R-:W-:Y:S05]  /*26b0*/  BSYNC.RECONVERGENT B2 ;  /* 0x0000000000027941 */ /* 0x000fea0003800200 */
.L_x_44:
[----:B------:R-:W-:-:S07]  /*26c0*/  VIADD R7, R9, 0xffffffff ;  /* 0xffffffff09077836 */ /* 0x000fce0000000000 */
.L_x_43:
[----:B------:R-:W-:Y:S05]  /*26d0*/  BSYNC.RECONVERGENT B1 ;  /* 0x0000000000017941 */ /* 0x000fea0003800200 */
.L_x_42:
[----:B------:R-:W-:-:S04]  /*26e0*/  LOP3.LUT R2, R4, 0x1, RZ, 0xc0, !PT ;  /* 0x0000000104027812 */ /* 0x000fc800078ec0ff */
[----:B------:R-:W-:-:S04]  /*26f0*/  ISETP.NE.U32.AND P0, PT, R2, 0x1, PT ;  /* 0x000000010200780c */ /* 0x000fc80003f05070 */
[----:B------:R-:W-:-:S13]  /*2700*/  ISETP.NE.U32.AND.EX P0, PT, RZ, RZ, PT, P0 ;  /* 0x000000ffff00720c */ /* 0x000fda0003f05100 */
[----:B------:R-:W-:Y:S05]  /*2710*/  @P0 BRA `(.L_x_36) ;  /* 0x00000004004c0947 */ /* 0x000fea0003800000 */
[C---:B------:R-:W-:Y:S02]  /*2720*/  IMAD R9, R7.reuse, 0x4, R0 ;  /* 0x0000000407097824 */ /* 0x040fe400078e0200 */
[----:B------:R-:W-:-:S04]  /*2730*/  IMAD R2, R7, 0x4, R1 ;  /* 0x0000000407027824 */ /* 0x000fc800078e0201 */
[----:B------:R-:W2:Y:S04]  /*2740*/  LDL R9, [R9+-0x4] ;  /* 0xfffffc0009097983 */ /* 0x000ea80000100800 */
[----:B------:R-:W2:Y:S02]  /*2750*/  LDL R0, [R2+0x30] ;  /* 0x0000300002007983 */ /* 0x000ea40000100800 */
[C-C-:B--2---:R-:W-:Y:S02]  /*2760*/  IMAD.IADD R10, R9.reuse, 0x1, R0.reuse ;  /* 0x00000001090a7824 */ /* 0x144fe400078e0200 */
[----:B------:R-:W-:-:S03]  /*2770*/  IMAD.IADD R11, R9, 0x1, -R0 ;  /* 0x00000001090b7824 */ /* 0x000fc600078e0a00 */
[----:B------:R-:W-:Y:S02]  /*2780*/  IABS R10, R10 ;  /* 0x0000000a000a7213 */ /* 0x000fe40000000000 */
[----:B------:R-:W-:-:S03]  /*2790*/  IABS R13, R11 ;  /* 0x0000000b000d7213 */ /* 0x000fc60000000000 */
[----:B------:R-:W-:Y:S01]  /*27a0*/  IMAD.MOV.U32 R11, RZ, RZ, R10 ;  /* 0x000000ffff0b7224 */ /* 0x000fe200078e000a */
[----:B------:R-:W-:-:S04]  /*27b0*/  SHF.R.U32.HI R13, RZ, R8, R13 ;  /* 0x00000008ff0d7219 */ /* 0x000fc8000001160d */
[----:B------:R-:W-:Y:S02]  /*27c0*/  SHF.R.U32.HI R15, RZ, R8, R11 ;  /* 0x00000008ff0f7219 */ /* 0x000fe4000001160b */
[-C--:B------:R-:W-:Y:S02]  /*27d0*/  ISETP.GE.AND P1, PT, R13, R6.reuse, PT ;  /* 0x000000060d00720c */ /* 0x080fe40003f26270 */
[----:B------:R-:W-:-:S11]  /*27e0*/  ISETP.GE.AND P0, PT, R15, R6, PT ;  /* 0x000000060f00720c */ /* 0x000fd60003f06270 */
[----:B------:R-:W0:Y:S01]  /*27f0*/  @!P1 S2R R17, SR_CgaCtaId ;  /* 0x0000000000119919 */ /* 0x000e220000008800 */
[----:B------:R-:W-:Y:S02]  /*2800*/  @!P1 MOV R12, 0x400 ;  /* 0x00000400000c9802 */ /* 0x000fe40000000f00 */
[----:B------:R-:W-:Y:S01]  /*2810*/  @!P0 MOV R10, 0x400 ;  /* 0x00000400000a8802 */ /* 0x000fe20000000f00 */
[----:B------:R-:W1:Y:S01]  /*2820*/  @!P0 S2R R11, SR_CgaCtaId ;  /* 0x00000000000b8919 */ /* 0x000e620000008800 */
[----:B0-----:R-:W-:Y:S02]  /*2830*/  @!P1 LEA R14, R17, R12, 0x18 ;  /* 0x0000000c110e9211 */ /* 0x001fe400078ec0ff */
[----:B-1----:R-:W-:-:S03]  /*2840*/  @!P0 LEA R10, R11, R10, 0x18 ;  /* 0x0000000a0b0a8211 */ /* 0x002fc600078ec0ff */
[----:B------:R-:W-:Y:S02]  /*2850*/  @!P1 IMAD R14, R13, 0x4, R14 ;  /* 0x000000040d0e9824 */ /* 0x000fe400078e020e */
[----:B------:R-:W-:Y:S02]  /*2860*/  IMAD.MOV.U32 R11, RZ, RZ, RZ ;  /* 0x000000ffff0b7224 */ /* 0x000fe400078e00ff */
[----:B------:R-:W-:Y:S02]  /*2870*/  IMAD.MOV.U32 R13, RZ, RZ, RZ ;  /* 0x000000ffff0d7224 */ /* 0x000fe400078e00ff */
[----:B------:R-:W-:Y:S01]  /*2880*/  @!P0 IMAD R12, R15, 0x4, R10 ;  /* 0x000000040f0c8824 */ /* 0x000fe200078e020a */
[----:B------:R-:W-:Y:S02]  /*2890*/  IABS R10, R9 ;  /* 0x00000009000a7213 */ /* 0x000fe40000000000 */
[----:B------:R-:W-:Y:S01]  /*28a0*/  IABS R15, R0 ;  /* 0x00000000000f7213 */ /* 0x000fe20000000000 */
[----:B------:R-:W-:Y:S01]  /*28b0*/  @!P1 LDS R13, [R14] ;  /* 0x000000000e0d9984 */ /* 0x000fe20000000800 */
[----:B------:R-:W-:-:S02]  /*28c0*/  ISETP.GT.AND P1, PT, R9, RZ, PT ;  /* 0x000000ff0900720c */ /* 0x000fc40003f24270 */
[----:B------:R-:W0:Y:S01]  /*28d0*/  LDC R9, c[0x0][0x3b0] ;  /* 0x0000ec00ff097b82 */ /* 0x000e220000000800 */
[----:B------:R1:W2:Y:S01]  /*28e0*/  @!P0 LDS R11, [R12] ;  /* 0x000000000c0b8984 */ /* 0x0002a20000000800 */
[----:B------:R-:W-:Y:S02]  /*28f0*/  ISETP.GT.OR P2, PT, R0, RZ, !P1 ;  /* 0x000000ff0000720c */ /* 0x000fe40004f44670 */
[----:B------:R-:W-:Y:S02]  /*2900*/  VIMNMX.U32 R10, PT, PT, R10, R15, PT ;  /* 0x0000000f0a0a7248 */ /* 0x000fe40003fe0000 */
[----:B------:R-:W-:-:S05]  /*2910*/  ISETP.GT.AND P0, PT, R0, RZ, PT ;  /* 0x000000ff0000720c */ /* 0x000fca0003f04270 */
[--C-:B------:R-:W-:Y:S02]  /*2920*/  @!P1 IMAD.MOV R15, RZ, RZ, -R10.reuse ;  /* 0x000000ffff0f9224 */ /* 0x100fe400078e0a0a */
[----:B-1----:R-:W-:-:S03]  /*2930*/  @P1 IMAD.MOV R12, RZ, RZ, -R10 ;  /* 0x000000ffff0c1224 */ /* 0x002fc600078e0a0a */
[----:B------:R-:W-:Y:S01]  /*2940*/  @!P1 SEL R0, R15, R10, P0 ;  /* 0x0000000a0f009207 */ /* 0x000fe20000000000 */
[----:B------:R-:W-:-:S04]  /*2950*/  @!P2 IMAD.MOV.U32 R10, RZ, RZ, R12 ;  /* 0x000000ffff0aa224 */ /* 0x000fc800078e000c */
[----:B------:R-:W-:Y:S02]  /*2960*/  @P1 IMAD.MOV.U32 R0, RZ, RZ, R10 ;  /* 0x000000ffff001224 */ /* 0x000fe400078e000a */
[----:B0-----:R-:W-:-:S03]  /*2970*/  IMAD.MOV R10, RZ, RZ, -R9 ;  /* 0x000000ffff0a7224 */ /* 0x001fc600078e0a09 */
[----:B--2---:R-:W-:Y:S01]  /*2980*/  IADD3 R0, PT, PT, -R13, R11, R0 ;  /* 0x0000000b0d007210 */ /* 0x004fe20007ffe100 */
[----:B------:R-:W-:-:S03]  /*2990*/  IMAD.U32 R13, R7, 0x4, R1 ;  /* 0x00000004070d7824 */ /* 0x000fc600078e0001 */
[C---:B------:R-:W-:Y:S02]  /*29a0*/  ISETP.GT.AND P0, PT, R0.reuse, R9, PT ;  /* 0x000000090000720c */ /* 0x040fe40003f04270 */
[----:B------:R-:W-:Y:S01]  /*29b0*/  VIMNMX R12, PT, PT, R0, R10, !PT ;  /* 0x0000000a000c7248 */ /* 0x000fe20007fe0100 */
[----:B------:R-:W-:-:S03]  /*29c0*/  IMAD.IADD R0, R4, 0x1, -R7 ;  /* 0x0000000104007824 */ /* 0x000fc600078e0a07 */
[----:B------:R-:W-:Y:S01]  /*29d0*/  SEL R11, R12, R9, !P0 ;  /* 0x000000090c0b7207 */ /* 0x000fe20004000000 */
[----:B------:R-:W-:-:S04]  /*29e0*/  IMAD.U32 R0, R0, 0x4, R1 ;  /* 0x0000000400007824 */ /* 0x000fc800078e0001 */
[----:B------:R0:W-:Y:S04]  /*29f0*/  STL [R2], R11 ;  /* 0x0000000b02007387 */ /* 0x0001e80000100800 */
[----:B------:R-:W2:Y:S04]  /*2a00*/  LDL R13, [R13+0x14] ;  /* 0x000014000d0d7983 */ /* 0x000ea80000100800 */
[----:B------:R-:W2:Y:S02]  /*2a10*/  LDL R0, [R0+0x2c] ;  /* 0x00002c0000007983 */ /* 0x000ea40000100800 */
        /* <DEDUP_REMOVED lines=8> */
[----:B------:R-:W1:Y:S01]  /*2aa0*/  @!P0 S2R R7, SR_CgaCtaId ;  /* 0x0000000000078919 */ /* 0x000e620000008800 */
[----:B------:R-:W-:Y:S02]  /*2ab0*/  @!P0 MOV R6, 0x400 ;  /* 0x0000040000068802 */ /* 0x000fe40000000f00 */
[----:B------:R-:W-:Y:S01]  /*2ac0*/  @!P1 MOV R8, 0x400 ;  /* 0x0000040000089802 */ /* 0x000fe20000000f00 */
[----:B0-----:R-:W0:Y:S01]  /*2ad0*/  @!P1 S2R R11, SR_CgaCtaId ;  /* 0x00000000000b9919 */ /* 0x001e220000008800 */
[----:B-1----:R-:W-:Y:S01]  /*2ae0*/  @!P0 LEA R6, R7, R6, 0x18 ;  /* 0x0000000607068211 */ /* 0x002fe200078ec0ff */
[----:B------:R-:W-:Y:S01]  /*2af0*/  IMAD.MOV.U32 R7, RZ, RZ, RZ ;  /* 0x000000ffff077224 */ /* 0x000fe200078e00ff */
[----:B0-----:R-:W-:Y:S01]  /*2b00*/  @!P1 LEA R12, R11, R8, 0x18 ;  /* 0x000000080b0c9211 */ /* 0x001fe200078ec0ff */
[----:B------:R-:W-:Y:S02]  /*2b10*/  IMAD.MOV.U32 R11, RZ, RZ, RZ ;  /* 0x000000ffff0b7224 */ /* 0x000fe400078e00ff */
[----:B------:R-:W-:Y:S01]  /*2b20*/  @!P0 IMAD R8, R17, 0x4, R6 ;  /* 0x0000000411088824 */ /* 0x000fe200078e0206 */
[----:B------:R-:W-:Y:S01]  /*2b30*/  IABS R6, R13 ;  /* 0x0000000d00067213 */ /* 0x000fe20000000000 */
[----:B------:R-:W-:-:S03]  /*2b40*/  @!P1 IMAD R12, R15, 0x4, R12 ;  /* 0x000000040f0c9824 */ /* 0x000fc600078e020c */
[----:B------:R0:W-:Y:S01]  /*2b50*/  @!P0 LDS R7, [R8] ;  /* 0x0000000008078984 */ /* 0x0001e20000000800 */
[----:B------:R-:W-:-:S03]  /*2b60*/  ISETP.GT.AND P0, PT, R0, RZ, PT ;  /* 0x000000ff0000720c */ /* 0x000fc60003f04270 */
[----:B------:R-:W1:Y:S01]  /*2b70*/  @!P1 LDS R11, [R12] ;  /* 0x000000000c0b9984 */ /* 0x000e620000000800 */
[----:B------:R-:W-:Y:S02]  /*2b80*/  ISETP.GT.AND P1, PT, R13, RZ, PT ;  /* 0x000000ff0d00720c */ /* 0x000fe40003f24270 */
[----:B------:R-:W-:Y:S02]  /*2b90*/  IABS R13, R0 ;  /* 0x00000000000d7213 */ /* 0x000fe40000000000 */
[----:B------:R-:W-:Y:S02]  /*2ba0*/  ISETP.GT.OR P2, PT, R0, RZ, !P1 ;  /* 0x000000ff0000720c */ /* 0x000fe40004f44670 */
[----:B------:R-:W-:-:S07]  /*2bb0*/  VIMNMX.U32 R6, PT, PT, R6, R13, PT ;  /* 0x0000000d06067248 */ /* 0x000fce0003fe0000 */
[--C-:B------:R-:W-:Y:S02]  /*2bc0*/  @!P1 IMAD.MOV R13, RZ, RZ, -R6.reuse ;  /* 0x000000ffff0d9224 */ /* 0x100fe400078e0a06 */
[----:B0-----:R-:W-:-:S03]  /*2bd0*/  @P1 IMAD.MOV R8, RZ, RZ, -R6 ;  /* 0x000000ffff081224 */ /* 0x001fc600078e0a06 */
[----:B------:R-:W-:Y:S01]  /*2be0*/  @!P1 SEL R0, R13, R6, P0 ;  /* 0x000000060d009207 */ /* 0x000fe20000000000 */
[----:B------:R-:W-:-:S04]  /*2bf0*/  @!P2 IMAD.MOV.U32 R6, RZ, RZ, R8 ;  /* 0x000000ffff06a224 */ /* 0x000fc800078e0008 */
[----:B------:R-:W-:-:S05]  /*2c00*/  @P1 IMAD.MOV.U32 R0, RZ, RZ, R6 ;  /* 0x000000ffff001224 */ /* 0x000fca00078e0006 */
[----:B-1----:R-:W-:-:S04]  /*2c10*/  IADD3 R0, PT, PT, -R11, R7, R0 ;  /* 0x000000070b007210 */ /* 0x002fc80007ffe100 */
[----:B------:R-:W-:-:S13]  /*2c20*/  ISETP.GT.AND P0, PT, R0, R9, PT ;  /* 0x000000090000720c */ /* 0x000fda0003f04270 */
[----:B------:R-:W-:-:S05]  /*2c30*/  @!P0 VIMNMX R9, PT, PT, R0, R10, !PT ;  /* 0x0000000a00098248 */ /* 0x000fca0007fe0100 */
[----:B------:R1:W-:Y:S02]  /*2c40*/  STL [R2+0x18], R9 ;  /* 0x0000180902007387 */ /* 0x0003e40000100800 */
.L_x_36:
[----:B------:R-:W-:Y:S05]  /*2c50*/  BSYNC.RECONVERGENT B0 ;  /* 0x0000000000007941 */ /* 0x000fea0003800200 */
.L_x_35:
[C---:B------:R-:W-:Y:S01]  /*2c60*/  IMAD R8, R4.reuse, 0x4, R1 ;  /* 0x0000000404087824 */ /* 0x040fe200078e0201 */
[----:B0-----:R-:W0:Y:S01]  /*2c70*/  LDC.64 R6, c[0x0][0x3b8] ;  /* 0x0000ee00ff067b82 */ /* 0x001e220000000a00 */
[----:B------:R-:W3:Y:S03]  /*2c80*/  LDCU UR4, c[0x0][0x380] ;  /* 0x00007000ff0477ac */ /* 0x000ee60008000800 */
[----:B-12---:R-:W2:Y:S04]  /*2c90*/  LDL R9, [R8+0x10] ;  /* 0x0000100008097983 */ /* 0x006ea80000100800 */
[----:B------:R-:W4:Y:S01]  /*2ca0*/  LDL R13, [R8+-0x8] ;  /* 0xfffff800080d7983 */ /* 0x000f220000100800 */
[C---:B------:R-:W-:Y:S01]  /*2cb0*/  VIADD R0, R4.reuse, 0xffffffff ;  /* 0xffffffff04007836 */ /* 0x040fe20000000000 */
[----:B------:R-:W-:Y:S01]  /*2cc0*/  ISETP.GE.AND P0, PT, R4, 0x3, PT ;  /* 0x000000030400780c */ /* 0x000fe20003f06270 */
[----:B---3--:R-:W-:-:S02]  /*2cd0*/  IMAD.U32 R11, RZ, RZ, UR4 ;  /* 0x00000004ff0b7e24 */ /* 0x008fc4000f8e00ff */
[----:B0-----:R-:W-:-:S04]  /*2ce0*/  IMAD.WIDE R6, R3, 0x4, R6 ;  /* 0x0000000403067825 */ /* 0x001fc800078e0206 */
[----:B------:R-:W-:-:S04]  /*2cf0*/  IMAD R3, R0, R11, RZ ;  /* 0x0000000b00037224 */ /* 0x000fc800078e02ff */
[----:B------:R-:W-:Y:S01]  /*2d00*/  IMAD.WIDE R2, R3, 0x4, R6 ;  /* 0x0000000403027825 */ /* 0x000fe200078e0206 */
[----:B--2---:R0:W-:Y:S04]  /*2d10*/  STG.E desc[UR6][R6.64], R9 ;  /* 0x0000000906007986 */ /* 0x0041e8000c101906 */
[----:B----4-:R0:W-:Y:S01]  /*2d20*/  STG.E desc[UR6][R2.64], R13 ;  /* 0x0000000d02007986 */ /* 0x0101e2000c101906 */
[----:B------:R-:W-:Y:S05]  /*2d30*/  @!P0 EXIT ;  /* 0x000000000000894d */ /* 0x000fea0003800000 */
[----:B------:R-:W1:Y:S01]  /*2d40*/  LDC.U16 R0, c[0x0][0x3aa] ;  /* 0x0000ea80ff007b82 */ /* 0x000e620000000400 */
[----:B------:R-:W-:Y:S01]  /*2d50*/  VIADD R18, R4, 0xfffffffe ;  /* 0xfffffffe04127836 */ /* 0x000fe20000000000 */
[----:B-1----:R-:W-:-:S04]  /*2d60*/  PRMT R10, R0, 0x9910, RZ ;  /* 0x00009910000a7816 */ /* 0x002fc800000000ff */
[----:B------:R-:W-:-:S13]  /*2d70*/  ISETP.NE.AND P0, PT, R10, RZ, PT ;  /* 0x000000ff0a00720c */ /* 0x000fda0003f05270 */
[----:B------:R-:W-:Y:S05]  /*2d80*/  @P0 BRA `(.L_x_46) ;  /* 0x0000000800440947 */ /* 0x000fea0003800000 */
[----:B------:R-:W-:Y:S01]  /*2d90*/  VIADD R0, R4, 0xfffffffd ;  /* 0xfffffffd04007836 */ /* 0x000fe20000000000 */
[----:B------:R-:W-:Y:S01]  /*2da0*/  BSSY.RECONVERGENT B0, `(.L_x_47) ;  /* 0x000006c000007945 */ /* 0x000fe20003800200 */
[----:B------:R-:W-:Y:S01]  /*2db0*/  LOP3.LUT R10, R18, 0x3, RZ, 0xc0, !PT ;  /* 0x00000003120a7812 */ /* 0x000fe200078ec0ff */
[----:B0-----:R-:W-:Y:S02]  /*2dc0*/  IMAD.MOV.U32 R2, RZ, RZ, 0x1 ;  /* 0x00000001ff027424 */ /* 0x001fe400078e00ff */
[----:B------:R-:W-:-:S13]  /*2dd0*/  ISETP.GE.U32.AND P0, PT, R0, 0x3, PT ;  /* 0x000000030000780c */ /* 0x000fda0003f06070 */
[----:B------:R-:W-:Y:S05]  /*2de0*/  @!P0 BRA `(.L_x_48) ;  /* 0x00000004009c8947 */ /* 0x000fea0003800000 */
[----:B------:R-:W0:Y:S01]  /*2df0*/  LDC R11, c[0x0][0x380] ;  /* 0x0000e000ff0b7b82 */ /* 0x000e220000000800 */
[----:B------:R-:W1:Y:S01]  /*2e00*/  LDCU UR4, c[0x0][0x380] ;  /* 0x00007000ff0477ac */ /* 0x000e620008000800 */
[----:B------:R-:W-:Y:S01]  /*2e10*/  LOP3.LUT R18, R18, 0xfffffffc, RZ, 0xc0, !PT ;  /* 0xfffffffc12127812 */ /* 0x000fe200078ec0ff */
[----:B------:R-:W-:Y:S01]  /*2e20*/  IMAD.U32 R21, R4, 0x4, R5 ;  /* 0x0000000404157824 */ /* 0x000fe200078e0005 */
[----:B------:R-:W-:Y:S01]  /*2e30*/  BSSY.RECONVERGENT B1, `(.L_x_49) ;  /* 0x0000061000017945 */ /* 0x000fe20003800200 */
[----:B------:R-:W-:Y:S02]  /*2e40*/  IMAD.MOV.U32 R19, RZ, RZ, 0x3 ;  /* 0x00000003ff137424 */ /* 0x000fe400078e00ff */
[----:B------:R-:W-:Y:S02]  /*2e50*/  IMAD.MOV.U32 R16, RZ, RZ, 0x4 ;  /* 0x00000004ff107424 */ /* 0x000fe400078e00ff */
[----:B------:R-:W-:Y:S02]  /*2e60*/  IMAD.MOV R18, RZ, RZ, -R18 ;  /* 0x000000ffff127224 */ /* 0x000fe400078e0a12 */
[----:B------:R-:W-:-:S02]  /*2e70*/  VIADD R21, R21, 0xfffffff8 ;  /* 0xfffffff815157836 */ /* 0x000fc40000000000 */
[----:B-1----:R-:W-:-:S07]  /*2e80*/  IMAD.U32 R17, RZ, RZ, UR4 ;  /* 0x00000004ff117e24 */ /* 0x002fce000f8e00ff */
.L_x_50:
[----:B------:R-:W-:Y:S01]  /*2e90*/  VIADD R3, R19, 0xfffffffe ;  /* 0xfffffffe13037836 */ /* 0x000fe20000000000 */
[----:B------:R-:W-:-:S03]  /*2ea0*/  IADD3 R0, PT, PT, R4, 0x1, -R19 ;  /* 0x0000000104007810 */ /* 0x000fc60007ffe813 */
[----:B------:R-:W-:Y:S02]  /*2eb0*/  IMAD.IADD R2, R4, 0x1, -R3 ;  /* 0x0000000104027824 */ /* 0x000fe400078e0a03 */
[--C-:B------:R-:W-:Y:S02]  /*2ec0*/  IMAD R14, R3, 0x4, R1.reuse ;  /* 0x00000004030e7824 */ /* 0x100fe400078e0201 */
[--C-:B------:R-:W-:Y:S02]  /*2ed0*/  IMAD.U32 R2, R2, 0x4, R1.reuse ;  /* 0x0000000402027824 */ /* 0x100fe400078e0001 */
[----:B------:R-:W-:Y:S01]  /*2ee0*/  IMAD.U32 R9, R0, 0x4, R1 ;  /* 0x0000000400097824 */ /* 0x000fe200078e0001 */
[----:B------:R-:W2:Y:S04]  /*2ef0*/  LDL R22, [R14+-0x4] ;  /* 0xfffffc000e167983 */ /* 0x000ea80000100800 */
[----:B------:R-:W3:Y:S04]  /*2f00*/  LDL R2, [R2+0x10] ;  /* 0x0000100002027983 */ /* 0x000ee80000100800 */
[----:B------:R-:W4:Y:S04]  /*2f10*/  LDL R15, [R14] ;  /* 0x000000000e0f7983 */ /* 0x000f280000100800 */
[----:B------:R-:W5:Y:S01]  /*2f20*/  LDL R9, [R9+0x10] ;  /* 0x0000100009097983 */ /* 0x000f620000100800 */
[----:B------:R-:W-:-:S02]  /*2f30*/  IMAD.IADD R0, R4, 0x1, -R19 ;  /* 0x0000000104007824 */ /* 0x000fc400078e0a13 */
[----:B------:R-:W-:Y:S01]  /*2f40*/  IMAD R3, R16, -0x4, R21 ;  /* 0xfffffffc10037824 */ /* 0x000fe200078e0215 */
[----:B------:R-:W5:Y:S01]  /*2f50*/  LDL R13, [R14+0x8] ;  /* 0x000008000e0d7983 */ /* 0x000f620000100800 */
[----:B------:R-:W-:-:S03]  /*2f60*/  IMAD.U32 R0, R0, 0x4, R1 ;  /* 0x0000000400007824 */ /* 0x000fc600078e0001 */
[----:B------:R-:W5:Y:S04]  /*2f70*/  LDL R12, [R14+0x4] ;  /* 0x000004000e0c7983 */ /* 0x000f680000100800 */
[----:B------:R-:W5:Y:S04]  /*2f80*/  LDL R3, [R3] ;  /* 0x0000000003037983 */ /* 0x000f680000100800 */
[----:B------:R1:W5:Y:S01]  /*2f90*/  LDL R8, [R0+0x10] ;  /* 0x0000100000087983 */ /* 0x0003620000100800 */
[----:B------:R-:W-:Y:S02]  /*2fa0*/  VIADD R18, R18, 0x4 ;  /* 0x0000000412127836 */ /* 0x000fe40000000000 */
[----:B------:R-:W-:-:S02]  /*2fb0*/  VIADD R19, R19, 0x4 ;  /* 0x0000000413137836 */ /* 0x000fc40000000000 */
[----:B------:R-:W-:Y:S01]  /*2fc0*/  VIADD R16, R16, 0x4 ;  /* 0x0000000410107836 */ /* 0x000fe20000000000 */
[----:B--2---:R-:W-:Y:S02]  /*2fd0*/  ISETP.GT.AND P2, PT, R22, RZ, PT ;  /* 0x000000ff1600720c */ /* 0x004fe40003f44270 */
[----:B------:R-:W-:Y:S02]  /*2fe0*/  IABS R20, R22 ;  /* 0x0000001600147213 */ /* 0x000fe40000000000 */
[----:B---3--:R-:W-:Y:S02]  /*2ff0*/  IABS R23, R2 ;  /* 0x0000000200177213 */ /* 0x008fe40000000000 */
[----:B------:R-:W-:Y:S02]  /*3000*/  ISETP.GT.OR P3, PT, R2, RZ, !P2 ;  /* 0x000000ff0200720c */ /* 0x000fe40005764670 */
[----:B----4-:R-:W-:Y:S02]  /*3010*/  ISETP.GT.AND P0, PT, R15, RZ, PT ;  /* 0x000000ff0f00720c */ /* 0x010fe40003f04270 */
[----:B------:R-:W-:-:S02]  /*3020*/  IABS R15, R15 ;  /* 0x0000000f000f7213 */ /* 0x000fc40000000000 */
[----:B-----5:R-:W-:Y:S02]  /*3030*/  IABS R22, R9 ;  /* 0x0000000900167213 */ /* 0x020fe40000000000 */
[----:B-1----:R-:W-:Y:S01]  /*3040*/  VIMNMX.U32 R0, PT, PT, R20, R23, PT ;  /* 0x0000001714007248 */ /* 0x002fe20003fe0000 */
[----:B------:R-:W-:Y:S01]  /*3050*/  IMAD.MOV.U32 R14, RZ, RZ, R15 ;  /* 0x000000ffff0e7224 */ /* 0x000fe200078e000f */
[----:B------:R-:W-:Y:S01]  /*3060*/  ISETP.GT.AND P1, PT, R2, RZ, PT ;  /* 0x000000ff0200720c */ /* 0x000fe20003f24270 */
[----:B------:R-:W-:Y:S02]  /*3070*/  IMAD.MOV.U32 R23, RZ, RZ, R22 ;  /* 0x000000ffff177224 */ /* 0x000fe400078e0016 */
[--C-:B------:R-:W-:Y:S01]  /*3080*/  @!P2 IMAD.MOV R15, RZ, RZ, -R0.reuse ;  /* 0x000000ffff0fa224 */ /* 0x100fe200078e0a00 */
[----:B------:R-:W-:Y:S01]  /*3090*/  ISETP.GT.OR P4, PT, R9, RZ, !P0 ;  /* 0x000000ff0900720c */ /* 0x000fe20004784670 */
[----:B------:R-:W-:Y:S01]  /*30a0*/  @P2 IMAD.MOV R20, RZ, RZ, -R0 ;  /* 0x000000ffff142224 */ /* 0x000fe200078e0a00 */
[----:B------:R-:W-:-:S02]  /*30b0*/  VIMNMX.U32 R14, PT, PT, R14, R23, PT ;  /* 0x000000170e0e7248 */ /* 0x000fc40003fe0000 */
[----:B------:R-:W-:Y:S01]  /*30c0*/  @!P2 SEL R2, R15, R0, P1 ;  /* 0x000000000f02a207 */ /* 0x000fe20000800000 */
[----:B------:R-:W-:Y:S01]  /*30d0*/  @!P3 IMAD.MOV.U32 R0, RZ, RZ, R20 ;  /* 0x000000ffff00b224 */ /* 0x000fe200078e0014 */
[----:B------:R-:W-:Y:S01]  /*30e0*/  ISETP.GT.AND P1, PT, R9, RZ, PT ;  /* 0x000000ff0900720c */ /* 0x000fe20003f24270 */
[----:B------:R-:W-:Y:S01]  /*30f0*/  @!P0 IMAD.MOV R9, RZ, RZ, -R14 ;  /* 0x000000ffff098224 */ /* 0x000fe200078e0a0e */
[----:B------:R-:W1:Y:S01]  /*3100*/  LDC R23, c[0x0][0x3b0] ;  /* 0x0000ec00ff177b82 */ /* 0x000e620000000800 */
[----:B------:R-:W-:Y:S01]  /*3110*/  @P2 IMAD.MOV.U32 R2, RZ, RZ, R0 ;  /* 0x000000ffff022224 */ /* 0x000fe200078e0000 */
[----:B------:R-:W-:Y:S01]  /*3120*/  ISETP.GT.AND P2, PT, R13, RZ, PT ;  /* 0x000000ff0d00720c */ /* 0x000fe20003f44270 */
[----:B------:R-:W-:Y:S01]  /*3130*/  @P0 IMAD.MOV R15, RZ, RZ, -R14 ;  /* 0x000000ffff0f0224 */ /* 0x000fe200078e0a0e */
[----:B------:R-:W-:Y:S02]  /*3140*/  @!P0 SEL R0, R9, R14, P1 ;  /* 0x0000000e09008207 */ /* 0x000fe40000800000 */
[----:B------:R-:W-:Y:S01]  /*3150*/  IABS R20, R3 ;  /* 0x0000000300147213 */ /* 0x000fe20000000000 */
[----:B------:R-:W-:Y:S01]  /*3160*/  @!P4 IMAD.MOV.U32 R14, RZ, RZ, R15 ;  /* 0x000000ffff0ec224 */ /* 0x000fe200078e000f */
[----:B------:R-:W-:-:S02]  /*3170*/  IABS R13, R13 ;  /* 0x0000000d000d7213 */ /* 0x000fc40000000000 */
[----:B------:R-:W-:Y:S02]  /*3180*/  IABS R15, R8 ;  /* 0x00000008000f7213 */ /* 0x000fe40000000000 */
[----:B------:R-:W-:Y:S02]  /*3190*/  ISETP.GT.OR P5, PT, R3, RZ, !P2 ;  /* 0x000000ff0300720c */ /* 0x000fe400057a4670 */
[----:B------:R-:W-:Y:S02]  /*31a0*/  ISETP.GT.AND P1, PT, R12, RZ, PT ;  /* 0x000000ff0c00720c */ /* 0x000fe40003f24270 */
[----:B------:R-:W-:Y:S02]  /*31b0*/  VIMNMX.U32 R13, PT, PT, R13, R20, PT ;  /* 0x000000140d0d7248 */ /* 0x000fe40003fe0000 */
[----:B------:R-:W-:Y:S01]  /*31c0*/  IABS R9, R12 ;  /* 0x0000000c00097213 */ /* 0x000fe20000000000 */
[----:B------:R-:W-:Y:S01]  /*31d0*/  IMAD.MOV.U32 R12, RZ, RZ, R15 ;  /* 0x000000ffff0c7224 */ /* 0x000fe200078e000f */
[C---:B------:R-:W-:Y:S01]  /*31e0*/  ISETP.GT.OR P4, PT, R8.reuse, RZ, !P1 ;  /* 0x000000ff0800720c */ /* 0x040fe20004f84670 */
[----:B------:R-:W-:Y:S01]  /*31f0*/  @P0 IMAD.MOV.U32 R0, RZ, RZ, R14 ;  /* 0x000000ffff000224 */ /* 0x000fe200078e000e */
[----:B------:R-:W-:Y:S01]  /*3200*/  ISETP.GT.AND P0, PT, R8, RZ, PT ;  /* 0x000000ff0800720c */ /* 0x000fe20003f04270 */
[--C-:B------:R-:W-:Y:S01]  /*3210*/  @!P2 IMAD.MOV R20, RZ, RZ, -R13.reuse ;  /* 0x000000ffff14a224 */ /* 0x100fe200078e0a0d */
[----:B------:R-:W-:Y:S01]  /*3220*/  ISETP.GT.AND P3, PT, R3, RZ, PT ;  /* 0x000000ff0300720c */ /* 0x000fe20003f64270 */
[----:B------:R-:W-:Y:S01]  /*3230*/  @P2 IMAD.MOV R8, RZ, RZ, -R13 ;  /* 0x000000ffff082224 */ /* 0x000fe200078e0a0d */
[----:B------:R-:W-:-:S02]  /*3240*/  VIMNMX.U32 R9, PT, PT, R9, R12, PT ;  /* 0x0000000c09097248 */ /* 0x000fc40003fe0000 */
[----:B------:R-:W-:Y:S01]  /*3250*/  @!P2 SEL R20, R20, R13, P3 ;  /* 0x0000000d1414a207 */ /* 0x000fe20001800000 */
[----:B------:R-:W-:Y:S02]  /*3260*/  @!P5 IMAD.MOV.U32 R13, RZ, RZ, R8 ;  /* 0x000000ffff0dd224 */ /* 0x000fe400078e0008 */
[--C-:B------:R-:W-:Y:S02]  /*3270*/  @!P1 IMAD.MOV R12, RZ, RZ, -R9.reuse ;  /* 0x000000ffff0c9224 */ /* 0x100fe400078e0a09 */
[----:B------:R-:W-:Y:S02]  /*3280*/  @P1 IMAD.MOV R3, RZ, RZ, -R9 ;  /* 0x000000ffff031224 */ /* 0x000fe400078e0a09 */
[----:B-1----:R-:W-:Y:S02]  /*3290*/  IMAD.MOV R25, RZ, RZ, -R23 ;  /* 0x000000ffff197224 */ /* 0x002fe400078e0a17 */
[----:B------:R-:W-:Y:S01]  /*32a0*/  IMAD.WIDE R14, R17, 0x4, R6 ;  /* 0x00000004110e7825 */ /* 0x000fe200078e0206 */
[----:B------:R-:W-:-:S03]  /*32b0*/  @!P1 SEL R12, R12, R9, P0 ;  /* 0x000000090c0c9207 */ /* 0x000fc60000000000 */
[----:B------:R-:W-:Y:S01]  /*32c0*/  @P2 IMAD.MOV.U32 R20, RZ, RZ, R13 ;  /* 0x000000ffff142224 */ /* 0x000fe200078e000d */
[C---:B------:R-:W-:Y:S01]  /*32d0*/  ISETP.GT.AND P0, PT, R2.reuse, R23, PT ;  /* 0x000000170200720c */ /* 0x040fe20003f04270 */
[----:B------:R-:W-:Y:S01]  /*32e0*/  @!P4 IMAD.MOV.U32 R9, RZ, RZ, R3 ;  /* 0x000000ffff09c224 */ /* 0x000fe200078e0003 */
[----:B------:R-:W-:Y:S01]  /*32f0*/  VIMNMX R8, PT, PT, R2, R25, !PT ;  /* 0x0000001902087248 */ /* 0x000fe20007fe0100 */
[----:B0-----:R-:W-:Y:S01]  /*3300*/  IMAD.WIDE R2, R11, 0x4, R14 ;  /* 0x000000040b027825 */ /* 0x001fe200078e020e */
[----:B------:R-:W-:-:S03]  /*3310*/  ISETP.GT.AND P2, PT, R20, R23, PT ;  /* 0x000000171400720c */ /* 0x000fc60003f44270 */
[----:B------:R-:W-:Y:S01]  /*3320*/  @P1 IMAD.MOV.U32 R12, RZ, RZ, R9 ;  /* 0x000000ffff0c1224 */ /* 0x000fe200078e0009 */
[-C--:B------:R-:W-:Y:S01]  /*3330*/  SEL R27, R8, R23.reuse, !P0 ;  /* 0x00000017081b7207 */ /* 0x080fe20004000000 */
[C---:B------:R-:W-:Y:S01]  /*3340*/  IMAD.WIDE R8, R11.reuse, 0x4, R2 ;  /* 0x000000040b087825 */ /* 0x040fe200078e0202 */
[C---:B------:R-:W-:Y:S02]  /*3350*/  ISETP.GT.AND P0, PT, R0.reuse, R23, PT ;  /* 0x000000170000720c */ /* 0x040fe40003f04270 */
[----:B------:R-:W-:Y:S02]  /*3360*/  VIMNMX R0, PT, PT, R0, R25, !PT ;  /* 0x0000001900007248 */ /* 0x000fe40007fe0100 */
[C---:B------:R-:W-:Y:S02]  /*3370*/  ISETP.GT.AND P1, PT, R12.reuse, R23, PT ;  /* 0x000000170c00720c */ /* 0x040fe40003f24270 */
[----:B------:R-:W-:Y:S02]  /*3380*/  VIMNMX R22, PT, PT, R12, R25, !PT ;  /* 0x000000190c167248 */ /* 0x000fe40007fe0100 */
[-C--:B------:R-:W-:Y:S01]  /*3390*/  SEL R29, R0, R23.reuse, !P0 ;  /* 0x00000017001d7207 */ /* 0x080fe20004000000 */
[----:B------:R-:W-:Y:S01]  /*33a0*/  IMAD.WIDE R12, R11, 0x4, R8 ;  /* 0x000000040b0c7825 */ /* 0x000fe200078e0208 */
[----:B------:R-:W-:-:S02]  /*33b0*/  SEL R22, R22, R23, !P1 ;  /* 0x0000001716167207 */ /* 0x000fc40004800000 */
[----:B------:R-:W-:Y:S01]  /*33c0*/  @!P2 VIMNMX R23, PT, PT, R20, R25, !PT ;  /* 0x000000191417a248 */ /* 0x000fe20007fe0100 */
[----:B------:R1:W-:Y:S04]  /*33d0*/  STG.E desc[UR6][R14.64], R27 ;  /* 0x0000001b0e007986 */ /* 0x0003e8000c101906 */
[----:B------:R1:W-:Y:S04]  /*33e0*/  STG.E desc[UR6][R2.64], R29 ;  /* 0x0000001d02007986 */ /* 0x0003e8000c101906 */
[----:B------:R1:W-:Y:S04]  /*33f0*/  STG.E desc[UR6][R8.64], R22 ;  /* 0x0000001608007986 */ /* 0x0003e8000c101906 */
[----:B------:R1:W-:Y:S01]  /*3400*/  STG.E desc[UR6][R12.64], R23 ;  /* 0x000000170c007986 */ /* 0x0003e2000c101906 */
[----:B------:R-:W-:Y:S01]  /*3410*/  ISETP.NE.AND P0, PT, R18, RZ, PT ;  /* 0x000000ff1200720c */ /* 0x000fe20003f05270 */
[----:B------:R-:W-:-:S12]  /*3420*/  IMAD R17, R11, 0x4, R17 ;  /* 0x000000040b117824 */ /* 0x000fd800078e0211 */
[----:B-1----:R-:W-:Y:S05]  /*3430*/  @P0 BRA `(.L_x_50) ;  /* 0xfffffff800940947 */ /* 0x002fea000383ffff */
[----:B------:R-:W-:Y:S05]  /*3440*/  BSYNC.RECONVERGENT B1 ;  /* 0x0000000000017941 */ /* 0x000fea0003800200 */
.L_x_49:
[----:B------:R-:W-:-:S07]  /*3450*/  VIADD R2, R19, 0xfffffffe ;  /* 0xfffffffe13027836 */ /* 0x000fce0000000000 */
.L_x_48:
[----:B------:R-:W-:Y:S05]  /*3460*/  BSYNC.RECONVERGENT B0 ;  /* 0x0000000000007941 */ /* 0x000fea0003800200 */
.L_x_47:
[----:B------:R-:W-:-:S13]  /*3470*/  ISETP.NE.AND P0, PT, R10, RZ, PT ;  /* 0x000000ff0a00720c */ /* 0x000fda0003f05270 */
[----:B------:R-:W-:Y:S05]  /*3480*/  @!P0 EXIT ;  /* 0x000000000000894d */ /* 0x000fea0003800000 */
[----:B------:R-:W-:Y:S02]  /*3490*/  IMAD.U32 R4, R4, 0x4, R5 ;  /* 0x0000000404047824 */ /* 0x000fe400078e0005 */
[----:B------:R-:W-:Y:S02]  /*34a0*/  IMAD R11, R2, R11, RZ ;  /* 0x0000000b020b7224 */ /* 0x000fe400078e02ff */
[----:B------:R-:W-:Y:S02]  /*34b0*/  IMAD.MOV R10, RZ, RZ, -R10 ;  /* 0x000000ffff0a7224 */ /* 0x000fe400078e0a0a */
[----:B------:R-:W-:-:S07]  /*34c0*/  VIADD R9, R4, 0xfffffff8 ;  /* 0xfffffff804097836 */ /* 0x000fce0000000000 */
.L_x_51:
[----:B------:R-:W-:Y:S01]  /*34d0*/  IMAD.SHL.U32 R0, R2, 0x4, RZ ;  /* 0x0000000402007824 */ /* 0x000fe200078e00ff */
[----:B0-----:R-:W0:Y:S01]  /*34e0*/  LDC R8, c[0x0][0x3b0] ;  /* 0x0000ec00ff087b82 */ /* 0x001e220000000800 */
[----:B------:R-:W1:Y:S02]  /*34f0*/  LDCU UR4, c[0x0][0x380] ;  /* 0x00007000ff0477ac */ /* 0x000e640008000800 */
[--C-:B------:R-:W-:Y:S02]  /*3500*/  IMAD.IADD R3, R1, 0x1, R0.reuse ;  /* 0x0000000101037824 */ /* 0x100fe400078e0200 */
[----:B------:R-:W-:-:S03]  /*3510*/  IMAD.IADD R4, R9, 0x1, -R0 ;  /* 0x0000000109047824 */ /* 0x000fc600078e0a00 */
[----:B------:R-:W2:Y:S04]  /*3520*/  LDL R0, [R3+-0x4] ;  /* 0xfffffc0003007983 */ /* 0x000ea80000100800 */
[----:B------:R-:W3:Y:S01]  /*3530*/  LDL R4, [R4] ;  /* 0x0000000004047983 */ /* 0x000ee20000100800 */
[----:B------:R-:W-:Y:S01]  /*3540*/  VIADD R10, R10, 0x1 ;  /* 0x000000010a0a7836 */ /* 0x000fe20000000000 */
        /* <DEDUP_REMOVED lines=9> */
[----:B------:R-:W-:Y:S02]  /*35e0*/  @!P2 IMAD.MOV.U32 R0, RZ, RZ, R4 ;  /* 0x000000ffff00a224 */ /* 0x000fe400078e0004 */
[----:B------:R-:W-:-:S04]  /*35f0*/  IMAD.WIDE R4, R11, 0x4, R6 ;  /* 0x000000040b047825 */ /* 0x000fc800078e0206 */
[----:B------:R-:W-:Y:S02]  /*3600*/  @P1 IMAD.MOV.U32 R3, RZ, RZ, R0 ;  /* 0x000000ffff031224 */ /* 0x000fe400078e0000 */
[----:B0-----:R-:W-:Y:S02]  /*3610*/  IMAD.MOV R0, RZ, RZ, -R8 ;  /* 0x000000ffff007224 */ /* 0x001fe400078e0a08 */
[----:B-1----:R-:W-:Y:S01]  /*3620*/  VIADD R11, R11, UR4 ;  /* 0x000000040b0b7c36 */ /* 0x002fe20008000000 */
[----:B------:R-:W-:-:S13]  /*3630*/  ISETP.GT.AND P0, PT, R3, R8, PT ;  /* 0x000000080300720c */ /* 0x000fda0003f04270 */
[----:B------:R-:W-:Y:S02]  /*3640*/  @!P0 VIMNMX R8, PT, PT, R3, R0, !PT ;  /* 0x0000000003088248 */ /* 0x000fe40007fe0100 */
[----:B------:R-:W-:-:S03]  /*3650*/  ISETP.NE.AND P0, PT, R10, RZ, PT ;  /* 0x000000ff0a00720c */ /* 0x000fc60003f05270 */
[----:B------:R0:W-:Y:S10]  /*3660*/  STG.E desc[UR6][R4.64], R8 ;  /* 0x0000000804007986 */ /* 0x0001f4000c101906 */
[----:B------:R-:W-:Y:S05]  /*3670*/  @!P0 EXIT ;  /* 0x000000000000894d */ /* 0x000fea0003800000 */
[----:B------:R-:W-:Y:S01]  /*3680*/  VIADD R2, R2, 0x1 ;  /* 0x0000000102027836 */ /* 0x000fe20000000000 */
[----:B------:R-:W-:Y:S06]  /*3690*/  BRA `(.L_x_51) ;  /* 0xfffffffc008c7947 */ /* 0x000fec000383ffff */
.L_x_46:
[----:B------:R-:W1:Y:S01]  /*36a0*/  LDC R12, c[0x0][0x3ac] ;  /* 0x0000eb00ff0c7b82 */ /* 0x000e620000000800 */
[----:B------:R-:W-:Y:S01]  /*36b0*/  VIADD R0, R4, 0xfffffffd ;  /* 0xfffffffd04007836 */ /* 0x000fe20000000000 */
[----:B------:R-:W-:Y:S01]  /*36c0*/  BSSY.RECONVERGENT B0, `(.L_x_52) ;  /* 0x00000bf000007945 */ /* 0x000fe20003800200 */
[----:B0-----:R-:W-:Y:S01]  /*36d0*/  LOP3.LUT R13, R18, 0x3, RZ, 0xc0, !PT ;  /* 0x00000003120d7812 */ /* 0x001fe200078ec0ff */
[----:B------:R-:W-:Y:S02]  /*36e0*/  IMAD.MOV.U32 R2, RZ, RZ, 0x1 ;  /* 0x00000001ff027424 */ /* 0x000fe400078e00ff */
[----:B------:R-:W-:Y:S02]  /*36f0*/  ISETP.GE.U32.AND P0, PT, R0, 0x3, PT ;  /* 0x000000030000780c */ /* 0x000fe40003f06070 */
[----:B-1----:R-:W-:-:S11]  /*3700*/  LOP3.LUT R12, R12, 0xffff, RZ, 0xc0, !PT ;  /* 0x0000ffff0c0c7812 */ /* 0x002fd600078ec0ff */
        /* <DEDUP_REMOVED lines=11> */
.L_x_55:
[----:B-1----:R-:W-:-:S04]  /*37c0*/  VIADD R2, R17, 0xfffffffe ;  /* 0xfffffffe11027836 */ /* 0x002fc80000000000 */
[----:B------:R-:W-:Y:S02]  /*37d0*/  IMAD.IADD R0, R4, 0x1, -R2 ;  /* 0x0000000104007824 */ /* 0x000fe400078e0a02 */
[--C-:B------:R-:W-:Y:S02]  /*37e0*/  IMAD R2, R2, 0x4, R1.reuse ;  /* 0x0000000402027824 */ /* 0x100fe400078e0201 */
[----:B------:R-:W-:-:S03]  /*37f0*/  IMAD.U32 R8, R0, 0x4, R1 ;  /* 0x0000000400087824 */ /* 0x000fc600078e0001 */
[----:B------:R-:W2:Y:S04]  /*3800*/  LDL R21, [R2+-0x4] ;  /* 0xfffffc0002157983 */ /* 0x000ea80000100800 */
[----:B------:R-:W2:Y:S01]  /*3810*/  LDL R8, [R8+0x10] ;  /* 0x0000100008087983 */ /* 0x000ea20000100800 */
[----:B------:R-:W-:-:S03]  /*3820*/  IADD3 R0, PT, PT, R4, 0x1, -R17 ;  /* 0x0000000104007810 */ /* 0x000fc60007ffe811 */
[----:B------:R-:W3:Y:S02]  /*3830*/  LDL R18, [R2] ;  /* 0x0000000002127983 */ /* 0x000ee40000100800 */
[----:B------:R-:W-:Y:S02]  /*3840*/  IMAD.U32 R3, R0, 0x4, R1 ;  /* 0x0000000400037824 */ /* 0x000fe400078e0001 */
[----:B------:R-:W4:Y:S04]  /*3850*/  LDL R9, [R2+0x4] ;  /* 0x0000040002097983 */ /* 0x000f280000100800 */
[----:B------:R-:W3:Y:S01]  /*3860*/  LDL R3, [R3+0x10] ;  /* 0x0000100003037983 */ /* 0x000ee20000100800 */
[----:B------:R-:W-:-:S04]  /*3870*/  IMAD.IADD R0, R4, 0x1, -R17 ;  /* 0x0000000104007824 */ /* 0x000fc800078e0a11 */
[----:B------:R-:W-:-:S06]  /*3880*/  IMAD.U32 R0, R0, 0x4, R1 ;  /* 0x0000000400007824 */ /* 0x000fcc00078e0001 */
[----:B------:R-:W4:Y:S01]  /*3890*/  LDL R0, [R0+0x10] ;  /* 0x0000100000007983 */ /* 0x000f220000100800 */
[----:B--2---:R-:W-:-:S05]  /*38a0*/  IMAD.IADD R20, R21, 0x1, -R8 ;  /* 0x0000000115147824 */ /* 0x004fca00078e0a08 */
[----:B------:R-:W-:Y:S01]  /*38b0*/  IABS R25, R20 ;  /* 0x0000001400197213 */ /* 0x000fe20000000000 */
[----:B------:R-:W-:-:S03]  /*38c0*/  IMAD.IADD R20, R21, 0x1, R8 ;  /* 0x0000000115147824 */ /* 0x000fc600078e0208 */
[----:B------:R-:W-:Y:S02]  /*38d0*/  SHF.R.U32.HI R25, RZ, R12, R25 ;  /* 0x0000000cff197219 */ /* 0x000fe40000011619 */
[----:B------:R-:W-:Y:S02]  /*38e0*/  IABS R23, R20 ;  /* 0x0000001400177213 */ /* 0x000fe40000000000 */
[----:B------:R-:W-:Y:S02]  /*38f0*/  ISETP.GE.AND P1, PT, R25, R10, PT ;  /* 0x0000000a1900720c */ /* 0x000fe40003f26270 */
[----:B------:R-:W-:-:S04]  /*3900*/  SHF.R.U32.HI R23, RZ, R12, R23 ;  /* 0x0000000cff177219 */ /* 0x000fc80000011617 */
[----:B------:R-:W-:-:S07]  /*3910*/  ISETP.GE.AND P0, PT, R23, R10, PT ;  /* 0x0000000a1700720c */ /* 0x000fce0003f06270 */
[----:B------:R-:W1:Y:S06]  /*3920*/  @!P1 S2R R29, SR_CgaCtaId ;  /* 0x00000000001d9919 */ /* 0x000e6c0000008800 */
[----:B------:R-:W2:Y:S01]  /*3930*/  @!P0 S2R R27, SR_CgaCtaId ;  /* 0x00000000001b8919 */ /* 0x000ea20000008800 */
[----:B------:R-:W-:-:S04]  /*3940*/  @!P1 MOV R20, 0x400 ;  /* 0x0000040000149802 */ /* 0x000fc80000000f00 */
[----:B-1----:R-:W-:Y:S02]  /*3950*/  @!P1 LEA R22, R29, R20, 0x18 ;  /* 0x000000141d169211 */ /* 0x002fe400078ec0ff */
[----:B------:R-:W-:-:S04]  /*3960*/  @!P0 MOV R20, 0x400 ;  /* 0x0000040000148802 */ /* 0x000fc80000000f00 */
[----:B--2---:R-:W-:Y:S01]  /*3970*/  @!P0 LEA R20, R27, R20, 0x18 ;  /* 0x000000141b148211 */ /* 0x004fe200078ec0ff */
[----:B------:R-:W-:Y:S02]  /*3980*/  IMAD.MOV.U32 R27, RZ, RZ, RZ ;  /* 0x000000ffff1b7224 */ /* 0x000fe400078e00ff */
[----:B------:R-:W-:Y:S02]  /*3990*/  @!P1 IMAD R25, R25, 0x4, R22 ;  /* 0x0000000419199824 */ /* 0x000fe400078e0216 */
[----:B------:R-:W-:Y:S02]  /*39a0*/  @!P0 IMAD R23, R23, 0x4, R20 ;  /* 0x0000000417178824 */ /* 0x000fe400078e0214 */
[----:B------:R-:W-:Y:S01]  /*39b0*/  IMAD.MOV.U32 R20, RZ, RZ, RZ ;  /* 0x000000ffff147224 */ /* 0x000fe200078e00ff */
[----:B------:R1:W-:Y:S05]  /*39c0*/  @!P1 LDS R27, [R25] ;  /* 0x00000000191b9984 */ /* 0x0003ea0000000800 */
[----:B------:R2:W5:Y:S01]  /*39d0*/  @!P0 LDS R20, [R23] ;  /* 0x0000000017148984 */ /* 0x0005620000000800 */
[----:B------:R-:W-:-:S02]  /*39e0*/  ISETP.GE.AND P2, PT, R21, 0x1, PT ;  /* 0x000000011500780c */ /* 0x000fc40003f46270 */
[----:B------:R-:W-:Y:S01]  /*39f0*/  IABS R22, R21 ;  /* 0x0000001500167213 */ /* 0x000fe20000000000 */
[----:B---3--:R-:W-:Y:S01]  /*3a00*/  IMAD.IADD R21, R18, 0x1, R3 ;  /* 0x0000000112157824 */ /* 0x008fe200078e0203 */
[----:B------:R-:W-:Y:S02]  /*3a10*/  IABS R29, R8 ;  /* 0x00000008001d7213 */ /* 0x000fe40000000000 */
[----:B------:R-:W-:Y:S02]  /*3a20*/  ISETP.GT.AND P1, PT, R8, RZ, !P2 ;  /* 0x000000ff0800720c */ /* 0x000fe40005724270 */
[----:B-1----:R-:W-:Y:S02]  /*3a30*/  IABS R25, R21 ;  /* 0x0000001500197213 */ /* 0x002fe40000000000 */
[----:B------:R-:W-:Y:S02]  /*3a40*/  VIMNMX.U32 R21, PT, PT, R22, R29, PT ;  /* 0x0000001d16157248 */ /* 0x000fe40003fe0000 */
[----:B------:R-:W-:-:S03]  /*3a50*/  ISETP.GT.AND P0, PT, R8, RZ, PT ;  /* 0x000000ff0800720c */ /* 0x000fc60003f04270 */
[----:B------:R-:W-:Y:S01]  /*3a60*/  @P2 IMAD.MOV R8, RZ, RZ, -R21 ;  /* 0x000000ffff082224 */ /* 0x000fe200078e0a15 */
[----:B------:R-:W-:Y:S01]  /*3a70*/  SHF.R.U32.HI R25, RZ, R12, R25 ;  /* 0x0000000cff197219 */ /* 0x000fe20000011619 */
[----:B--2---:R-:W-:-:S03]  /*3a80*/  @!P2 IMAD.MOV R23, RZ, RZ, -R21 ;  /* 0x000000ffff17a224 */ /* 0x004fc600078e0a15 */
[----:B------:R-:W-:Y:S01]  /*3a90*/  @P2 SEL R8, R21, R8, P0 ;  /* 0x0000000815082207 */ /* 0x000fe20000000000 */
[----:B------:R-:W-:Y:S01]  /*3aa0*/  @P1 IMAD.MOV.U32 R21, RZ, RZ, R23 ;  /* 0x000000ffff151224 */ /* 0x000fe200078e0017 */
[----:B------:R-:W-:Y:S01]  /*3ab0*/  ISETP.GE.AND P1, PT, R25, R10, PT ;  /* 0x0000000a1900720c */ /* 0x000fe20003f26270 */
[----:B------:R-:W-:Y:S02]  /*3ac0*/  IMAD.IADD R22, R18, 0x1, -R3 ;  /* 0x0000000112167824 */ /* 0x000fe400078e0a03 */
[----:B------:R-:W-:-:S03]  /*3ad0*/  @!P2 IMAD.MOV.U32 R8, RZ, RZ, R21 ;  /* 0x000000ffff08a224 */ /* 0x000fc600078e0015 */
[----:B------:R-:W-:Y:S02]  /*3ae0*/  IABS R23, R22 ;  /* 0x0000001600177213 */ /* 0x000fe40000000000 */
[----:B------:R-:W-:Y:S02]  /*3af0*/  IABS R22, R3 ;  /* 0x0000000300167213 */ /* 0x000fe40000000000 */
[----:B------:R-:W-:Y:S02]  /*3b00*/  SHF.R.U32.HI R23, RZ, R12, R23 ;  /* 0x0000000cff177219 */ /* 0x000fe40000011617 */
[----:B------:R-:W-:Y:S02]  /*3b10*/  ISETP.GT.AND P3, PT, R18, RZ, PT ;  /* 0x000000ff1200720c */ /* 0x000fe40003f64270 */
[----:B------:R-:W-:Y:S02]  /*3b20*/  ISETP.GE.AND P0, PT, R23, R10, PT ;  /* 0x0000000a1700720c */ /* 0x000fe40003f06270 */
[----:B-----5:R-:W-:-:S02]  /*3b30*/  IADD3 R8, PT, PT, -R27, R20, R8 ;  /* 0x000000141b087210 */ /* 0x020fc40007ffe108 */
[----:B------:R-:W1:Y:S01]  /*3b40*/  @!P1 S2R R20, SR_CgaCtaId ;  /* 0x0000000000149919 */ /* 0x000e620000008800 */
[----:B------:R-:W-:Y:S01]  /*3b50*/  IABS R21, R18 ;  /* 0x0000001200157213 */ /* 0x000fe20000000000 */
[----:B------:R-:W-:Y:S01]  /*3b60*/  IMAD.MOV.U32 R18, RZ, RZ, R22 ;  /* 0x000000ffff127224 */ /* 0x000fe200078e0016 */
[----:B------:R-:W-:-:S04]  /*3b70*/  ISETP.GT.OR P4, PT, R3, RZ, !P3 ;  /* 0x000000ff0300720c */ /* 0x000fc80005f84670 */
[----:B------:R-:W-:Y:S02]  /*3b80*/  VIMNMX.U32 R21, PT, PT, R21, R18, PT ;  /* 0x0000001215157248 */ /* 0x000fe40003fe0000 */
[----:B------:R-:W-:Y:S01]  /*3b90*/  ISETP.GT.AND P2, PT, R3, RZ, PT ;  /* 0x000000ff0300720c */ /* 0x000fe20003f44270 */
[----:B------:R-:W2:Y:S02]  /*3ba0*/  @!P0 S2R R18, SR_CgaCtaId ;  /* 0x0000000000128919 */ /* 0x000ea40000008800 */
[--C-:B------:R-:W-:Y:S02]  /*3bb0*/  @!P3 IMAD.MOV R22, RZ, RZ, -R21.reuse ;  /* 0x000000ffff16b224 */ /* 0x100fe400078e0a15 */
[----:B------:R-:W-:-:S03]  /*3bc0*/  @P3 IMAD.MOV R24, RZ, RZ, -R21 ;  /* 0x000000ffff183224 */ /* 0x000fc600078e0a15 */
[----:B------:R-:W-:Y:S01]  /*3bd0*/  @!P3 SEL R3, R22, R21, P2 ;  /* 0x000000151603b207 */ /* 0x000fe20001000000 */
[----:B------:R-:W-:Y:S02]  /*3be0*/  @!P4 IMAD.MOV.U32 R21, RZ, RZ, R24 ;  /* 0x000000ffff15c224 */ /* 0x000fe400078e0018 */
[C-C-:B----4-:R-:W-:Y:S02]  /*3bf0*/  IMAD.IADD R22, R9.reuse, 0x1, R0.reuse ;  /* 0x0000000109167824 */ /* 0x150fe400078e0200 */
[----:B------:R-:W-:Y:S02]  /*3c00*/  @P3 IMAD.MOV.U32 R3, RZ, RZ, R21 ;  /* 0x000000ffff033224 */ /* 0x000fe400078e0015 */
[----:B------:R-:W-:Y:S01]  /*3c10*/  IMAD.IADD R21, R9, 0x1, -R0 ;  /* 0x0000000109157824 */ /* 0x000fe200078e0a00 */
[----:B------:R-:W-:Y:S02]  /*3c20*/  IABS R27, R22 ;  /* 0x00000016001b7213 */ /* 0x000fe40000000000 */
[----:B------:R-:W-:-:S02]  /*3c30*/  @!P1 MOV R29, 0x400 ;  /* 0x00000400001d9802 */ /* 0x000fc40000000f00 */
[----:B------:R-:W-:Y:S02]  /*3c40*/  IABS R22, R21 ;  /* 0x0000001500167213 */ /* 0x000fe40000000000 */
[----:B-1----:R-:W-:-:S03]  /*3c50*/  @!P1 LEA R20, R20, R29, 0x18 ;  /* 0x0000001d14149211 */ /* 0x002fc600078ec0ff */
[----:B------:R-:W-:Y:S01]  /*3c60*/  IMAD.MOV.U32 R29, RZ, RZ, R22 ;  /* 0x000000ffff1d7224 */ /* 0x000fe200078e0016 */
[----:B------:R-:W-:Y:S01]  /*3c70*/  SHF.R.U32.HI R21, RZ, R12, R27 ;  /* 0x0000000cff157219 */ /* 0x000fe2000001161b */
[----:B------:R-:W-:-:S03]  /*3c80*/  @!P1 IMAD R27, R25, 0x4, R20 ;  /* 0x00000004191b9824 */ /* 0x000fc600078e0214 */
[----:B------:R-:W-:Y:S02]  /*3c90*/  SHF.R.U32.HI R25, RZ, R12, R29 ;  /* 0x0000000cff197219 */ /* 0x000fe4000001161d */
[----:B------:R-:W-:Y:S02]  /*3ca0*/  @!P0 MOV R29, 0x400 ;  /* 0x00000400001d8802 */ /* 0x000fe40000000f00 */
[----:B------:R-:W-:Y:S02]  /*3cb0*/  ISETP.GE.AND P3, PT, R25, R10, PT ;  /* 0x0000000a1900720c */ /* 0x000fe40003f66270 */
[----:B--2---:R-:W-:Y:S01]  /*3cc0*/  @!P0 LEA R26, R18, R29, 0x18 ;  /* 0x0000001d121a8211 */ /* 0x004fe200078ec0ff */
[----:B------:R-:W-:Y:S01]  /*3cd0*/  IMAD.MOV.U32 R18, RZ, RZ, RZ ;  /* 0x000000ffff127224 */ /* 0x000fe200078e00ff */
[----:B------:R-:W-:-:S05]  /*3ce0*/  IABS R20, R9 ;  /* 0x0000000900147213 */ /* 0x000fca0000000000 */
[----:B------:R1:W-:Y:S01]  /*3cf0*/  @!P1 LDS R18, [R27] ;  /* 0x000000001b129984 */ /* 0x0003e20000000800 */
[----:B------:R-:W-:-:S03]  /*3d00*/  ISETP.GT.AND P1, PT, R9, RZ, PT ;  /* 0x000000ff0900720c */ /* 0x000fc60003f24270 */
[----:B------:R-:W2:Y:S01]  /*3d10*/  @!P3 S2R R9, SR_CgaCtaId ;  /* 0x000000000009b919 */ /* 0x000ea20000008800 */
[----:B------:R-:W-:Y:S01]  /*3d20*/  @!P0 IMAD R26, R23, 0x4, R26 ;  /* 0x00000004171a8824 */ /* 0x000fe200078e021a */
[----:B------:R-:W-:Y:S01]  /*3d30*/  IABS R23, R0 ;  /* 0x0000000000177213 */ /* 0x000fe20000000000 */
[----:B------:R-:W-:Y:S01]  /*3d40*/  IMAD.MOV.U32 R22, RZ, RZ, RZ ;  /* 0x000000ffff167224 */ /* 0x000fe200078e00ff */
[----:B------:R-:W-:Y:S02]  /*3d50*/  ISETP.GT.OR P4, PT, R0, RZ, !P1 ;  /* 0x000000ff0000720c */ /* 0x000fe40004f84670 */
[----:B------:R-:W-:-:S03]  /*3d60*/  VIMNMX.U32 R20, PT, PT, R20, R23, PT ;  /* 0x0000001714147248 */ /* 0x000fc60003fe0000 */
[----:B------:R3:W4:Y:S01]  /*3d70*/  @!P0 LDS R22, [R26] ;  /* 0x000000001a168984 */ /* 0x0007220000000800 */
[----:B------:R-:W-:Y:S01]  /*3d80*/  ISETP.GT.AND P0, PT, R0, RZ, PT ;  /* 0x000000ff0000720c */ /* 0x000fe20003f04270 */
[--C-:B------:R-:W-:Y:S02]  /*3d90*/  @!P1 IMAD.MOV R23, RZ, RZ, -R20.reuse ;  /* 0x000000ffff179224 */ /* 0x100fe400078e0a14 */
[----:B------:R-:W-:-:S03]  /*3da0*/  @P1 IMAD.MOV R0, RZ, RZ, -R20 ;  /* 0x000000ffff001224 */ /* 0x000fc600078e0a14 */
[----:B------:R-:W-:Y:S01]  /*3db0*/  @!P1 SEL R23, R23, R20, P0 ;  /* 0x0000001417179207 */ /* 0x000fe20000000000 */
[----:B------:R-:W-:Y:S01]  /*3dc0*/  @!P4 IMAD.MOV.U32 R20, RZ, RZ, R0 ;  /* 0x000000ffff14c224 */ /* 0x000fe200078e0000 */
[----:B------:R-:W-:-:S04]  /*3dd0*/  @!P3 MOV R0, 0x400 ;  /* 0x000004000000b802 */ /* 0x000fc80000000f00 */
[----:B--2---:R-:W-:Y:S01]  /*3de0*/  @!P3 LEA R28, R9, R0, 0x18 ;  /* 0x00000000091cb211 */ /* 0x004fe200078ec0ff */
[----:B------:R-:W-:Y:S01]  /*3df0*/  IMAD R0, R14, -0x4, R19 ;  /* 0xfffffffc0e007824 */ /* 0x000fe200078e0213 */
[----:B------:R2:W5:Y:S05]  /*3e00*/  LDL R9, [R2+0x8] ;  /* 0x0000080002097983 */ /* 0x00056a0000100800 */
[----:B------:R-:W5:Y:S01]  /*3e10*/  LDL R0, [R0] ;  /* 0x0000000000007983 */ /* 0x000f620000100800 */
[----:B------:R-:W-:-:S13]  /*3e20*/  ISETP.GE.AND P2, PT, R21, R10, PT ;  /* 0x0000000a1500720c */ /* 0x000fda0003f46270 */
[----:B------:R-:W0:Y:S01]  /*3e30*/  @!P2 S2R R24, SR_CgaCtaId ;  /* 0x000000000018a919 */ /* 0x000e220000008800 */
[----:B-1----:R-:W-:-:S04]  /*3e40*/  @!P2 MOV R27, 0x400 ;  /* 0x00000400001ba802 */ /* 0x002fc80000000f00 */
[----:B0-----:R-:W-:Y:S01]  /*3e50*/  @!P2 LEA R24, R24, R27, 0x18 ;  /* 0x0000001b1818a211 */ /* 0x001fe200078ec0ff */
[----:B------:R-:W-:-:S04]  /*3e60*/  @!P3 IMAD R27, R25, 0x4, R28 ;  /* 0x00000004191bb824 */ /* 0x000fc800078e021c */
[----:B---3--:R-:W-:Y:S01]  /*3e70*/  @!P2 IMAD R26, R21, 0x4, R24 ;  /* 0x00000004151aa824 */ /* 0x008fe200078e0218 */
[----:B------:R-:W-:Y:S01]  /*3e80*/  CS2R R24, SRZ ;  /* 0x0000000000187805 */ /* 0x000fe2000001ff00 */
[----:B------:R-:W0:Y:S05]  /*3e90*/  LDC R21, c[0x0][0x3b0] ;  /* 0x0000ec00ff157b82 */ /* 0x000e2a0000000800 */
[----:B------:R-:W-:Y:S04]  /*3ea0*/  @!P2 LDS R24, [R26] ;  /* 0x000000001a18a984 */ /* 0x000fe80000000800 */
[----:B------:R-:W1:Y:S01]  /*3eb0*/  @!P3 LDS R25, [R27] ;  /* 0x000000001b19b984 */ /* 0x000e620000000800 */
[----:B------:R-:W-:Y:S01]  /*3ec0*/  @P1 IMAD.MOV.U32 R23, RZ, RZ, R20 ;  /* 0x000000ffff171224 */ /* 0x000fe200078e0014 */
[----:B----4-:R-:W-:Y:S01]  /*3ed0*/  IADD3 R22, PT, PT, -R22, R18, R3 ;  /* 0x0000001216167210 */ /* 0x010fe20007ffe103 */
[----:B--2---:R-:W-:Y:S01]  /*3ee0*/  IMAD.WIDE R2, R15, 0x4, R6 ;  /* 0x000000040f027825 */ /* 0x004fe200078e0206 */
[----:B0-----:R-:W-:-:S02]  /*3ef0*/  ISETP.GT.AND P0, PT, R8, R21, PT ;  /* 0x000000150800720c */ /* 0x001fc40003f04270 */
[----:B-1----:R-:W-:Y:S01]  /*3f00*/  IADD3 R18, PT, PT, -R25, R24, R23 ;  /* 0x0000001819127210 */ /* 0x002fe20007ffe117 */
[----:B------:R-:W-:-:S05]  /*3f10*/  IMAD.MOV R23, RZ, RZ, -R21 ;  /* 0x000000ffff177224 */ /* 0x000fca00078e0a15 */
[----:B------:R-:W-:-:S04]  /*3f20*/  VIMNMX R8, PT, PT, R8, R23, !PT ;  /* 0x0000001708087248 */ /* 0x000fc80007fe0100 */
[----:B------:R-:W-:-:S05]  /*3f30*/  SEL R27, R8, R21, !P0 ;  /* 0x00000015081b7207 */ /* 0x000fca0004000000 */
[----:B------:R0:W-:Y:S01]  /*3f40*/  STG.E desc[UR6][R2.64], R27 ;  /* 0x0000001b02007986 */ /* 0x0001e2000c101906 */
[C---:B------:R-:W-:Y:S02]  /*3f50*/  ISETP.GT.AND P0, PT, R22.reuse, R21, PT ;  /* 0x000000151600720c */ /* 0x040fe40003f04270 */
[----:B------:R-:W-:-:S04]  /*3f60*/  VIMNMX R22, PT, PT, R22, R23, !PT ;  /* 0x0000001716167248 */ /* 0x000fc80007fe0100 */
[----:B0-----:R-:W-:Y:S01]  /*3f70*/  SEL R27, R22, R21, !P0 ;  /* 0x00000015161b7207 */ /* 0x001fe20004000000 */
[----:B------:R-:W-:Y:S02]  /*3f80*/  VIADD R16, R16, 0x4 ;  /* 0x0000000410107836 */ /* 0x000fe40000000000 */
[----:B------:R-:W-:Y:S02]  /*3f90*/  VIADD R17, R17, 0x4 ;  /* 0x0000000411117836 */ /* 0x000fe40000000000 */
[----:B------:R-:W-:Y:S02]  /*3fa0*/  VIADD R14, R14, 0x4 ;  /* 0x000000040e0e7836 */ /* 0x000fe40000000000 */
[----:B------:R-:W-:Y:S01]  /*3fb0*/  IMAD R15, R11, 0x4, R15 ;  /* 0x000000040b0f7824 */ /* 0x000fe200078e020f */
[----:B-----5:R-:W-:Y:S01]  /*3fc0*/  IABS R20, R9 ;  /* 0x0000000900147213 */ /* 0x020fe20000000000 */
[C-C-:B------:R-:W-:Y:S01]  /*3fd0*/  IMAD.IADD R24, R9.reuse, 0x1, -R0.reuse ;  /* 0x0000000109187824 */ /* 0x140fe200078e0a00 */
[----:B------:R-:W-:Y:S01]  /*3fe0*/  IABS R25, R0 ;  /* 0x0000000000197213 */ /* 0x000fe20000000000 */
[----:B------:R-:W-:-:S03]  /*3ff0*/  IMAD.IADD R8, R9, 0x1, R0 ;  /* 0x0000000109087824 */ /* 0x000fc600078e0200 */
[----:B------:R-:W-:Y:S02]  /*4000*/  IABS R24, R24 ;  /* 0x0000001800187213 */ /* 0x000fe40000000000 */
[----:B------:R-:W-:Y:S02]  /*4010*/  VIMNMX.U32 R20, PT, PT, R20, R25, PT ;  /* 0x0000001914147248 */ /* 0x000fe40003fe0000 */
[----:B------:R-:W-:Y:S02]  /*4020*/  ISETP.GT.AND P1, PT, R9, RZ, PT ;  /* 0x000000ff0900720c */ /* 0x000fe40003f24270 */
[----:B------:R-:W-:Y:S01]  /*4030*/  IABS R25, R8 ;  /* 0x0000000800197213 */ /* 0x000fe20000000000 */
[----:B------:R-:W-:-:S04]  /*4040*/  IMAD.WIDE R8, R11, 0x4, R2 ;  /* 0x000000040b087825 */ /* 0x000fc800078e0202 */
[----:B------:R-:W-:Y:S01]  /*4050*/  IMAD.MOV.U32 R3, RZ, RZ, R24 ;  /* 0x000000ffff037224 */ /* 0x000fe200078e0018 */
[----:B------:R-:W-:-:S04]  /*4060*/  SHF.R.U32.HI R25, RZ, R12, R25 ;  /* 0x0000000cff197219 */ /* 0x000fc80000011619 */
[----:B------:R-:W-:Y:S02]  /*4070*/  SHF.R.U32.HI R3, RZ, R12, R3 ;  /* 0x0000000cff037219 */ /* 0x000fe40000011603 */
[-C--:B------:R-:W-:Y:S02]  /*4080*/  ISETP.GE.AND P2, PT, R25, R10.reuse, PT ;  /* 0x0000000a1900720c */ /* 0x080fe40003f46270 */
[----:B------:R-:W-:Y:S01]  /*4090*/  ISETP.GE.AND P3, PT, R3, R10, PT ;  /* 0x0000000a0300720c */ /* 0x000fe20003f66270 */
[----:B------:R-:W-:Y:S01]  /*40a0*/  @!P1 IMAD.MOV R29, RZ, RZ, -R20 ;  /* 0x000000ffff1d9224 */ /* 0x000fe200078e0a14 */
[C---:B------:R-:W-:Y:S02]  /*40b0*/  ISETP.GT.AND P0, PT, R0.reuse, RZ, PT ;  /* 0x000000ff0000720c */ /* 0x040fe40003f04270 */
[----:B------:R-:W-:Y:S02]  /*40c0*/  ISETP.GT.OR P4, PT, R0, RZ, !P1 ;  /* 0x000000ff0000720c */ /* 0x000fe40004f84670 */
[----:B------:R-:W-:-:S05]  /*40d0*/  @!P1 SEL R0, R29, R20, P0 ;  /* 0x000000141d009207 */ /* 0x000fca0000000000 */
[----:B------:R-:W0:Y:S02]  /*40e0*/  @!P2 S2R R29, SR_CgaCtaId ;  /* 0x00000000001da919 */ /* 0x000e240000008800 */
[----:B------:R-:W1:Y:S01]  /*40f0*/  @!P3 S2R R22, SR_CgaCtaId ;  /* 0x000000000016b919 */ /* 0x000e620000008800 */
[----:B------:R-:W-:-:S04]  /*4100*/  @P1 IMAD.MOV R2, RZ, RZ, -R20 ;  /* 0x000000ffff021224 */ /* 0x000fc800078e0a14 */
[----:B------:R-:W-:Y:S01]  /*4110*/  @!P4 IMAD.MOV.U32 R20, RZ, RZ, R2 ;  /* 0x000000ffff14c224 */ /* 0x000fe200078e0002 */
[----:B------:R-:W-:-:S03]  /*4120*/  @!P2 MOV R2, 0x400 ;  /* 0x000004000002a802 */ /* 0x000fc60000000f00 */
[----:B------:R-:W-:Y:S01]  /*4130*/  @P1 IMAD.MOV.U32 R0, RZ, RZ, R20 ;  /* 0x000000ffff001224 */ /* 0x000fe200078e0014 */
[----:B------:R-:W-:Y:S02]  /*4140*/  @!P3 MOV R20, 0x400 ;  /* 0x000004000014b802 */ /* 0x000fe40000000f00 */
[----:B0-----:R-:W-:Y:S02]  /*4150*/  @!P2 LEA R2, R29, R2, 0x18 ;  /* 0x000000021d02a211 */ /* 0x001fe400078ec0ff */
[----:B-1----:R-:W-:-:S03]  /*4160*/  @!P3 LEA R22, R22, R20, 0x18 ;  /* 0x000000141616b211 */ /* 0x002fc600078ec0ff */
[----:B------:R-:W-:Y:S02]  /*4170*/  @!P2 IMAD R20, R25, 0x4, R2 ;  /* 0x000000041914a824 */ /* 0x000fe400078e0202 */
[----:B------:R-:W-:Y:S01]  /*4180*/  @!P3 IMAD R22, R3, 0x4, R22 ;  /* 0x000000040316b824 */ /* 0x000fe200078e0216 */
[----:B------:R-:W-:-:S06]  /*4190*/  CS2R R2, SRZ ;  /* 0x0000000000027805 */ /* 0x000fcc000001ff00 */
[----:B------:R-:W-:Y:S04]  /*41a0*/  @!P2 LDS R3, [R20] ;  /* 0x000000001403a984 */ /* 0x000fe80000000800 */
[----:B------:R-:W0:Y:S01]  /*41b0*/  @!P3 LDS R2, [R22] ;  /* 0x000000001602b984 */ /* 0x000e220000000800 */
[C---:B------:R-:W-:Y:S02]  /*41c0*/  ISETP.GT.AND P0, PT, R18.reuse, R21, PT ;  /* 0x000000151200720c */ /* 0x040fe40003f04270 */
[----:B------:R-:W-:Y:S01]  /*41d0*/  VIMNMX R18, PT, PT, R18, R23, !PT ;  /* 0x0000001712127248 */ /* 0x000fe20007fe0100 */
[----:B------:R1:W-:Y:S03]  /*41e0*/  STG.E desc[UR6][R8.64], R27 ;  /* 0x0000001b08007986 */ /* 0x0003e6000c101906 */
[----:B------:R-:W-:-:S02]  /*41f0*/  SEL R25, R18, R21, !P0 ;  /* 0x0000001512197207 */ /* 0x000fc40004000000 */
[----:B------:R-:W-:Y:S02]  /*4200*/  ISETP.NE.AND P0, PT, R16, RZ, PT ;  /* 0x000000ff1000720c */ /* 0x000fe40003f05270 */
[----:B0-----:R-:W-:-:S04]  /*4210*/  IADD3 R0, PT, PT, -R2, R3, R0 ;  /* 0x0000000302007210 */ /* 0x001fc80007ffe100 */
[----:B------:R-:W-:Y:S01]  /*4220*/  ISETP.GT.AND P1, PT, R0, R21, PT ;  /* 0x000000150000720c */ /* 0x000fe20003f24270 */
[----:B------:R-:W-:-:S04]  /*4230*/  IMAD.WIDE R2, R11, 0x4, R8 ;  /* 0x000000040b027825 */ /* 0x000fc800078e0208 */
[----:B-1----:R-:W-:Y:S01]  /*4240*/  IMAD.WIDE R8, R11, 0x4, R2 ;  /* 0x000000040b087825 */ /* 0x002fe200078e0202 */
[----:B------:R1:W-:Y:S07]  /*4250*/  STG.E desc[UR6][R2.64], R25 ;  /* 0x0000001902007986 */ /* 0x0003ee000c101906 */
[----:B------:R-:W-:-:S05]  /*4260*/  @!P1 VIMNMX R21, PT, PT, R0, R23, !PT ;  /* 0x0000001700159248 */ /* 0x000fca0007fe0100 */
[----:B------:R1:W-:Y:S01]  /*4270*/  STG.E desc[UR6][R8.64], R21 ;  /* 0x0000001508007986 */ /* 0x0003e2000c101906 */
[----:B------:R-:W-:Y:S05]  /*4280*/  @P0 BRA `(.L_x_55) ;  /* 0xfffffff4004c0947 */ /* 0x000fea000383ffff */
[----:B------:R-:W-:Y:S05]  /*4290*/  BSYNC.RECONVERGENT B1 ;  /* 0x0000000000017941 */ /* 0x000fea0003800200 */
.L_x_54:
[----:B-1----:R-:W-:-:S07]  /*42a0*/  VIADD R2, R17, 0xfffffffe ;  /* 0xfffffffe11027836 */ /* 0x002fce0000000000 */
.L_x_53:
[----:B------:R-:W-:Y:S05]  /*42b0*/  BSYNC.RECONVERGENT B0 ;  /* 0x0000000000007941 */ /* 0x000fea0003800200 */
.L_x_52:
[----:B------:R-:W-:-:S13]  /*42c0*/  ISETP.NE.AND P0, PT, R13, RZ, PT ;  /* 0x000000ff0d00720c */ /* 0x000fda0003f05270 */
[----:B------:R-:W-:Y:S05]  /*42d0*/  @!P0 EXIT ;  /* 0x000000000000894d */ /* 0x000fea0003800000 */
[----:B------:R-:W-:Y:S02]  /*42e0*/  IMAD R3, R4, 0x4, R5 ;  /* 0x0000000404037824 */ /* 0x000fe400078e0205 */
[----:B------:R-:W-:Y:S02]  /*42f0*/  IMAD R11, R2, R11, RZ ;  /* 0x0000000b020b7224 */ /* 0x000fe400078e02ff */
[----:B------:R-:W-:Y:S02]  /*4300*/  IMAD.MOV R13, RZ, RZ, -R13 ;  /* 0x000000ffff0d7224 */ /* 0x000fe400078e0a0d */
[----:B------:R-:W-:-:S07]  /*4310*/  VIADD R3, R3, 0xfffffff8 ;  /* 0xfffffff803037836 */ /* 0x000fce0000000000 */
.L_x_56:
[----:B------:R-:W-:Y:S01]  /*4320*/  IMAD.SHL.U32 R0, R2, 0x4, RZ ;  /* 0x0000000402007824 */ /* 0x000fe200078e00ff */
[----:B0-----:R-:W0:Y:S03]  /*4330*/  LDCU UR4, c[0x0][0x380] ;  /* 0x00007000ff0477ac */ /* 0x001e260008000800 */
[--C-:B------:R-:W-:Y:S02]  /*4340*/  IMAD.IADD R5, R1, 0x1, R0.reuse ;  /* 0x0000000101057824 */ /* 0x100fe400078e0200 */
[----:B------:R-:W-:-:S04]  /*4350*/  IMAD.IADD R0, R3, 0x1, -R0 ;  /* 0x0000000103007824 */ /* 0x000fc800078e0a00 */
[----:B------:R-:W2:Y:S04]  /*4360*/  LDL R5, [R5+-0x4] ;  /* 0xfffffc0005057983 */ /* 0x000ea80000100800 */
[----:B------:R-:W2:Y:S01]  /*4370*/  LDL R0, [R0] ;  /* 0x0000000000007983 */ /* 0x000ea20000100800 */
[----:B------:R-:W-:Y:S02]  /*4380*/  VIADD R13, R13, 0x1 ;  /* 0x000000010d0d7836 */ /* 0x000fe40000000000 */
[----:B------:R-:W-:Y:S02]  /*4390*/  VIADD R2, R2, 0x1 ;  /* 0x0000000102027836 */ /* 0x000fe40000000000 */
        /* <DEDUP_REMOVED lines=11> */
[----:B------:R-:W2:Y:S01]  /*4450*/  @!P0 S2R R9, SR_CgaCtaId ;  /* 0x0000000000098919 */ /* 0x000ea20000008800 */
[----:B-1----:R-:W-:Y:S02]  /*4460*/  @!P1 LEA R14, R19, R8, 0x18 ;  /* 0x00000008130e9211 */ /* 0x002fe400078ec0ff */
[----:B--2---:R-:W-:-:S03]  /*4470*/  @!P0 LEA R4, R9, R4, 0x18 ;  /* 0x0000000409048211 */ /* 0x004fc600078ec0ff */
[----:B------:R-:W-:Y:S02]  /*4480*/  @!P1 IMAD R15, R15, 0x4, R14 ;  /* 0x000000040f0f9824 */ /* 0x000fe400078e020e */
[----:B------:R-:W-:Y:S02]  /*4490*/  IMAD.MOV.U32 R9, RZ, RZ, RZ ;  /* 0x000000ffff097224 */ /* 0x000fe400078e00ff */
[----:B------:R-:W-:Y:S02]  /*44a0*/  IMAD.MOV.U32 R14, RZ, RZ, RZ ;  /* 0x000000ffff0e7224 */ /* 0x000fe400078e00ff */
[----:B------:R-:W-:Y:S01]  /*44b0*/  @!P0 IMAD R8, R17, 0x4, R4 ;  /* 0x0000000411088824 */ /* 0x000fe200078e0204 */
[----:B------:R-:W-:Y:S01]  /*44c0*/  IABS R4, R5 ;  /* 0x0000000500047213 */ /* 0x000fe20000000000 */
[----:B------:R-:W1:Y:S02]  /*44d0*/  LDC R17, c[0x0][0x3b0] ;  /* 0x0000ec00ff117b82 */ /* 0x000e640000000800 */
[----:B------:R-:W-:Y:S01]  /*44e0*/  @!P1 LDS R14, [R15] ;  /* 0x000000000f0e9984 */ /* 0x000fe20000000800 */
[----:B------:R-:W-:-:S02]  /*44f0*/  ISETP.GT.AND P1, PT, R5, RZ, PT ;  /* 0x000000ff0500720c */ /* 0x000fc40003f24270 */
[----:B------:R-:W-:Y:S01]  /*4500*/  IABS R5, R0 ;  /* 0x0000000000057213 */ /* 0x000fe20000000000 */
[----:B------:R2:W3:Y:S01]  /*4510*/  @!P0 LDS R9, [R8] ;  /* 0x0000000008098984 */ /* 0x0004e20000000800 */
[----:B------:R-:W-:Y:S02]  /*4520*/  ISETP.GT.OR P2, PT, R0, RZ, !P1 ;  /* 0x000000ff0000720c */ /* 0x000fe40004f44670 */
[----:B------:R-:W-:Y:S02]  /*4530*/  VIMNMX.U32 R4, PT, PT, R4, R5, PT ;  /* 0x0000000504047248 */ /* 0x000fe40003fe0000 */
[----:B------:R-:W-:-:S05]  /*4540*/  ISETP.GT.AND P0, PT, R0, RZ, PT ;  /* 0x000000ff0000720c */ /* 0x000fca0003f04270 */
[--C-:B------:R-:W-:Y:S02]  /*4550*/  @!P1 IMAD.MOV R5, RZ, RZ, -R4.reuse ;  /* 0x000000ffff059224 */ /* 0x100fe400078e0a04 */
[----:B--2---:R-:W-:-:S03]  /*4560*/  @P1 IMAD.MOV R8, RZ, RZ, -R4 ;  /* 0x000000ffff081224 */ /* 0x004fc600078e0a04 */
[----:B------:R-:W-:Y:S01]  /*4570*/  @!P1 SEL R0, R5, R4, P0 ;  /* 0x0000000405009207 */ /* 0x000fe20000000000 */
[----:B------:R-:W-:-:S04]  /*4580*/  @!P2 IMAD.MOV.U32 R4, RZ, RZ, R8 ;  /* 0x000000ffff04a224 */ /* 0x000fc800078e0008 */
[----:B------:R-:W-:Y:S02]  /*4590*/  @P1 IMAD.MOV.U32 R0, RZ, RZ, R4 ;  /* 0x000000ffff001224 */ /* 0x000fe400078e0004 */
[----:B------:R-:W-:-:S04]  /*45a0*/  IMAD.WIDE R4, R11, 0x4, R6 ;  /* 0x000000040b047825 */ /* 0x000fc800078e0206 */
[----:B0-----:R-:W-:Y:S01]  /*45b0*/  VIADD R11, R11, UR4 ;  /* 0x000000040b0b7c36 */ /* 0x001fe20008000000 */
[----:B---3--:R-:W-:Y:S01]  /*45c0*/  IADD3 R0, PT, PT, -R14, R9, R0 ;  /* 0x000000090e007210 */ /* 0x008fe20007ffe100 */
[----:B-1----:R-:W-:-:S03]  /*45d0*/  IMAD.MOV R9, RZ, RZ, -R17 ;  /* 0x000000ffff097224 */ /* 0x002fc600078e0a11 */
[----:B------:R-:W-:-:S13]  /*45e0*/  ISETP.GT.AND P0, PT, R0, R17, PT ;  /* 0x000000110000720c */ /* 0x000fda0003f04270 */
[----:B------:R-:W-:Y:S02]  /*45f0*/  @!P0 VIMNMX R17, PT, PT, R0, R9, !PT ;  /* 0x0000000900118248 */ /* 0x000fe40007fe0100 */
[----:B------:R-:W-:-:S03]  /*4600*/  ISETP.NE.AND P0, PT, R13, RZ, PT ;  /* 0x000000ff0d00720c */ /* 0x000fc60003f05270 */
[----:B------:R0:W-:Y:S10]  /*4610*/  STG.E desc[UR6][R4.64], R17 ;  /* 0x0000001104007986 */ /* 0x0001f4000c101906 */
[----:B------:R-:W-:Y:S05]  /*4620*/  @P0 BRA `(.L_x_56) ;  /* 0xfffffffc003c0947 */ /* 0x000fea000383ffff */
[----:B------:R-:W-:Y:S05]  /*4630*/  EXIT ;  /* 0x000000000000794d */ /* 0x000fea0003800000 */
.L_x_22:
[----:B------:R-:W0:Y:S08]  /*4640*/  LDC.64 R8, c[0x0][0x398] ;  /* 0x0000e600ff087b82 */ /* 0x000e300000000a00 */
[----:B------:R-:W1:Y:S01]  /*4650*/  LDC.64 R6, c[0x0][0x390] ;  /* 0x0000e400ff067b82 */ /* 0x000e620000000a00 */
[----:B0-----:R-:W-:-:S05]  /*4660*/  IMAD.WIDE R8, R3, 0x4, R8 ;  /* 0x0000000403087825 */ /* 0x001fca00078e0208 */
[----:B------:R-:W1:Y:S01]  /*4670*/  LDG.E R13, desc[UR6][R8.64] ;  /* 0x00000006080d7981 */ /* 0x000e62000c1e1900 */
[----:B------:R-:W-:-:S05]  /*4680*/  IMAD.WIDE R10, R2, 0x4, R8 ;  /* 0x00000004020a7825 */ /* 0x000fca00078e0208 */
[----:B------:R-:W2:Y:S01]  /*4690*/  LDG.E R17, desc[UR6][R10.64] ;  /* 0x000000060a117981 */ /* 0x000ea2000c1e1900 */
[----:B------:R-:W-:-:S04]  /*46a0*/  IMAD.WIDE R14, R2, 0x4, R10 ;  /* 0x00000004020e7825 */ /* 0x000fc800078e020a */
[C---:B------:R-:W-:Y:S02]  /*46b0*/  IMAD.WIDE R18, R2.reuse, 0x4, R14 ;  /* 0x0000000402127825 */ /* 0x040fe400078e020e */
[----:B------:R-:W3:Y:S02]  /*46c0*/  LDG.E R15, desc[UR6][R14.64] ;  /* 0x000000060e0f7981 */ /* 0x000ee4000c1e1900 */
[C---:B------:R-:W-:Y:S02]  /*46d0*/  IMAD.WIDE R22, R2.reuse, 0x4, R18 ;  /* 0x0000000402167825 */ /* 0x040fe400078e0212 */
[----:B------:R-:W4:Y:S02]  /*46e0*/  LDG.E R21, desc[UR6][R18.64] ;  /* 0x0000000612157981 */ /* 0x000f24000c1e1900 */
[----:B------:R-:W-:Y:S02]  /*46f0*/  IMAD.WIDE R24, R2, 0x4, R22 ;  /* 0x0000000402187825 */ /* 0x000fe400078e0216 */
[----:B------:R-:W4:Y:S04]  /*4700*/  LDG.E R23, desc[UR6][R22.64] ;  /* 0x0000000616177981 */ /* 0x000f28000c1e1900 */
[----:B------:R-:W4:Y:S01]  /*4710*/  LDG.E R25, desc[UR6][R24.64] ;  /* 0x0000000618197981 */ /* 0x000f22000c1e1900 */
[----:B-1----:R-:W-:-:S04]  /*4720*/  IMAD.WIDE R12, R13, 0x4, R6 ;  /* 0x000000040d0c7825 */ /* 0x002fc800078e0206 */
[--C-:B--2---:R-:W-:Y:S02]  /*4730*/  IMAD.WIDE R8, R17, 0x4, R6.reuse ;  /* 0x0000000411087825 */ /* 0x104fe400078e0206 */
[----:B------:R-:W2:Y:S04]  /*4740*/  LDG.E R12, desc[UR6][R12.64] ;  /* 0x000000060c0c7981 */ /* 0x000ea8000c1e1900 */
[----:B------:R-:W2:Y:S01]  /*4750*/  LDG.E R9, desc[UR6][R8.64] ;  /* 0x0000000608097981 */ /* 0x000ea2000c1e1900 */
[----:B---3--:R-:W-:-:S04]  /*4760*/  IMAD.WIDE R16, R15, 0x4, R6 ;  /* 0x000000040f107825 */ /* 0x008fc800078e0206 */
[--C-:B----4-:R-:W-:Y:S01]  /*4770*/  IMAD.WIDE R20, R21, 0x4, R6.reuse ;  /* 0x0000000415147825 */ /* 0x110fe200078e0206 */
[----:B------:R0:W5:Y:S04]  /*4780*/  LDG.E R10, desc[UR6][R16.64] ;  /* 0x00000006100a7981 */ /* 0x000168000c1e1900 */
[----:B------:R0:W5:Y:S01]  /*4790*/  LDG.E R11, desc[UR6][R20.64] ;  /* 0x00000006140b7981 */ /* 0x000162000c1e1900 */
[----:B------:R-:W-:-:S04]  /*47a0*/  IMAD.WIDE R14, R23, 0x4, R6 ;  /* 0x00000004170e7825 */ /* 0x000fc800078e0206 */
[----:B------:R-:W-:Y:S02]  /*47b0*/  IMAD.WIDE R18, R25, 0x4, R6 ;  /* 0x0000000419127825 */ /* 0x000fe400078e0206 */
[----:B------:R0:W5:Y:S04]  /*47c0*/  LDG.E R7, desc[UR6][R14.64] ;  /* 0x000000060e077981 */ /* 0x000168000c1e1900 */
[----:B------:R0:W5:Y:S01]  /*47d0*/  LDG.E R6, desc[UR6][R18.64] ;  /* 0x0000000612067981 */ /* 0x000162000c1e1900 */
[----:B------:R-:W1:Y:S01]  /*47e0*/  LDC.U16 R2, c[0x0][0x3aa] ;  /* 0x0000ea80ff027b82 */ /* 0x000e620000000400 */
[----:B------:R-:W-:Y:S01]  /*47f0*/  BSSY.RECONVERGENT B0, `(.L_x_57) ;  /* 0x0000034000007945 */ /* 0x000fe20003800200 */
[----:B-1----:R-:W-:-:S04]  /*4800*/  PRMT R4, R2, 0x9910, RZ ;  /* 0x0000991002047816 */ /* 0x002fc800000000ff */
[----:B------:R-:W-:Y:S02]  /*4810*/  ISETP.NE.AND P1, PT, R4, RZ, PT ;  /* 0x000000ff0400720c */ /* 0x000fe40003f25270 */
[----:B--2---:R-:W-:Y:S02]  /*4820*/  ISETP.GE.AND P0, PT, R12, 0x1, PT ;  /* 0x000000010c00780c */ /* 0x004fe40003f06270 */
[----:B------:R-:W-:Y:S02]  /*4830*/  IABS R0, R12 ;  /* 0x0000000c00007213 */ /* 0x000fe40000000000 */
[----:B------:R-:W-:Y:S02]  /*4840*/  IABS R13, R9 ;  /* 0x00000009000d7213 */ /* 0x000fe40000000000 */
[----:B------:R-:W-:Y:S02]  /*4850*/  ISETP.GT.AND P3, PT, R9, RZ, !P0 ;  /* 0x000000ff0900720c */ /* 0x000fe40004764270 */
[----:B------:R-:W-:-:S02]  /*4860*/  VIMNMX.U32 R0, PT, PT, R0, R13, PT ;  /* 0x0000000d00007248 */ /* 0x000fc40003fe0000 */
[----:B------:R-:W-:-:S03]  /*4870*/  ISETP.GT.AND P2, PT, R9, RZ, PT ;  /* 0x000000ff0900720c */ /* 0x000fc60003f44270 */
[--C-:B------:R-:W-:Y:S02]  /*4880*/  @P0 IMAD.MOV R13, RZ, RZ, -R0.reuse ;  /* 0x000000ffff0d0224 */ /* 0x100fe400078e0a00 */
[----:B------:R-:W-:-:S03]  /*4890*/  @!P0 IMAD.MOV R2, RZ, RZ, -R0 ;  /* 0x000000ffff028224 */ /* 0x000fc600078e0a00 */
[----:B------:R-:W-:Y:S01]  /*48a0*/  @P0 SEL R13, R0, R13, P2 ;  /* 0x0000000d000d0207 */ /* 0x000fe20001000000 */
[----:B------:R-:W-:-:S04]  /*48b0*/  @P3 IMAD.MOV.U32 R0, RZ, RZ, R2 ;  /* 0x000000ffff003224 */ /* 0x000fc800078e0002 */
[----:B------:R-:W-:Y:S01]  /*48c0*/  @!P0 IMAD.MOV.U32 R13, RZ, RZ, R0 ;  /* 0x000000ffff0d8224 */ /* 0x000fe200078e0000 */
[----:B0-----:R-:W-:Y:S06]  /*48d0*/  @P1 BRA `(.L_x_58) ;  /* 0x0000000000201947 */ /* 0x001fec0003800000 */
[----:B------:R-:W0:Y:S01]  /*48e0*/  LDCU UR4, c[0x0][0x3b0] ;  /* 0x00007600ff0477ac */ /* 0x000e220008000800 */
[----:B------:R-:W-:Y:S02]  /*48f0*/  IMAD.U32 R8, RZ, RZ, UR8 ;  /* 0x00000008ff087e24 */ /* 0x000fe4000f8e00ff */
[----:B0-----:R-:W-:-:S05]  /*4900*/  IMAD.U32 R2, RZ, RZ, UR4 ;  /* 0x00000004ff027e24 */ /* 0x001fca000f8e00ff */
[----:B------:R-:W-:-:S13]  /*4910*/  ISETP.GT.AND P2, PT, R13, R2, PT ;  /* 0x000000020d00720c */ /* 0x000fda0003f44270 */
[----:B------:R-:W-:Y:S05]  /*4920*/  @P2 BRA `(.L_x_59) ;  /* 0x0000000000802947 */ /* 0x000fea0003800000 */
[----:B------:R-:W-:-:S05]  /*4930*/  IMAD.MOV R8, RZ, RZ, -R2 ;  /* 0x000000ffff087224 */ /* 0x000fca00078e0a02 */
[----:B------:R-:W-:Y:S01]  /*4940*/  VIMNMX R8, PT, PT, R13, R8, !PT ;  /* 0x000000080d087248 */ /* 0x000fe20007fe0100 */
[----:B------:R-:W-:Y:S06]  /*4950*/  BRA `(.L_x_59) ;  /* 0x0000000000747947 */ /* 0x000fec0003800000 */
.L_x_58:
[----:B------:R-:W0:Y:S01]  /*4960*/  LDCU UR4, c[0x0][0x3ac] ;  /* 0x00007580ff0477ac */ /* 0x000e220008000800 */
[C-C-:B------:R-:W-:Y:S02]  /*4970*/  IMAD.IADD R2, R12.reuse, 0x1, -R9.reuse ;  /* 0x000000010c027824 */ /* 0x140fe400078e0a09 */
[----:B------:R-:W-:-:S03]  /*4980*/  IMAD.IADD R0, R12, 0x1, R9 ;  /* 0x000000010c007824 */ /* 0x000fc600078e0209 */
[----:B------:R-:W-:Y:S02]  /*4990*/  IABS R17, R2 ;  /* 0x0000000200117213 */ /* 0x000fe40000000000 */
[----:B------:R-:W-:Y:S01]  /*49a0*/  IABS R15, R0 ;  /* 0x00000000000f7213 */ /* 0x000fe20000000000 */
[----:B0-----:R-:W-:-:S06]  /*49b0*/  ULOP3.LUT UR4, UR4, 0xffff, URZ, 0xc0, !UPT ;  /* 0x0000ffff04047892 */ /* 0x001fcc000f8ec0ff */
[----:B------:R-:W-:Y:S02]  /*49c0*/  SHF.R.U32.HI R17, RZ, UR4, R17 ;  /* 0x00000004ff117c19 */ /* 0x000fe40008011611 */
[----:B------:R-:W-:Y:S02]  /*49d0*/  SHF.R.U32.HI R15, RZ, UR4, R15 ;  /* 0x00000004ff0f7c19 */ /* 0x000fe4000801160f */
[-C--:B------:R-:W-:Y:S01]  /*49e0*/  ISETP.GE.AND P3, PT, R17, R4.reuse, PT ;  /* 0x000000041100720c */ /* 0x080fe20003f66270 */
[----:B------:R-:W0:Y:S01]  /*49f0*/  LDCU UR4, c[0x0][0x3b0] ;  /* 0x00007600ff0477ac */ /* 0x000e220008000800 */
        /* <DEDUP_REMOVED lines=10> */
[----:B------:R-:W-:Y:S02]  /*4aa0*/  @!P2 IMAD R15, R15, 0x4, R2 ;  /* 0x000000040f0fa824 */ /* 0x000fe400078e0202 */
[----:B0-----:R-:W-:Y:S02]  /*4ab0*/  IMAD.U32 R2, RZ, RZ, UR4 ;  /* 0x00000004ff027e24 */ /* 0x001fe4000f8e00ff */
[----:B------:R-:W-:Y:S04]  /*4ac0*/  @!P3 LDS R8, [R17] ;  /* 0x000000001108b984 */ /* 0x000fe80000000800 */
[----:B------:R-:W0:Y:S02]  /*4ad0*/  @!P2 LDS R0, [R15] ;  /* 0x000000000f00a984 */ /* 0x000e240000000800 */
[----:B0-----:R-:W-:Y:S01]  /*4ae0*/  IADD3 R13, PT, PT, -R8, R0, R13 ;  /* 0x00000000080d7210 */ /* 0x001fe20007ffe10d */
[----:B------:R-:W-:-:S03]  /*4af0*/  IMAD.U32 R8, RZ, RZ, UR8 ;  /* 0x00000008ff087e24 */ /* 0x000fc6000f8e00ff */
[----:B------:R-:W-:-:S13]  /*4b00*/  ISETP.GT.AND P2, PT, R13, R2, PT ;  /* 0x000000020d00720c */ /* 0x000fda0003f44270 */
[----:B------:R-:W-:-:S05]  /*4b10*/  @!P2 IMAD.MOV R0, RZ, RZ, -R2 ;  /* 0x000000ffff00a224 */ /* 0x000fca00078e0a02 */
[----:B------:R-:W-:-:S07]  /*4b20*/  @!P2 VIMNMX R8, PT, PT, R13, R0, !PT ;  /* 0x000000000d08a248 */ /* 0x000fce0007fe0100 */
.L_x_59:
[----:B------:R-:W-:Y:S05]  /*4b30*/  BSYNC.RECONVERGENT B0 ;  /* 0x0000000000007941 */ /* 0x000fea0003800200 */
.L_x_57:
[----:B-----5:R-:W-:Y:S01]  /*4b40*/  ISETP.GE.AND P4, PT, R10, 0x1, PT ;  /* 0x000000010a00780c */ /* 0x020fe20003f86270 */
[----:B------:R-:W-:Y:S01]  /*4b50*/  BSSY.RECONVERGENT B0, `(.L_x_60) ;  /* 0x0000031000007945 */ /* 0x000fe20003800200 */
[----:B------:R-:W-:Y:S02]  /*4b60*/  IABS R0, R10 ;  /* 0x0000000a00007213 */ /* 0x000fe40000000000 */
[----:B------:R-:W-:Y:S02]  /*4b70*/  IABS R13, R11 ;  /* 0x0000000b000d7213 */ /* 0x000fe40000000000 */
[----:B------:R-:W-:Y:S02]  /*4b80*/  ISETP.GT.AND P3, PT, R11, RZ, PT ;  /* 0x000000ff0b00720c */ /* 0x000fe40003f64270 */
[----:B------:R-:W-:-:S05]  /*4b90*/  VIMNMX.U32 R0, PT, PT, R0, R13, PT ;  /* 0x0000000d00007248 */ /* 0x000fca0003fe0000 */
[--C-:B------:R-:W-:Y:S01]  /*4ba0*/  @P4 IMAD.MOV R15, RZ, RZ, -R0.reuse ;  /* 0x000000ffff0f4224 */ /* 0x100fe200078e0a00 */
[----:B------:R-:W-:Y:S01]  /*4bb0*/  @P4 PLOP3.LUT P2, PT, P3, PT, PT, 0x80, 0x8 ;  /* 0x000000000008481c */ /* 0x000fe20001f4f070 */
[----:B------:R-:W-:-:S03]  /*4bc0*/  @!P4 IMAD.MOV R13, RZ, RZ, -R0 ;  /* 0x000000ffff0dc224 */ /* 0x000fc600078e0a00 */
[----:B------:R-:W-:Y:S02]  /*4bd0*/  @P4 SEL R15, R0, R15, P2 ;  /* 0x0000000f000f4207 */ /* 0x000fe40001000000 */
[----:B------:R-:W-:Y:S02]  /*4be0*/  @!P4 PLOP3.LUT P2, PT, P3, PT, PT, 0x80, 0x8 ;  /* 0x000000000008c81c */ /* 0x000fe40001f4f070 */
[----:B------:R-:W-:Y:S02]  /*4bf0*/  PLOP3.LUT P3, PT, PT, PT, PT, 0x8, 0x80 ;  /* 0x000000000080781c */ /* 0x000fe40003f6e170 */
[----:B------:R-:W-:-:S13]  /*4c00*/  @!P4 PLOP3.LUT P3, PT, P2, PT, PT, 0x80, 0x8 ;  /* 0x000000000008c81c */ /* 0x000fda000176f070 */
[----:B------:R-:W-:-:S04]  /*4c10*/  @P3 IMAD.MOV.U32 R0, RZ, RZ, R13 ;  /* 0x000000ffff003224 */ /* 0x000fc800078e000d */
[----:B------:R-:W-:Y:S01]  /*4c20*/  @!P4 IMAD.MOV.U32 R15, RZ, RZ, R0 ;  /* 0x000000ffff0fc224 */ /* 0x000fe200078e0000 */
[----:B------:R-:W-:Y:S06]  /*4c30*/  @P1 BRA `(.L_x_61) ;  /* 0x0000000000181947 */ /* 0x000fec0003800000 */
[----:B------:R-:W-:Y:S01]  /*4c40*/  ISETP.GT.AND P3, PT, R15, R2, PT ;  /* 0x000000020f00720c */ /* 0x000fe20003f64270 */
[----:B------:R-:W-:-:S12]  /*4c50*/  IMAD.U32 R13, RZ, RZ, UR8 ;  /* 0x00000008ff0d7e24 */ /* 0x000fd8000f8e00ff */
[----:B------:R-:W-:Y:S05]  /*4c60*/  @P3 BRA `(.L_x_62) ;  /* 0x00000000007c3947 */ /* 0x000fea0003800000 */
[----:B------:R-:W-:-:S05]  /*4c70*/  IMAD.MOV R0, RZ, RZ, -R2 ;  /* 0x000000ffff007224 */ /* 0x000fca00078e0a02 */
[----:B------:R-:W-:Y:S01]  /*4c80*/  VIMNMX R13, PT, PT, R15, R0, !PT ;  /* 0x000000000f0d7248 */ /* 0x000fe20007fe0100 */
[----:B------:R-:W-:Y:S06]  /*4c90*/  BRA `(.L_x_62) ;  /* 0x0000000000707947 */ /* 0x000fec0003800000 */
.L_x_61:
[----:B------:R-:W0:Y:S01]  /*4ca0*/  LDCU UR4, c[0x0][0x3ac] ;  /* 0x00007580ff0477ac */ /* 0x000e220008000800 */
[C-C-:B------:R-:W-:Y:S02]  /*4cb0*/  IMAD.IADD R0, R10.reuse, 0x1, R11.reuse ;  /* 0x000000010a007824 */ /* 0x140fe400078e020b */
[----:B------:R-:W-:-:S03]  /*4cc0*/  IMAD.IADD R13, R10, 0x1, -R11 ;  /* 0x000000010a0d7824 */ /* 0x000fc600078e0a0b */
[----:B------:R-:W-:Y:S02]  /*4cd0*/  IABS R0, R0 ;  /* 0x0000000000007213 */ /* 0x000fe40000000000 */
[----:B------:R-:W-:-:S03]  /*4ce0*/  IABS R17, R13 ;  /* 0x0000000d00117213 */ /* 0x000fc60000000000 */
[----:B------:R-:W-:Y:S01]  /*4cf0*/  IMAD.MOV.U32 R13, RZ, RZ, R0 ;  /* 0x000000ffff0d7224 */ /* 0x000fe200078e0000 */
[----:B0-----:R-:W-:-:S06]  /*4d00*/  ULOP3.LUT UR4, UR4, 0xffff, URZ, 0xc0, !UPT ;  /* 0x0000ffff04047892 */ /* 0x001fcc000f8ec0ff */
[----:B------:R-:W-:Y:S02]  /*4d10*/  SHF.R.U32.HI R13, RZ, UR4, R13 ;  /* 0x00000004ff0d7c19 */ /* 0x000fe4000801160d */
[----:B------:R-:W-:Y:S02]  /*4d20*/  SHF.R.U32.HI R17, RZ, UR4, R17 ;  /* 0x00000004ff117c19 */ /* 0x000fe40008011611 */
[-C--:B------:R-:W-:Y:S02]  /*4d30*/  ISETP.GE.AND P3, PT, R13, R4.reuse, PT ;  /* 0x000000040d00720c */ /* 0x080fe40003f66270 */
[----:B------:R-:W-:-:S11]  /*4d40*/  ISETP.GE.AND P4, PT, R17, R4, PT ;  /* 0x000000041100720c */ /* 0x000fd60003f86270 */
[----:B------:R-:W0:Y:S01]  /*4d50*/  @!P3 S2R R19, SR_CgaCtaId ;  /* 0x000000000013b919 */ /* 0x000e220000008800 */
[----:B------:R-:W-:Y:S02]  /*4d60*/  @!P3 MOV R0, 0x400 ;  /* 0x000004000000b802 */ /* 0x000fe40000000f00 */
[----:B------:R-:W-:Y:S01]  /*4d70*/  @!P4 MOV R16, 0x400 ;  /* 0x000004000010c802 */ /* 0x000fe20000000f00 */
[----:B------:R-:W1:Y:S01]  /*4d80*/  @!P4 S2R R21, SR_CgaCtaId ;  /* 0x000000000015c919 */ /* 0x000e620000008800 */
[----:B0-----:R-:W-:Y:S01]  /*4d90*/  @!P3 LEA R14, R19, R0, 0x18 ;  /* 0x00000000130eb211 */ /* 0x001fe200078ec0ff */
[----:B------:R-:W-:Y:S01]  /*4da0*/  IMAD.MOV.U32 R0, RZ, RZ, RZ ;  /* 0x000000ffff007224 */ /* 0x000fe200078e00ff */
[----:B-1----:R-:W-:-:S03]  /*4db0*/  @!P4 LEA R16, R21, R16, 0x18 ;  /* 0x000000101510c211 */ /* 0x002fc600078ec0ff */
[----:B------:R-:W-:Y:S02]  /*4dc0*/  @!P3 IMAD R14, R13, 0x4, R14 ;  /* 0x000000040d0eb824 */ /* 0x000fe400078e020e */
[----:B------:R-:W-:Y:S02]  /*4dd0*/  IMAD.MOV.U32 R13, RZ, RZ, RZ ;  /* 0x000000ffff0d7224 */ /* 0x000fe400078e00ff */
[----:B------:R-:W-:Y:S01]  /*4de0*/  @!P4 IMAD R17, R17, 0x4, R16 ;  /* 0x000000041111c824 */ /* 0x000fe200078e0210 */
[----:B------:R-:W-:Y:S04]  /*4df0*/  @!P3 LDS R0, [R14] ;  /* 0x000000000e00b984 */ /* 0x000fe80000000800 */
[----:B------:R-:W0:Y:S02]  /*4e00*/  @!P4 LDS R13, [R17] ;  /* 0x00000000110dc984 */ /* 0x000e240000000800 */
[----:B0-----:R-:W-:Y:S01]  /*4e10*/  IADD3 R15, PT, PT, -R13, R0, R15 ;  /* 0x000000000d0f7210 */ /* 0x001fe20007ffe10f */
[----:B------:R-:W-:-:S03]  /*4e20*/  IMAD.U32 R13, RZ, RZ, UR8 ;  /* 0x00000008ff0d7e24 */ /* 0x000fc6000f8e00ff */
[----:B------:R-:W-:-:S13]  /*4e30*/  ISETP.GT.AND P3, PT, R15, R2, PT ;  /* 0x000000020f00720c */ /* 0x000fda0003f64270 */
[----:B------:R-:W-:-:S05]  /*4e40*/  @!P3 IMAD.MOV R0, RZ, RZ, -R2 ;  /* 0x000000ffff00b224 */ /* 0x000fca00078e0a02 */
[----:B------:R-:W-:-:S07]  /*4e50*/  @!P3 VIMNMX R13, PT, PT, R15, R0, !PT ;  /* 0x000000000f0db248 */ /* 0x000fce0007fe0100 */
.L_x_62:
[----:B------:R-:W-:Y:S05]  /*4e60*/  BSYNC.RECONVERGENT B0 ;  /* 0x0000000000007941 */ /* 0x000fea0003800200 */
.L_x_60:
[----:B------:R-:W-:Y:S01]  /*4e70*/  ISETP.GE.AND P5, PT, R7, 0x1, PT ;  /* 0x000000010700780c */ /* 0x000fe20003fa6270 */
        /* <DEDUP_REMOVED lines=21> */
.L_x_64:
[----:B------:R-:W0:Y:S01]  /*4fd0*/  LDCU UR4, c[0x0][0x3ac] ;  /* 0x00007580ff0477ac */ /* 0x000e220008000800 */
[C-C-:B------:R-:W-:Y:S02]  /*4fe0*/  IMAD.IADD R0, R7.reuse, 0x1, R6.reuse ;  /* 0x0000000107007824 */ /* 0x140fe400078e0206 */
[----:B------:R-:W-:-:S03]  /*4ff0*/  IMAD.IADD R14, R7, 0x1, -R6 ;  /* 0x00000001070e7824 */ /* 0x000fc600078e0a06 */
[----:B------:R-:W-:Y:S02]  /*5000*/  IABS R17, R0 ;  /* 0x0000000000117213 */ /* 0x000fe40000000000 */
[----:B------:R-:W-:Y:S01]  /*5010*/  IABS R19, R14 ;  /* 0x0000000e00137213 */ /* 0x000fe20000000000 */
        /* <DEDUP_REMOVED lines=22> */
.L_x_65:
[----:B------:R-:W-:Y:S05]  /*5180*/  BSYNC.RECONVERGENT B0 ;  /* 0x0000000000007941 */ /* 0x000fea0003800200 */
.L_x_63:
[----:B------:R-:W-:Y:S01]  /*5190*/  ISETP.GE.AND P4, PT, R8, 0x1, PT ;  /* 0x000000010800780c */ /* 0x000fe20003f86270 */
[----:B------:R-:W-:Y:S01]  /*51a0*/  BSSY.RECONVERGENT B0, `(.L_x_66) ;  /* 0x000002f000007945 */ /* 0x000fe20003800200 */
[----:B------:R-:W-:Y:S02]  /*51b0*/  IABS R15, R8 ;  /* 0x00000008000f7213 */ /* 0x000fe40000000000 */
[----:B------:R-:W-:Y:S02]  /*51c0*/  IABS R16, R13 ;  /* 0x0000000d00107213 */ /* 0x000fe40000000000 */
[----:B------:R-:W-:Y:S02]  /*51d0*/  ISETP.GT.AND P6, PT, R13, RZ, !P4 ;  /* 0x000000ff0d00720c */ /* 0x000fe400067c4270 */
[----:B------:R-:W-:Y:S02]  /*51e0*/  VIMNMX.U32 R0, PT, PT, R15, R16, PT ;  /* 0x000000100f007248 */ /* 0x000fe40003fe0000 */
[----:B------:R-:W-:-:S03]  /*51f0*/  ISETP.GT.AND P5, PT, R13, RZ, PT ;  /* 0x000000ff0d00720c */ /* 0x000fc60003fa4270 */
[--C-:B------:R-:W-:Y:S02]  /*5200*/  @P4 IMAD.MOV R17, RZ, RZ, -R0.reuse ;  /* 0x000000ffff114224 */ /* 0x100fe400078e0a00 */
[----:B------:R-:W-:-:S03]  /*5210*/  @!P4 IMAD.MOV R18, RZ, RZ, -R0 ;  /* 0x000000ffff12c224 */ /* 0x000fc600078e0a00 */
[----:B------:R-:W-:Y:S01]  /*5220*/  @P4 SEL R17, R0, R17, P5 ;  /* 0x0000001100114207 */ /* 0x000fe20002800000 */
[----:B------:R-:W-:-:S04]  /*5230*/  @P6 IMAD.MOV.U32 R0, RZ, RZ, R18 ;  /* 0x000000ffff006224 */ /* 0x000fc800078e0012 */
[----:B------:R-:W-:Y:S01]  /*5240*/  @!P4 IMAD.MOV.U32 R17, RZ, RZ, R0 ;  /* 0x000000ffff11c224 */ /* 0x000fe200078e0000 */
[----:B------:R-:W-:Y:S06]  /*5250*/  @P1 BRA `(.L_x_67) ;  /* 0x00000000001c1947 */ /* 0x000fec0003800000 */
[----:B------:R-:W0:Y:S01]  /*5260*/  LDCU UR4, c[0x0][0x3b0] ;  /* 0x00007600ff0477ac */ /* 0x000e220008000800 */
[----:B------:R-:W-:Y:S01]  /*5270*/  ISETP.GT.AND P5, PT, R17, R2, PT ;  /* 0x000000021100720c */ /* 0x000fe20003fa4270 */
[----:B0-----:R-:W-:-:S12]  /*5280*/  IMAD.U32 R0, RZ, RZ, UR4 ;  /* 0x00000004ff007e24 */ /* 0x001fd8000f8e00ff */
[----:B------:R-:W-:Y:S05]  /*5290*/  @P5 BRA `(.L_x_68) ;  /* 0x00000000007c5947 */ /* 0x000fea0003800000 */
[----:B------:R-:W-:-:S05]  /*52a0*/  IMAD.MOV R0, RZ, RZ, -R2 ;  /* 0x000000ffff007224 */ /* 0x000fca00078e0a02 */
[----:B------:R-:W-:Y:S01]  /*52b0*/  VIMNMX R0, PT, PT, R17, R0, !PT ;  /* 0x0000000011007248 */ /* 0x000fe20007fe0100 */
[----:B------:R-:W-:Y:S06]  /*52c0*/  BRA `(.L_x_68) ;  /* 0x0000000000707947 */ /* 0x000fec0003800000 */
.L_x_67:
[----:B------:R-:W0:Y:S01]  /*52d0*/  LDCU UR4, c[0x0][0x3ac] ;  /* 0x00007580ff0477ac */ /* 0x000e220008000800 */
[----:B------:R-:W-:Y:S02]  /*52e0*/  IMAD.IADD R0, R13, 0x1, R8 ;  /* 0x000000010d007824 */ /* 0x000fe400078e0208 */
[----:B------:R-:W-:-:S03]  /*52f0*/  IMAD.IADD R18, R8, 0x1, -R13 ;  /* 0x0000000108127824 */ /* 0x000fc600078e0a0d */
        /* <DEDUP_REMOVED lines=12> */
[----:B-1----:R-:W-:Y:S01]  /*53c0*/  @!P5 LEA R18, R23, R0, 0x18 ;  /* 0x000000001712d211 */ /* 0x002fe200078ec0ff */
[----:B------:R-:W-:Y:S01]  /*53d0*/  IMAD.MOV.U32 R0, RZ, RZ, RZ ;  /* 0x000000ffff007224 */ /* 0x000fe200078e00ff */
[----:B--2---:R-:W-:-:S03]  /*53e0*/  @!P6 LEA R20, R25, R20, 0x18 ;  /* 0x000000141914e211 */ /* 0x004fc600078ec0ff */
[----:B------:R-:W-:Y:S02]  /*53f0*/  @!P5 IMAD R18, R19, 0x4, R18 ;  /* 0x000000041312d824 */ /* 0x000fe400078e0212 */
[----:B------:R-:W-:Y:S02]  /*5400*/  IMAD.MOV.U32 R19, RZ, RZ, RZ ;  /* 0x000000ffff137224 */ /* 0x000fe400078e00ff */
[----:B------:R-:W-:Y:S01]  /*5410*/  @!P6 IMAD R20, R21, 0x4, R20 ;  /* 0x000000041514e824 */ /* 0x000fe200078e0214 */
[----:B------:R-:W-:Y:S04]  /*5420*/  @!P5 LDS R0, [R18] ;  /* 0x000000001200d984 */ /* 0x000fe80000000800 */
[----:B------:R-:W1:Y:S02]  /*5430*/  @!P6 LDS R19, [R20] ;  /* 0x000000001413e984 */ /* 0x000e640000000800 */
[----:B-1----:R-:W-:Y:S01]  /*5440*/  IADD3 R19, PT, PT, -R19, R0, R17 ;  /* 0x0000000013137210 */ /* 0x002fe20007ffe111 */
[----:B0-----:R-:W-:-:S03]  /*5450*/  IMAD.U32 R0, RZ, RZ, UR4 ;  /* 0x00000004ff007e24 */ /* 0x001fc6000f8e00ff */
[----:B------:R-:W-:-:S13]  /*5460*/  ISETP.GT.AND P5, PT, R19, R2, PT ;  /* 0x000000021300720c */ /* 0x000fda0003fa4270 */
[----:B------:R-:W-:-:S05]  /*5470*/  @!P5 IMAD.MOV R22, RZ, RZ, -R2 ;  /* 0x000000ffff16d224 */ /* 0x000fca00078e0a02 */
[----:B------:R-:W-:-:S07]  /*5480*/  @!P5 VIMNMX R0, PT, PT, R19, R22, !PT ;  /* 0x000000161300d248 */ /* 0x000fce0007fe0100 */
.L_x_68:
[----:B------:R-:W-:Y:S05]  /*5490*/  BSYNC.RECONVERGENT B0 ;  /* 0x0000000000007941 */ /* 0x000fea0003800200 */
.L_x_66:
[----:B------:R-:W-:Y:S01]  /*54a0*/  ISETP.GE.AND P6, PT, R13, 0x1, PT ;  /* 0x000000010d00780c */ /* 0x000fe20003fc6270 */
[----:B------:R-:W-:Y:S01]  /*54b0*/  BSSY.RECONVERGENT B0, `(.L_x_69) ;  /* 0x0000033000007945 */ /* 0x000fe20003800200 */
[----:B------:R-:W-:Y:S02]  /*54c0*/  IABS R17, R14 ;  /* 0x0000000e00117213 */ /* 0x000fe40000000000 */
[----:B------:R-:W-:Y:S02]  /*54d0*/  P2R R18, PR, RZ, 0x1 ;  /* 0x00000001ff127803 */ /* 0x000fe40000000000 */
[----:B------:R-:W-:Y:S02]  /*54e0*/  VIMNMX.U32 R16, PT, PT, R16, R17, PT ;  /* 0x0000001110107248 */ /* 0x000fe40003fe0000 */
[----:B------:R-:W-:-:S05]  /*54f0*/  ISETP.GT.AND P0, PT, R14, RZ, PT ;  /* 0x000000ff0e00720c */ /* 0x000fca0003f04270 */
[--C-:B------:R-:W-:Y:S01]  /*5500*/  @P6 IMAD.MOV R19, RZ, RZ, -R16.reuse ;  /* 0x000000ffff136224 */ /* 0x100fe200078e0a10 */
[----:B------:R-:W-:Y:S01]  /*5510*/  @P6 PLOP3.LUT P5, PT, P0, PT, PT, 0x80, 0x8 ;  /* 0x000000000008681c */ /* 0x000fe200007af070 */
[----:B------:R-:W-:-:S03]  /*5520*/  @!P6 IMAD.MOV R20, RZ, RZ, -R16 ;  /* 0x000000ffff14e224 */ /* 0x000fc600078e0a10 */
[----:B------:R-:W-:Y:S02]  /*5530*/  @P6 SEL R19, R16, R19, P5 ;  /* 0x0000001310136207 */ /* 0x000fe40002800000 */
[----:B------:R-:W-:Y:S02]  /*5540*/  @!P6 PLOP3.LUT P5, PT, P0, PT, PT, 0x80, 0x8 ;  /* 0x000000000008e81c */ /* 0x000fe400007af070 */
[----:B------:R-:W-:Y:S02]  /*5550*/  PLOP3.LUT P0, PT, PT, PT, PT, 0x8, 0x80 ;  /* 0x000000000080781c */ /* 0x000fe40003f0e170 */
[----:B------:R-:W-:-:S13]  /*5560*/  @!P6 PLOP3.LUT P0, PT, P5, PT, PT, 0x80, 0x8 ;  /* 0x000000000008e81c */ /* 0x000fda0002f0f070 */
[----:B------:R-:W-:Y:S01]  /*5570*/  @P0 IMAD.MOV.U32 R16, RZ, RZ, R20 ;  /* 0x000000ffff100224 */ /* 0x000fe200078e0014 */
[----:B------:R-:W-:-:S03]  /*5580*/  ISETP.NE.AND P0, PT, R18, RZ, PT ;  /* 0x000000ff1200720c */ /* 0x000fc60003f05270 */
[----:B------:R-:W-:Y:S01]  /*5590*/  @!P6 IMAD.MOV.U32 R19, RZ, RZ, R16 ;  /* 0x000000ffff13e224 */ /* 0x000fe200078e0010 */
[----:B------:R-:W-:Y:S09]  /*55a0*/  @P1 BRA `(.L_x_70) ;  /* 0x00000000001c1947 */ /* 0x000ff20003800000 */
[----:B------:R-:W0:Y:S01]  /*55b0*/  LDCU UR4, c[0x0][0x3b0] ;  /* 0x00007600ff0477ac */ /* 0x000e220008000800 */
[----:B------:R-:W-:Y:S01]  /*55c0*/  ISETP.GT.AND P6, PT, R19, R2, PT ;  /* 0x000000021300720c */ /* 0x000fe20003fc4270 */
[----:B0-----:R-:W-:-:S12]  /*55d0*/  IMAD.U32 R16, RZ, RZ, UR4 ;  /* 0x00000004ff107e24 */ /* 0x001fd8000f8e00ff */
[----:B------:R-:W-:Y:S05]  /*55e0*/  @P6 BRA `(.L_x_71) ;  /* 0x00000000007c6947 */ /* 0x000fea0003800000 */
[----:B------:R-:W-:-:S05]  /*55f0*/  IMAD.MOV R16, RZ, RZ, -R2 ;  /* 0x000000ffff107224 */ /* 0x000fca00078e0a02 */
[----:B------:R-:W-:Y:S01]  /*5600*/  VIMNMX R16, PT, PT, R19, R16, !PT ;  /* 0x0000001013107248 */ /* 0x000fe20007fe0100 */
[----:B------:R-:W-:Y:S06]  /*5610*/  BRA `(.L_x_71) ;  /* 0x0000000000707947 */ /* 0x000fec0003800000 */
.L_x_70:
[----:B------:R-:W0:Y:S01]  /*5620*/  LDCU UR4, c[0x0][0x3ac] ;  /* 0x00007580ff0477ac */ /* 0x000e220008000800 */
[----:B------:R-:W-:Y:S02]  /*5630*/  IMAD.IADD R16, R14, 0x1, R13 ;  /* 0x000000010e107824 */ /* 0x000fe400078e020d */
[----:B------:R-:W-:-:S03]  /*5640*/  IMAD.IADD R13, R13, 0x1, -R14 ;  /* 0x000000010d0d7824 */ /* 0x000fc600078e0a0e */
[----:B------:R-:W-:Y:S02]  /*5650*/  IABS R16, R16 ;  /* 0x0000001000107213 */ /* 0x000fe40000000000 */
[----:B------:R-:W-:Y:S01]  /*5660*/  IABS R18, R13 ;  /* 0x0000000d00127213 */ /* 0x000fe20000000000 */
[----:B0-----:R-:W-:-:S06]  /*5670*/  ULOP3.LUT UR4, UR4, 0xffff, URZ, 0xc0, !UPT ;  /* 0x0000ffff04047892 */ /* 0x001fcc000f8ec0ff */
[----:B------:R-:W-:-:S04]  /*5680*/  SHF.R.U32.HI R21, RZ, UR4, R16 ;  /* 0x00000004ff157c19 */ /* 0x000fc80008011610 */
[----:B------:R-:W-:-:S13]  /*5690*/  ISETP.GE.AND P6, PT, R21, R4, PT ;  /* 0x000000041500720c */ /* 0x000fda0003fc6270 */
[----:B------:R-:W0:Y:S01]  /*56a0*/  @!P6 S2R R23, SR_CgaCtaId ;  /* 0x000000000017e919 */ /* 0x000e220000008800 */
[----:B------:R-:W-:-:S04]  /*56b0*/  @!P6 MOV R16, 0x400 ;  /* 0x000004000010e802 */ /* 0x000fc80000000f00 */
[----:B0-----:R-:W-:Y:S01]  /*56c0*/  @!P6 LEA R20, R23, R16, 0x18 ;  /* 0x000000101714e211 */ /* 0x001fe200078ec0ff */
[----:B------:R-:W-:-:S04]  /*56d0*/  IMAD.MOV.U32 R16, RZ, RZ, RZ ;  /* 0x000000ffff107224 */ /* 0x000fc800078e00ff */
[----:B------:R-:W-:Y:S01]  /*56e0*/  @!P6 IMAD R13, R21, 0x4, R20 ;  /* 0x00000004150de824 */ /* 0x000fe200078e0214 */
[----:B------:R-:W-:Y:S01]  /*56f0*/  SHF.R.U32.HI R21, RZ, UR4, R18 ;  /* 0x00000004ff157c19 */ /* 0x000fe20008011612 */
[----:B------:R-:W0:Y:S03]  /*5700*/  LDCU UR4, c[0x0][0x3b0] ;  /* 0x00007600ff0477ac */ /* 0x000e260008000800 */
[----:B------:R-:W-:Y:S01]  /*5710*/  @!P6 LDS R16, [R13] ;  /* 0x000000000d10e984 */ /* 0x000fe20000000800 */
[----:B------:R-:W-:-:S13]  /*5720*/  ISETP.GE.AND P6, PT, R21, R4, PT ;  /* 0x000000041500720c */ /* 0x000fda0003fc6270 */
[----:B------:R-:W1:Y:S01]  /*5730*/  @!P6 S2R R23, SR_CgaCtaId ;  /* 0x000000000017e919 */ /* 0x000e620000008800 */
[----:B------:R-:W-:-:S04]  /*5740*/  @!P6 MOV R18, 0x400 ;  /* 0x000004000012e802 */ /* 0x000fc80000000f00 */
[----:B-1----:R-:W-:Y:S01]  /*5750*/  @!P6 LEA R20, R23, R18, 0x18 ;  /* 0x000000121714e211 */ /* 0x002fe200078ec0ff */
[----:B------:R-:W-:-:S04]  /*5760*/  IMAD.MOV.U32 R18, RZ, RZ, RZ ;  /* 0x000000ffff127224 */ /* 0x000fc800078e00ff */
[----:B------:R-:W-:-:S05]  /*5770*/  @!P6 IMAD R20, R21, 0x4, R20 ;  /* 0x000000041514e824 */ /* 0x000fca00078e0214 */
[----:B------:R-:W1:Y:S02]  /*5780*/  @!P6 LDS R18, [R20] ;  /* 0x000000001412e984 */ /* 0x000e640000000800 */
[----:B-1----:R-:W-:Y:S01]  /*5790*/  IADD3 R19, PT, PT, -R18, R16, R19 ;  /* 0x0000001012137210 */ /* 0x002fe20007ffe113 */
[----:B0-----:R-:W-:-:S03]  /*57a0*/  IMAD.U32 R16, RZ, RZ, UR4 ;  /* 0x00000004ff107e24 */ /* 0x001fc6000f8e00ff */
[----:B------:R-:W-:-:S13]  /*57b0*/  ISETP.GT.AND P6, PT, R19, R2, PT ;  /* 0x000000021300720c */ /* 0x000fda0003fc4270 */
[----:B------:R-:W-:-:S05]  /*57c0*/  @!P6 IMAD.MOV R18, RZ, RZ, -R2 ;  /* 0x000000ffff12e224 */ /* 0x000fca00078e0a02 */
[----:B------:R-:W-:-:S07]  /*57d0*/  @!P6 VIMNMX R16, PT, PT, R19, R18, !PT ;  /* 0x000000121310e248 */ /* 0x000fce0007fe0100 */
.L_x_71:
[----:B------:R-:W-:Y:S05]  /*57e0*/  BSYNC.RECONVERGENT B0 ;  /* 0x0000000000007941 */ /* 0x000fea0003800200 */
.L_x_69:
[----:B------:R-:W-:Y:S01]  /*57f0*/  PLOP3.LUT P6, PT, PT, PT, PT, 0x8, 0x80 ;  /* 0x000000000080781c */ /* 0x000fe20003fce170 */
[----:B------:R-:W-:Y:S01]  /*5800*/  BSSY.RECONVERGENT B0, `(.L_x_72) ;  /* 0x000002e000007945 */ /* 0x000fe20003800200 */
[----:B------:R-:W-:Y:S02]  /*5810*/  @!P4 PLOP3.LUT P6, PT, P5, PT, PT, 0x80, 0x8 ;  /* 0x000000000008c81c */ /* 0x000fe40002fcf070 */
[----:B------:R-:W-:-:S05]  /*5820*/  VIMNMX.U32 R17, PT, PT, R15, R17, PT ;  /* 0x000000110f117248 */ /* 0x000fca0003fe0000 */
        /* <DEDUP_REMOVED lines=13> */
.L_x_73:
[----:B------:R-:W0:Y:S01]  /*5900*/  LDCU UR4, c[0x0][0x3ac] ;  /* 0x00007580ff0477ac */ /* 0x000e220008000800 */
[----:B------:R-:W-:Y:S02]  /*5910*/  IMAD.IADD R13, R14, 0x1, R8 ;  /* 0x000000010e0d7824 */ /* 0x000fe400078e0208 */
[----:B------:R-:W-:-:S03]  /*5920*/  IMAD.IADD R8, R8, 0x1, -R14 ;  /* 0x0000000108087824 */ /* 0x000fc600078e0a0e */
[----:B------:R-:W-:Y:S02]  /*5930*/  IABS R13, R13 ;  /* 0x0000000d000d7213 */ /* 0x000fe40000000000 */
[----:B------:R-:W-:-:S03]  /*5940*/  IABS R14, R8 ;  /* 0x00000008000e7213 */ /* 0x000fc60000000000 */
[----:B------:R-:W-:Y:S02]  /*5950*/  IMAD.MOV.U32 R8, RZ, RZ, R13 ;  /* 0x000000ffff087224 */ /* 0x000fe400078e000d */
[----:B------:R-:W-:Y:S01]  /*5960*/  IMAD.MOV.U32 R13, RZ, RZ, R14 ;  /* 0x000000ffff0d7224 */ /* 0x000fe200078e000e */
        /* <DEDUP_REMOVED lines=14> */
[----:B------:R-:W-:-:S03]  /*5a50*/  @!P5 IMAD R17, R13, 0x4, R18 ;  /* 0x000000040d11d824 */ /* 0x000fc600078e0212 */
[----:B------:R-:W-:Y:S01]  /*5a60*/  @!P4 LDS R8, [R14] ;  /* 0x000000000e08c984 */ /* 0x000fe20000000800 */
[----:B------:R-:W-:-:S06]  /*5a70*/  IMAD.MOV.U32 R13, RZ, RZ, RZ ;  /* 0x000000ffff0d7224 */ /* 0x000fcc00078e00ff */
[----:B------:R-:W1:Y:S02]  /*5a80*/  @!P5 LDS R13, [R17] ;  /* 0x00000000110dd984 */ /* 0x000e640000000800 */
[----:B-1----:R-:W-:Y:S01]  /*5a90*/  IADD3 R15, PT, PT, -R13, R8, R15 ;  /* 0x000000080d0f7210 */ /* 0x002fe20007ffe10f */
[----:B0-----:R-:W-:-:S03]  /*5aa0*/  IMAD.U32 R13, RZ, RZ, UR4 ;  /* 0x00000004ff0d7e24 */ /* 0x001fc6000f8e00ff */
[----:B------:R-:W-:-:S13]  /*5ab0*/  ISETP.GT.AND P4, PT, R15, R2, PT ;  /* 0x000000020f00720c */ /* 0x000fda0003f84270 */
[----:B------:R-:W-:-:S05]  /*5ac0*/  @!P4 IMAD.MOV R8, RZ, RZ, -R2 ;  /* 0x000000ffff08c224 */ /* 0x000fca00078e0a02 */
[----:B------:R-:W-:-:S07]  /*5ad0*/  @!P4 VIMNMX R13, PT, PT, R15, R8, !PT ;  /* 0x000000080f0dc248 */ /* 0x000fce0007fe0100 */
.L_x_74:
[----:B------:R-:W-:Y:S05]  /*5ae0*/  BSYNC.RECONVERGENT B0 ;  /* 0x0000000000007941 */ /* 0x000fea0003800200 */
.L_x_72:
        /* <DEDUP_REMOVED lines=23> */
.L_x_76:
        /* <DEDUP_REMOVED lines=28> */
.L_x_77:
[----:B------:R-:W-:Y:S05]  /*5e20*/  BSYNC.RECONVERGENT B0 ;  /* 0x0000000000007941 */ /* 0x000fea0003800200 */
.L_x_75:
[----:B------:R-:W0:Y:S01]  /*5e30*/  LDC.64 R8, c[0x0][0x3b8] ;  /* 0x0000ee00ff087b82 */ /* 0x000e220000000a00 */
[----:B------:R-:W-:Y:S01]  /*5e40*/  IABS R15, R12 ;  /* 0x0000000c000f7213 */ /* 0x000fe20000000000 */
[----:B------:R-:W-:Y:S01]  /*5e50*/  BSSY.RECONVERGENT B0, `(.L_x_78) ;  /* 0x0000030000007945 */ /* 0x000fe20003800200 */
[----:B------:R-:W-:Y:S02]  /*5e60*/  PLOP3.LUT P5, PT, PT, PT, PT, 0x8, 0x80 ;  /* 0x000000000080781c */ /* 0x000fe40003fae170 */
[----:B------:R-:W-:Y:S02]  /*5e70*/  @!P0 PLOP3.LUT P5, PT, P4, PT, PT, 0x80, 0x8 ;  /* 0x000000000008881c */ /* 0x000fe400027af070 */
[----:B------:R-:W-:-:S05]  /*5e80*/  VIMNMX.U32 R14, PT, PT, R15, R14, PT ;  /* 0x0000000e0f0e7248 */ /* 0x000fca0003fe0000 */
[--C-:B------:R-:W-:Y:S02]  /*5e90*/  @P0 IMAD.MOV R15, RZ, RZ, -R14.reuse ;  /* 0x000000ffff0f0224 */ /* 0x100fe400078e0a0e */
[----:B------:R-:W-:-:S03]  /*5ea0*/  @!P0 IMAD.MOV R18, RZ, RZ, -R14 ;  /* 0x000000ffff128224 */ /* 0x000fc600078e0a0e */
[----:B------:R-:W-:Y:S01]  /*5eb0*/  @P0 SEL R15, R14, R15, P4 ;  /* 0x0000000f0e0f0207 */ /* 0x000fe20002000000 */
[----:B------:R-:W-:-:S04]  /*5ec0*/  @P5 IMAD.MOV.U32 R14, RZ, RZ, R18 ;  /* 0x000000ffff0e5224 */ /* 0x000fc800078e0012 */
[----:B------:R-:W-:Y:S02]  /*5ed0*/  @!P0 IMAD.MOV.U32 R15, RZ, RZ, R14 ;  /* 0x000000ffff0f8224 */ /* 0x000fe400078e000e */
[----:B0-----:R-:W-:Y:S02]  /*5ee0*/  IMAD.WIDE R8, R3, 0x4, R8 ;  /* 0x0000000403087825 */ /* 0x001fe400078e0208 */
[----:B------:R-:W0:Y:S03]  /*5ef0*/  LDC R3, c[0x0][0x3b0] ;  /* 0x0000ec00ff037b82 */ /* 0x000e260000000800 */
[----:B------:R1:W-:Y:S01]  /*5f00*/  STG.E desc[UR6][R8.64], R17 ;  /* 0x0000001108007986 */ /* 0x0003e2000c101906 */
[----:B------:R-:W-:Y:S05]  /*5f10*/  @P1 BRA `(.L_x_79) ;  /* 0x0000000000181947 */ /* 0x000fea0003800000 */
[----:B------:R-:W-:Y:S01]  /*5f20*/  ISETP.GT.AND P0, PT, R15, R2, PT ;  /* 0x000000020f00720c */ /* 0x000fe20003f04270 */
[----:B0-----:R-:W-:-:S12]  /*5f30*/  IMAD.MOV.U32 R19, RZ, RZ, R3 ;  /* 0x000000ffff137224 */ /* 0x001fd800078e0003 */
[----:B------:R-:W-:Y:S05]  /*5f40*/  @P0 BRA `(.L_x_80) ;  /* 0x0000000000800947 */ /* 0x000fea0003800000 */
[----:B------:R-:W-:-:S05]  /*5f50*/  IMAD.MOV R12, RZ, RZ, -R2 ;  /* 0x000000ffff0c7224 */ /* 0x000fca00078e0a02 */
[----:B------:R-:W-:Y:S01]  /*5f60*/  VIMNMX R19, PT, PT, R15, R12, !PT ;  /* 0x0000000c0f137248 */ /* 0x000fe20007fe0100 */
[----:B------:R-:W-:Y:S06]  /*5f70*/  BRA `(.L_x_80) ;  /* 0x0000000000747947 */ /* 0x000fec0003800000 */
.L_x_79:
[----:B------:R-:W2:Y:S01]  /*5f80*/  LDCU UR4, c[0x0][0x3ac] ;  /* 0x00007580ff0477ac */ /* 0x000ea20008000800 */
[C-C-:B------:R-:W-:Y:S02]  /*5f90*/  IMAD.IADD R14, R12.reuse, 0x1, R16.reuse ;  /* 0x000000010c0e7824 */ /* 0x140fe400078e0210 */
[----:B------:R-:W-:-:S03]  /*5fa0*/  IMAD.IADD R12, R12, 0x1, -R16 ;  /* 0x000000010c0c7824 */ /* 0x000fc600078e0a10 */
[----:B------:R-:W-:Y:S02]  /*5fb0*/  IABS R14, R14 ;  /* 0x0000000e000e7213 */ /* 0x000fe40000000000 */
[----:B------:R-:W-:-:S03]  /*5fc0*/  IABS R16, R12 ;  /* 0x0000000c00107213 */ /* 0x000fc60000000000 */
[----:B------:R-:W-:Y:S02]  /*5fd0*/  IMAD.MOV.U32 R12, RZ, RZ, R14 ;  /* 0x000000ffff0c7224 */ /* 0x000fe400078e000e */
[----:B------:R-:W-:Y:S01]  /*5fe0*/  IMAD.MOV.U32 R14, RZ, RZ, R16 ;  /* 0x000000ffff0e7224 */ /* 0x000fe200078e0010 */
[----:B--2---:R-:W-:-:S06]  /*5ff0*/  ULOP3.LUT UR4, UR4, 0xffff, URZ, 0xc0, !UPT ;  /* 0x0000ffff04047892 */ /* 0x004fcc000f8ec0ff */
[----:B-1----:R-:W-:Y:S02]  /*6000*/  SHF.R.U32.HI R17, RZ, UR4, R12 ;  /* 0x00000004ff117c19 */ /* 0x002fe4000801160c */
[----:B------:R-:W-:Y:S02]  /*6010*/  SHF.R.U32.HI R19, RZ, UR4, R14 ;  /* 0x00000004ff137c19 */ /* 0x000fe4000801160e */
[-C--:B------:R-:W-:Y:S02]  /*6020*/  ISETP.GE.AND P0, PT, R17, R4.reuse, PT ;  /* 0x000000041100720c */ /* 0x080fe40003f06270 */
        /* <DEDUP_REMOVED lines=11> */
[----:B------:R-:W-:Y:S02]  /*60e0*/  IMAD.MOV.U32 R16, RZ, RZ, RZ ;  /* 0x000000ffff107224 */ /* 0x000fe400078e00ff */
[----:B0-----:R-:W-:-:S04]  /*60f0*/  IMAD.MOV.U32 R19, RZ, RZ, R3 ;  /* 0x000000ffff137224 */ /* 0x001fc800078e0003 */
[----:B------:R-:W0:Y:S02]  /*6100*/  @!P4 LDS R16, [R17] ;  /* 0x000000001110c984 */ /* 0x000e240000000800 */
[----:B0-----:R-:W-:-:S04]  /*6110*/  IADD3 R15, PT, PT, -R16, R12, R15 ;  /* 0x0000000c100f7210 */ /* 0x001fc80007ffe10f */
[----:B------:R-:W-:-:S13]  /*6120*/  ISETP.GT.AND P0, PT, R15, R2, PT ;  /* 0x000000020f00720c */ /* 0x000fda0003f04270 */
[----:B------:R-:W-:-:S05]  /*6130*/  @!P0 IMAD.MOV R12, RZ, RZ, -R2 ;  /* 0x000000ffff0c8224 */ /* 0x000fca00078e0a02 */
[----:B------:R-:W-:-:S07]  /*6140*/  @!P0 VIMNMX R19, PT, PT, R15, R12, !PT ;  /* 0x0000000c0f138248 */ /* 0x000fce0007fe0100 */
.L_x_80:
[----:B------:R-:W-:Y:S05]  /*6150*/  BSYNC.RECONVERGENT B0 ;  /* 0x0000000000007941 */ /* 0x000fea0003800200 */
.L_x_78:
[----:B------:R-:W0:Y:S01]  /*6160*/  LDC R15, c[0x0][0x380] ;  /* 0x0000e000ff0f7b82 */ /* 0x000e220000000800 */
[----:B------:R-:W-:Y:S01]  /*6170*/  ISETP.GE.AND P0, PT, R13, 0x1, PT ;  /* 0x000000010d00780c */ /* 0x000fe20003f06270 */
[----:B------:R-:W-:Y:S01]  /*6180*/  BSSY.RECONVERGENT B0, `(.L_x_81) ;  /* 0x0000031000007945 */ /* 0x000fe20003800200 */
[----:B-1----:R-:W-:Y:S02]  /*6190*/  IABS R17, R11 ;  /* 0x0000000b00117213 */ /* 0x002fe40000000000 */
[----:B------:R-:W-:Y:S02]  /*61a0*/  IABS R12, R13 ;  /* 0x0000000d000c7213 */ /* 0x000fe40000000000 */
[----:B------:R-:W-:Y:S02]  /*61b0*/  PLOP3.LUT P4, PT, PT, PT, PT, 0x8, 0x80 ;  /* 0x000000000080781c */ /* 0x000fe40003f8e170 */
[----:B------:R-:W-:-:S05]  /*61c0*/  VIMNMX.U32 R14, PT, PT, R17, R12, PT ;  /* 0x0000000c110e7248 */ /* 0x000fca0003fe0000 */
[----:B------:R-:W-:Y:S01]  /*61d0*/  @!P0 PLOP3.LUT P4, PT, P2, PT, PT, 0x80, 0x8 ;  /* 0x000000000008881c */ /* 0x000fe2000178f070 */
[--C-:B------:R-:W-:Y:S02]  /*61e0*/  @P0 IMAD.MOV R17, RZ, RZ, -R14.reuse ;  /* 0x000000ffff110224 */ /* 0x100fe400078e0a0e */
[----:B------:R-:W-:-:S03]  /*61f0*/  @!P0 IMAD.MOV R16, RZ, RZ, -R14 ;  /* 0x000000ffff108224 */ /* 0x000fc600078e0a0e */
[----:B------:R-:W-:Y:S01]  /*6200*/  @P0 SEL R17, R14, R17, P2 ;  /* 0x000000110e110207 */ /* 0x000fe20001000000 */
[----:B0-----:R-:W-:-:S06]  /*6210*/  IMAD.WIDE R8, R15, 0x4, R8 ;  /* 0x000000040f087825 */ /* 0x001fcc00078e0208 */
[----:B------:R-:W-:Y:S01]  /*6220*/  @P4 IMAD.MOV.U32 R14, RZ, RZ, R16 ;  /* 0x000000ffff0e4224 */ /* 0x000fe200078e0010 */
[----:B------:R0:W-:Y:S03]  /*6230*/  STG.E desc[UR6][R8.64], R19 ;  /* 0x0000001308007986 */ /* 0x0001e6000c101906 */
[----:B------:R-:W-:Y:S01]  /*6240*/  @!P0 IMAD.MOV.U32 R17, RZ, RZ, R14 ;  /* 0x000000ffff118224 */ /* 0x000fe200078e000e */
[----:B------:R-:W-:Y:S06]  /*6250*/  @P1 BRA `(.L_x_82) ;  /* 0x0000000000181947 */ /* 0x000fec0003800000 */
[----:B------:R-:W-:Y:S01]  /*6260*/  ISETP.GT.AND P0, PT, R17, R2, PT ;  /* 0x000000021100720c */ /* 0x000fe20003f04270 */
[----:B0-----:R-:W-:-:S12]  /*6270*/  IMAD.MOV.U32 R19, RZ, RZ, R3 ;  /* 0x000000ffff137224 */ /* 0x001fd800078e0003 */
[----:B------:R-:W-:Y:S05]  /*6280*/  @P0 BRA `(.L_x_83) ;  /* 0x0000000000800947 */ /* 0x000fea0003800000 */
[----:B------:R-:W-:-:S05]  /*6290*/  IMAD.MOV R14, RZ, RZ, -R2 ;  /* 0x000000ffff0e7224 */ /* 0x000fca00078e0a02 */
[----:B------:R-:W-:Y:S01]  /*62a0*/  VIMNMX R19, PT, PT, R17, R14, !PT ;  /* 0x0000000e11137248 */ /* 0x000fe20007fe0100 */
[----:B------:R-:W-:Y:S06]  /*62b0*/  BRA `(.L_x_83) ;  /* 0x0000000000747947 */ /* 0x000fec0003800000 */
.L_x_82:
[----:B------:R-:W1:Y:S01]  /*62c0*/  LDCU UR4, c[0x0][0x3ac] ;  /* 0x00007580ff0477ac */ /* 0x000e620008000800 */
[----:B------:R-:W-:Y:S02]  /*62d0*/  IMAD.IADD R14, R11, 0x1, R13 ;  /* 0x000000010b0e7824 */ /* 0x000fe400078e020d */
[----:B------:R-:W-:-:S03]  /*62e0*/  IMAD.IADD R11, R13, 0x1, -R11 ;  /* 0x000000010d0b7824 */ /* 0x000fc600078e0a0b */
[----:B------:R-:W-:Y:S02]  /*62f0*/  IABS R14, R14 ;  /* 0x0000000e000e7213 */ /* 0x000fe40000000000 */
[----:B------:R-:W-:-:S03]  /*6300*/  IABS R16, R11 ;  /* 0x0000000b00107213 */ /* 0x000fc60000000000 */
[----:B------:R-:W-:Y:S02]  /*6310*/  IMAD.MOV.U32 R11, RZ, RZ, R14 ;  /* 0x000000ffff0b7224 */ /* 0x000fe400078e000e */
[----:B------:R-:W-:Y:S01]  /*6320*/  IMAD.MOV.U32 R14, RZ, RZ, R16 ;  /* 0x000000ffff0e7224 */ /* 0x000fe200078e0010 */
[----:B-1----:R-:W-:-:S06]  /*6330*/  ULOP3.LUT UR4, UR4, 0xffff, URZ, 0xc0, !UPT ;  /* 0x0000ffff04047892 */ /* 0x002fcc000f8ec0ff */
[----:B------:R-:W-:Y:S02]  /*6340*/  SHF.R.U32.HI R11, RZ, UR4, R11 ;  /* 0x00000004ff0b7c19 */ /* 0x000fe4000801160b */
[----:B0-----:R-:W-:Y:S02]  /*6350*/  SHF.R.U32.HI R19, RZ, UR4, R14 ;  /* 0x00000004ff137c19 */ /* 0x001fe4000801160e */
        /* <DEDUP_REMOVED lines=12> */
[----:B------:R-:W-:Y:S01]  /*6420*/  @!P0 LDS R14, [R11] ;  /* 0x000000000b0e8984 */ /* 0x000fe20000000800 */
[----:B------:R-:W-:-:S03]  /*6430*/  IMAD.MOV.U32 R19, RZ, RZ, R3 ;  /* 0x000000ffff137224 */ /* 0x000fc600078e0003 */
[----:B------:R-:W0:Y:S02]  /*6440*/  @!P2 LDS R16, [R18] ;  /* 0x000000001210a984 */ /* 0x000e240000000800 */
[----:B0-----:R-:W-:-:S04]  /*6450*/  IADD3 R17, PT, PT, -R16, R14, R17 ;  /* 0x0000000e10117210 */ /* 0x001fc80007ffe111 */
[----:B------:R-:W-:-:S13]  /*6460*/  ISETP.GT.AND P0, PT, R17, R2, PT ;  /* 0x000000021100720c */ /* 0x000fda0003f04270 */
[----:B------:R-:W-:-:S05]  /*6470*/  @!P0 IMAD.MOV R14, RZ, RZ, -R2 ;  /* 0x000000ffff0e8224 */ /* 0x000fca00078e0a02 */
[----:B------:R-:W-:-:S07]  /*6480*/  @!P0 VIMNMX R19, PT, PT, R17, R14, !PT ;  /* 0x0000000e11138248 */ /* 0x000fce0007fe0100 */
.L_x_83:
[----:B------:R-:W-:Y:S05]  /*6490*/  BSYNC.RECONVERGENT B0 ;  /* 0x0000000000007941 */ /* 0x000fea0003800200 */
.L_x_81:
[----:B------:R-:W-:Y:S01]  /*64a0*/  IMAD.WIDE R8, R15, 0x4, R8 ;  /* 0x000000040f087825 */ /* 0x000fe200078e0208 */
[----:B------:R-:W-:Y:S01]  /*64b0*/  ISETP.GT.AND P0, PT, R13, RZ, PT ;  /* 0x000000ff0d00720c */ /* 0x000fe20003f04270 */
[----:B------:R-:W-:Y:S01]  /*64c0*/  BSSY.RECONVERGENT B0, `(.L_x_84) ;  /* 0x000002b000007945 */ /* 0x000fe20003800200 */
[----:B------:R-:W-:Y:S02]  /*64d0*/  IABS R11, R10 ;  /* 0x0000000a000b7213 */ /* 0x000fe40000000000 */
[----:B------:R0:W-:Y:S01]  /*64e0*/  STG.E desc[UR6][R8.64], R19 ;  /* 0x0000001308007986 */ /* 0x0001e2000c101906 */
[----:B------:R-:W-:Y:S02]  /*64f0*/  ISETP.GT.XOR P0, PT, R10, RZ, P0 ;  /* 0x000000ff0a00720c */ /* 0x000fe40000704a70 */
[----:B------:R-:W-:-:S05]  /*6500*/  VIMNMX.U32 R11, PT, PT, R11, R12, PT ;  /* 0x0000000c0b0b7248 */ /* 0x000fca0003fe0000 */
[----:B------:R-:W-:-:S06]  /*6510*/  IMAD.MOV R12, RZ, RZ, -R11 ;  /* 0x000000ffff0c7224 */ /* 0x000fcc00078e0a0b */
[----:B------:R-:W-:Y:S01]  /*6520*/  @P0 IMAD.MOV.U32 R11, RZ, RZ, R12 ;  /* 0x000000ffff0b0224 */ /* 0x000fe200078e000c */
[----:B0-----:R-:W-:Y:S06]  /*6530*/  @P1 BRA `(.L_x_85) ;  /* 0x0000000000181947 */ /* 0x001fec0003800000 */
[----:B------:R-:W-:Y:S01]  /*6540*/  ISETP.GT.AND P0, PT, R11, R2, PT ;  /* 0x000000020b00720c */ /* 0x000fe20003f04270 */
[----:B------:R-:W-:-:S12]  /*6550*/  IMAD.MOV.U32 R13, RZ, RZ, R3 ;  /* 0x000000ffff0d7224 */ /* 0x000fd800078e0003 */
[----:B------:R-:W-:Y:S05]  /*6560*/  @P0 BRA `(.L_x_86) ;  /* 0x0000000000800947 */ /* 0x000fea0003800000 */
[----:B------:R-:W-:-:S05]  /*6570*/  IMAD.MOV R10, RZ, RZ, -R2 ;  /* 0x000000ffff0a7224 */ /* 0x000fca00078e0a02 */
[----:B------:R-:W-:Y:S01]  /*6580*/  VIMNMX R13, PT, PT, R11, R10, !PT ;  /* 0x0000000a0b0d7248 */ /* 0x000fe20007fe0100 */
[----:B------:R-:W-:Y:S06]  /*6590*/  BRA `(.L_x_86) ;  /* 0x0000000000747947 */ /* 0x000fec0003800000 */
.L_x_85:
        /* <DEDUP_REMOVED lines=25> */
[----:B------:R-:W-:-:S03]  /*6730*/  IMAD.MOV.U32 R13, RZ, RZ, R3 ;  /* 0x000000ffff0d7224 */ /* 0x000fc600078e0003 */
[----:B------:R-:W-:-:S13]  /*6740*/  ISETP.GT.AND P0, PT, R11, R2, PT ;  /* 0x000000020b00720c */ /* 0x000fda0003f04270 */
[----:B------:R-:W-:-:S05]  /*6750*/  @!P0 IMAD.MOV R10, RZ, RZ, -R2 ;  /* 0x000000ffff0a8224 */ /* 0x000fca00078e0a02 */
[----:B------:R-:W-:-:S07]  /*6760*/  @!P0 VIMNMX R13, PT, PT, R11, R10, !PT ;  /* 0x0000000a0b0d8248 */ /* 0x000fce0007fe0100 */
.L_x_86:
[----:B------:R-:W-:Y:S05]  /*6770*/  BSYNC.RECONVERGENT B0 ;  /* 0x0000000000007941 */ /* 0x000fea0003800200 */
.L_x_84:
[----:B------:R-:W-:Y:S01]  /*6780*/  ISETP.GE.AND P0, PT, R0, 0x1, PT ;  /* 0x000000010000780c */ /* 0x000fe20003f06270 */
[----:B------:R-:W-:Y:S01]  /*6790*/  IMAD.WIDE R8, R15, 0x4, R8 ;  /* 0x000000040f087825 */ /* 0x000fe200078e0208 */
[----:B------:R-:W-:Y:S01]  /*67a0*/  IABS R11, R6 ;  /* 0x00000006000b7213 */ /* 0x000fe20000000000 */
[----:B------:R-:W-:Y:S01]  /*67b0*/  BSSY.RECONVERGENT B0, `(.L_x_87) ;  /* 0x000002d000007945 */ /* 0x000fe20003800200 */
[----:B------:R-:W-:Y:S02]  /*67c0*/  IABS R10, R0 ;  /* 0x00000000000a7213 */ /* 0x000fe40000000000 */
[----:B------:R0:W-:Y:S01]  /*67d0*/  STG.E desc[UR6][R8.64], R13 ;  /* 0x0000000d08007986 */ /* 0x0001e2000c101906 */
[----:B------:R-:W-:Y:S02]  /*67e0*/  PLOP3.LUT P2, PT, PT, PT, PT, 0x8, 0x80 ;  /* 0x000000000080781c */ /* 0x000fe40003f4e170 */
[----:B------:R-:W-:-:S04]  /*67f0*/  VIMNMX.U32 R12, PT, PT, R11, R10, PT ;  /* 0x0000000a0b0c7248 */ /* 0x000fc80003fe0000 */
[----:B------:R-:W-:Y:S01]  /*6800*/  @!P0 PLOP3.LUT P2, PT, P3, PT, PT, 0x80, 0x8 ;  /* 0x000000000008881c */ /* 0x000fe20001f4f070 */
[--C-:B------:R-:W-:Y:S02]  /*6810*/  @P0 IMAD.MOV R11, RZ, RZ, -R12.reuse ;  /* 0x000000ffff0b0224 */ /* 0x100fe400078e0a0c */
[----:B------:R-:W-:-:S03]  /*6820*/  @!P0 IMAD.MOV R14, RZ, RZ, -R12 ;  /* 0x000000ffff0e8224 */ /* 0x000fc600078e0a0c */
[----:B------:R-:W-:-:S07]  /*6830*/  @P0 SEL R11, R12, R11, P3 ;  /* 0x0000000b0c0b0207 */ /* 0x000fce0001800000 */
[----:B------:R-:W-:-:S04]  /*6840*/  @P2 IMAD.MOV.U32 R12, RZ, RZ, R14 ;  /* 0x000000ffff0c2224 */ /* 0x000fc800078e000e */
[----:B------:R-:W-:Y:S01]  /*6850*/  @!P0 IMAD.MOV.U32 R11, RZ, RZ, R12 ;  /* 0x000000ffff0b8224 */ /* 0x000fe200078e000c */
[----:B0-----:R-:W-:Y:S06]  /*6860*/  @P1 BRA `(.L_x_88) ;  /* 0x0000000000141947 */ /* 0x001fec0003800000 */
[----:B------:R-:W-:-:S13]  /*6870*/  ISETP.GT.AND P0, PT, R11, R2, PT ;  /* 0x000000020b00720c */ /* 0x000fda0003f04270 */
[----:B------:R-:W-:Y:S05]  /*6880*/  @P0 BRA `(.L_x_89) ;  /* 0x00000000007c0947 */ /* 0x000fea0003800000 */
[----:B------:R-:W-:-:S05]  /*6890*/  IMAD.MOV R6, RZ, RZ, -R2 ;  /* 0x000000ffff067224 */ /* 0x000fca00078e0a02 */
[----:B------:R-:W-:Y:S01]  /*68a0*/  VIMNMX R3, PT, PT, R11, R6, !PT ;  /* 0x000000060b037248 */ /* 0x000fe20007fe0100 */
[----:B------:R-:W-:Y:S06]  /*68b0*/  BRA `(.L_x_89) ;  /* 0x0000000000707947 */ /* 0x000fec0003800000 */
.L_x_88:
        /* <DEDUP_REMOVED lines=24> */
[----:B0-----:R-:W-:-:S04]  /*6a40*/  IADD3 R13, PT, PT, -R13, R6, R11 ;  /* 0x000000060d0d7210 */ /* 0x001fc80007ffe10b */
[----:B------:R-:W-:-:S13]  /*6a50*/  ISETP.GT.AND P0, PT, R13, R2, PT ;  /* 0x000000020d00720c */ /* 0x000fda0003f04270 */
[----:B------:R-:W-:-:S05]  /*6a60*/  @!P0 IMAD.MOV R6, RZ, RZ, -R2 ;  /* 0x000000ffff068224 */ /* 0x000fca00078e0a02 */
[----:B------:R-:W-:-:S07]  /*6a70*/  @!P0 VIMNMX R3, PT, PT, R13, R6, !PT ;  /* 0x000000060d038248 */ /* 0x000fce0007fe0100 */
.L_x_89:
[----:B------:R-:W-:Y:S05]  /*6a80*/  BSYNC.RECONVERGENT B0 ;  /* 0x0000000000007941 */ /* 0x000fea0003800200 */
.L_x_87:
        /* <DEDUP_REMOVED lines=10> */
[----:B------:R-:W-:-:S13]  /*6b30*/  ISETP.GT.AND P0, PT, R11, R2, PT ;  /* 0x000000020b00720c */ /* 0x000fda0003f04270 */
[----:B------:R-:W-:Y:S05]  /*6b40*/  @P0 BRA `(.L_x_92) ;  /* 0x00000000007c0947 */ /* 0x000fea0003800000 */
[----:B------:R-:W-:-:S05]  /*6b50*/  IMAD.MOV R2, RZ, RZ, -R2 ;  /* 0x000000ffff027224 */ /* 0x000fca00078e0a02 */
[----:B------:R-:W-:Y:S01]  /*6b60*/  VIMNMX R5, PT, PT, R11, R2, !PT ;  /* 0x000000020b057248 */ /* 0x000fe20007fe0100 */
[----:B------:R-:W-:Y:S06]  /*6b70*/  BRA `(.L_x_92) ;  /* 0x0000000000707947 */ /* 0x000fec0003800000 */
.L_x_91:
        /* <DEDUP_REMOVED lines=28> */
.L_x_92:
[----:B------:R-:W-:Y:S05]  /*6d40*/  BSYNC.RECONVERGENT B0 ;  /* 0x0000000000007941 */ /* 0x000fea0003800200 */
.L_x_90:
[----:B------:R-:W-:-:S05]  /*6d50*/  IMAD.WIDE R8, R15, 0x4, R8 ;  /* 0x000000040f087825 */ /* 0x000fca00078e0208 */
[----:B------:R-:W-:Y:S01]  /*6d60*/  STG.E desc[UR6][R8.64], R5 ;  /* 0x0000000508007986 */ /* 0x000fe2000c101906 */
[----:B------:R-:W-:Y:S05]  /*6d70*/  EXIT ;  /* 0x000000000000794d */ /* 0x000fea0003800000 */
.L_x_93:
        /* <DEDUP_REMOVED lines=16> */
.L_x_178:


//--------------------- .text._Z29updateVariableNodeOpti_kerneliiPKiS0_S0_S0_PcPi --------------------------
	.section	.text._Z29updateVariableNodeOpti_kerneliiPKiS0_S0_S0_PcPi,"ax",@progbits
	.align	128
        .global         _Z29updateVariableNodeOpti_kerneliiPKiS0_S0_S0_PcPi
        .type           _Z29updateVariableNodeOpti_kerneliiPKiS0_S0_S0_PcPi,@function
        .size           _Z29updateVariableNodeOpti_kerneliiPKiS0_S0_S0_PcPi,(.L_x_179 - _Z29updateVariableNodeOpti_kerneliiPKiS0_S0_S0_PcPi)
        .other          _Z29updateVariableNodeOpti_kerneliiPKiS0_S0_S0_PcPi,@"STO_CUDA_ENTRY STV_DEFAULT"
_Z29updateVariableNodeOpti_kerneliiPKiS0_S0_S0_PcPi:
.text._Z29updateVariableNodeOpti_kerneliiPKiS0_S0_S0_PcPi:
[----:B------:R-:W0:Y:S01]  /*0000*/  LDC R1, c[0x0][0x37c] ;  /* 0x0000df00ff017b82 */ /* 0x000e220000000800 */
[----:B------:R-:W1:Y:S07]  /*0010*/  S2R R3, SR_TID.X ;  /* 0x0000000000037919 */ /* 0x000e6e0000002100 */
[----:B------:R-:W1:Y:S01]  /*0020*/  S2UR UR4, SR_CTAID.X ;  /* 0x00000000000479c3 */ /* 0x000e620000002500 */
[----:B------:R-:W2:Y:S01]  /*0030*/  LDCU UR5, c[0x0][0x380] ;  /* 0x00007000ff0577ac */ /* 0x000ea20008000800 */
[----:B0-----:R-:W-:-:S06]  /*0040*/  VIADD R1, R1, 0xfffffff0 ;  /* 0xfffffff001017836 */ /* 0x001fcc0000000000 */
[----:B------:R-:W1:Y:S02]  /*0050*/  LDC R0, c[0x0][0x360] ;  /* 0x0000d800ff007b82 */ /* 0x000e640000000800 */
[----:B-1----:R-:W-:Y:S02]  /*0060*/  IMAD R0, R0, UR4, R3 ;  /* 0x0000000400007c24 */ /* 0x002fe4000f8e0203 */
[----:B--2---:R-:W-:-:S05]  /*0070*/  IMAD.U32 R3, RZ, RZ, UR5 ;  /* 0x00000005ff037e24 */ /* 0x004fca000f8e00ff */
[----:B------:R-:W-:-:S13]  /*0080*/  ISETP.GE.AND P0, PT, R0, R3, PT ;  /* 0x000000030000720c */ /* 0x000fda0003f06270 */
[----:B------:R-:W-:Y:S05]  /*0090*/  @P0 EXIT ;  /* 0x000000000000094d */ /* 0x000fea0003800000 */
[----:B------:R-:W0:Y:S01]  /*00a0*/  LDC.64 R6, c[0x0][0x388] ;  /* 0x0000e200ff067b82 */ /* 0x000e220000000a00 */
[----:B------:R-:W1:Y:S01]  /*00b0*/  LDCU.64 UR4, c[0x0][0x358] ;  /* 0x00006b00ff0477ac */ /* 0x000e620008000a00 */
[----:B------:R-:W2:Y:S06]  /*00c0*/  LDCU UR8, c[0x0][0x380] ;  /* 0x00007000ff0877ac */ /* 0x000eac0008000800 */
[----:B------:R-:W3:Y:S01]  /*00d0*/  LDC.64 R4, c[0x0][0x3a0] ;  /* 0x0000e800ff047b82 */ /* 0x000ee20000000a00 */
[----:B0-----:R-:W-:-:S05]  /*00e0*/  IMAD.WIDE R6, R0, 0x4, R6 ;  /* 0x0000000400067825 */ /* 0x001fca00078e0206 */
[----:B-1----:R-:W4:Y:S01]  /*00f0*/  LDG.E R2, desc[UR4][R6.64] ;  /* 0x0000000406027981 */ /* 0x002f22000c1e1900 */
[----:B---3--:R-:W-:-:S06]  /*0100*/  IMAD.WIDE R4, R0, 0x4, R4 ;  /* 0x0000000400047825 */ /* 0x008fcc00078e0204 */
[----:B------:R0:W5:Y:S01]  /*0110*/  LDG.E R4, desc[UR4][R4.64] ;  /* 0x0000000404047981 */ /* 0x000162000c1e1900 */
[----:B------:R-:W-:Y:S01]  /*0120*/  BSSY.RECONVERGENT B0, `(.L_x_94) ;  /* 0x000007d000007945 */ /* 0x000fe20003800200 */
[----:B----4-:R-:W-:-:S13]  /*0130*/  ISETP.GE.AND P0, PT, R2, 0x1, PT ;  /* 0x000000010200780c */ /* 0x010fda0003f06270 */
[----:B0-2---:R-:W-:Y:S05]  /*0140*/  @!P0 BRA `(.L_x_95) ;  /* 0x0000000400e88947 */ /* 0x005fea0003800000 */
[C---:B------:R-:W-:Y:S01]  /*0150*/  ISETP.GE.U32.AND P3, PT, R2.reuse, 0x4, PT ;  /* 0x000000040200780c */ /* 0x040fe20003f66070 */
[----:B------:R-:W-:Y:S01]  /*0160*/  BSSY.RECONVERGENT B1, `(.L_x_96) ;  /* 0x0000026000017945 */ /* 0x000fe20003800200 */
[C---:B------:R-:W-:Y:S01]  /*0170*/  LOP3.LUT R5, R2.reuse, 0x3, RZ, 0xc0, !PT ;  /* 0x0000000302057812 */ /* 0x040fe200078ec0ff */
[----:B------:R-:W-:Y:S01]  /*0180*/  IMAD.MOV.U32 R8, RZ, RZ, RZ ;  /* 0x000000ffff087224 */ /* 0x000fe200078e00ff */
[C---:B------:R-:W-:Y:S02]  /*0190*/  LOP3.LUT R22, R2.reuse, 0xf, RZ, 0xc0, !PT ;  /* 0x0000000f02167812 */ /* 0x040fe400078ec0ff */
[----:B------:R-:W-:Y:S02]  /*01a0*/  ISETP.GE.U32.AND P0, PT, R2, 0x10, PT ;  /* 0x000000100200780c */ /* 0x000fe40003f06070 */
[----:B------:R-:W-:Y:S02]  /*01b0*/  ISETP.NE.AND P1, PT, R5, RZ, PT ;  /* 0x000000ff0500720c */ /* 0x000fe40003f25270 */
[----:B------:R-:W-:-:S03]  /*01c0*/  ISETP.NE.AND P2, PT, R22, RZ, PT ;  /* 0x000000ff1600720c */ /* 0x000fc60003f45270 */
[----:B------:R-:W-:Y:S10]  /*01d0*/  @!P3 BRA `(.L_x_97) ;  /* 0x000000000078b947 */ /* 0x000ff40003800000 */
[----:B------:R-:W-:Y:S01]  /*01e0*/  LOP3.LUT R8, R2, 0x7ffffffc, RZ, 0xc0, !PT ;  /* 0x7ffffffc02087812 */ /* 0x000fe200078ec0ff */
[----:B------:R-:W-:Y:S01]  /*01f0*/  VIADD R9, R1, 0x8 ;  /* 0x0000000801097836 */ /* 0x000fe20000000000 */
[----:B------:R-:W-:-:S03]  /*0200*/  MOV R10, R0 ;  /* 0x00000000000a7202 */ /* 0x000fc60000000f00 */
[----:B------:R-:W-:-:S07]  /*0210*/  IMAD.MOV R11, RZ, RZ, -R8 ;  /* 0x000000ffff0b7224 */ /* 0x000fce00078e0a08 */
.L_x_98:
[----:B------:R-:W0:Y:S01]  /*0220*/  LDC.64 R24, c[0x0][0x398] ;  /* 0x0000e600ff187b82 */ /* 0x000e220000000a00 */
[----:B------:R-:W-:-:S07]  /*0230*/  IMAD.U32 R3, RZ, RZ, UR8 ;  /* 0x00000008ff037e24 */ /* 0x000fce000f8e00ff */
[----:B------:R-:W1:Y:S01]  /*0240*/  LDC.64 R18, c[0x0][0x390] ;  /* 0x0000e400ff127b82 */ /* 0x000e620000000a00 */
[----:B0-----:R-:W-:-:S04]  /*0250*/  IMAD.WIDE R24, R10, 0x4, R24 ;  /* 0x000000040a187825 */ /* 0x001fc800078e0218 */
[C---:B------:R-:W-:Y:S02]  /*0260*/  IMAD.WIDE R12, R3.reuse, 0x4, R24 ;  /* 0x00000004030c7825 */ /* 0x040fe400078e0218 */
[----:B------:R-:W1:Y:S02]  /*0270*/  LDG.E R25, desc[UR4][R24.64] ;  /* 0x0000000418197981 */ /* 0x000e64000c1e1900 */
[C---:B------:R-:W-:Y:S02]  /*0280*/  IMAD.WIDE R26, R3.reuse, 0x4, R12 ;  /* 0x00000004031a7825 */ /* 0x040fe400078e020c */
[----:B------:R1:W2:Y:S04]  /*0290*/  LDG.E R15, desc[UR4][R12.64] ;  /* 0x000000040c0f7981 */ /* 0x0002a8000c1e1900 */
[----:B------:R-:W3:Y:S01]  /*02a0*/  LDG.E R17, desc[UR4][R26.64] ;  /* 0x000000041a117981 */ /* 0x000ee2000c1e1900 */
[----:B------:R-:W-:-:S06]  /*02b0*/  IMAD.WIDE R28, R3, 0x4, R26 ;  /* 0x00000004031c7825 */ /* 0x000fcc00078e021a */
[----:B------:R-:W4:Y:S01]  /*02c0*/  LDG.E R29, desc[UR4][R28.64] ;  /* 0x000000041c1d7981 */ /* 0x000f22000c1e1900 */
[----:B-1----:R-:W-:-:S04]  /*02d0*/  IMAD.WIDE R12, R25, 0x4, R18 ;  /* 0x00000004190c7825 */ /* 0x002fc800078e0212 */
[--C-:B--2---:R-:W-:Y:S01]  /*02e0*/  IMAD.WIDE R14, R15, 0x4, R18.reuse ;  /* 0x000000040f0e7825 */ /* 0x104fe200078e0212 */
[----:B------:R-:W2:Y:S03]  /*02f0*/  LDG.E R20, desc[UR4][R12.64] ;  /* 0x000000040c147981 */ /* 0x000ea6000c1e1900 */
[--C-:B---3--:R-:W-:Y:S01]  /*0300*/  IMAD.WIDE R16, R17, 0x4, R18.reuse ;  /* 0x0000000411107825 */ /* 0x108fe200078e0212 */
[----:B------:R-:W2:Y:S04]  /*0310*/  LDG.E R21, desc[UR4][R14.64] ;  /* 0x000000040e157981 */ /* 0x000ea8000c1e1900 */
[----:B------:R-:W3:Y:S01]  /*0320*/  LDG.E R24, desc[UR4][R16.64] ;  /* 0x0000000410187981 */ /* 0x000ee2000c1e1900 */
[----:B----4-:R-:W-:-:S05]  /*0330*/  IMAD.WIDE R18, R29, 0x4, R18 ;  /* 0x000000041d127825 */ /* 0x010fca00078e0212 */
[----:B------:R-:W3:Y:S01]  /*0340*/  LDG.E R25, desc[UR4][R18.64] ;  /* 0x0000000412197981 */ /* 0x000ee2000c1e1900 */
[----:B------:R-:W-:-:S05]  /*0350*/  VIADD R11, R11, 0x4 ;  /* 0x000000040b0b7836 */ /* 0x000fca0000000000 */
[----:B------:R-:W-:Y:S02]  /*0360*/  ISETP.NE.AND P3, PT, R11, RZ, PT ;  /* 0x000000ff0b00720c */ /* 0x000fe40003f65270 */
[----:B------:R-:W-:Y:S01]  /*0370*/  LEA R10, R3, R10, 0x2 ;  /* 0x0000000a030a7211 */ /* 0x000fe200078e10ff */
[----:B--2---:R-:W-:Y:S04]  /*0380*/  STL.64 [R9+-0x8], R20 ;  /* 0xfffff81409007387 */ /* 0x004fe80000100a00 */
[----:B---3--:R0:W-:Y:S02]  /*0390*/  STL.64 [R9], R24 ;  /* 0x0000001809007387 */ /* 0x0081e40000100a00 */
[----:B0-----:R-:W-:-:S04]  /*03a0*/  VIADD R9, R9, 0x10 ;  /* 0x0000001009097836 */ /* 0x001fc80000000000 */
[----:B------:R-:W-:Y:S05]  /*03b0*/  @P3 BRA `(.L_x_98) ;  /* 0xfffffffc00983947 */ /* 0x000fea000383ffff */
.L_x_97:
[----:B------:R-:W-:Y:S05]  /*03c0*/  BSYNC.RECONVERGENT B1 ;  /* 0x0000000000017941 */ /* 0x000fea0003800200 */
.L_x_96:
[----:B------:R-:W-:Y:S04]  /*03d0*/  BSSY.RECONVERGENT B1, `(.L_x_99) ;  /* 0x0000011000017945 */ /* 0x000fe80003800200 */
[----:B------:R-:W-:Y:S05]  /*03e0*/  @!P1 BRA `(.L_x_100) ;  /* 0x00000000003c9947 */ /* 0x000fea0003800000 */
[----:B------:R-:W0:Y:S01]  /*03f0*/  LDC.64 R12, c[0x0][0x390] ;  /* 0x0000e400ff0c7b82 */ /* 0x000e220000000a00 */
[C---:B------:R-:W-:Y:S02]  /*0400*/  IMAD R19, R8.reuse, 0x4, R1 ;  /* 0x0000000408137824 */ /* 0x040fe400078e0201 */
[----:B------:R-:W-:Y:S02]  /*0410*/  IMAD R16, R8, R3, R0 ;  /* 0x0000000308107224 */ /* 0x000fe400078e0200 */
[----:B------:R-:W-:-:S03]  /*0420*/  IMAD.MOV R17, RZ, RZ, -R5 ;  /* 0x000000ffff117224 */ /* 0x000fc600078e0a05 */
[----:B------:R-:W1:Y:S04]  /*0430*/  LDC.64 R10, c[0x0][0x398] ;  /* 0x0000e600ff0a7b82 */ /* 0x000e680000000a00 */
.L_x_101:
[----:B-1----:R-:W-:-:S06]  /*0440*/  IMAD.WIDE R8, R16, 0x4, R10 ;  /* 0x0000000410087825 */ /* 0x002fcc00078e020a */
[----:B------:R-:W0:Y:S01]  /*0450*/  LDG.E R9, desc[UR4][R8.64] ;  /* 0x0000000408097981 */ /* 0x000e22000c1e1900 */
[----:B------:R-:W-:-:S05]  /*0460*/  VIADD R17, R17, 0x1 ;  /* 0x0000000111117836 */ /* 0x000fca0000000000 */
[----:B------:R-:W-:Y:S01]  /*0470*/  ISETP.NE.AND P3, PT, R17, RZ, PT ;  /* 0x000000ff1100720c */ /* 0x000fe20003f65270 */
[----:B0-----:R-:W-:-:S06]  /*0480*/  IMAD.WIDE R14, R9, 0x4, R12 ;  /* 0x00000004090e7825 */ /* 0x001fcc00078e020c */
[----:B------:R-:W2:Y:S01]  /*0490*/  LDG.E R14, desc[UR4][R14.64] ;  /* 0x000000040e0e7981 */ /* 0x000ea2000c1e1900 */
[----:B------:R-:W-:-:S03]  /*04a0*/  IADD3 R16, PT, PT, R16, R3, RZ ;  /* 0x0000000310107210 */ /* 0x000fc60007ffe0ff */
[----:B--2---:R0:W-:Y:S02]  /*04b0*/  STL [R19], R14 ;  /* 0x0000000e13007387 */ /* 0x0041e40000100800 */
[----:B0-----:R-:W-:Y:S01]  /*04c0*/  VIADD R19, R19, 0x4 ;  /* 0x0000000413137836 */ /* 0x001fe20000000000 */
[----:B------:R-:W-:Y:S06]  /*04d0*/  @P3 BRA `(.L_x_101) ;  /* 0xfffffffc00d83947 */ /* 0x000fec000383ffff */
.L_x_100:
[----:B------:R-:W-:Y:S05]  /*04e0*/  BSYNC.RECONVERGENT B1 ;  /* 0x0000000000017941 */ /* 0x000fea0003800200 */
.L_x_99:
[----:B------:R-:W-:Y:S01]  /*04f0*/  BSSY.RECONVERGENT B1, `(.L_x_102) ;  /* 0x000001a000017945 */ /* 0x000fe20003800200 */
[----:B------:R-:W-:-:S03]  /*0500*/  IMAD.MOV.U32 R24, RZ, RZ, RZ ;  /* 0x000000ffff187224 */ /* 0x000fc600078e00ff */
[----:B------:R-:W-:Y:S05]  /*0510*/  @!P0 BRA `(.L_x_103) ;  /* 0x00000000005c8947 */ /* 0x000fea0003800000 */
[----:B------:R-:W-:Y:S01]  /*0520*/  LOP3.LUT R24, R2, 0x7ffffff0, RZ, 0xc0, !PT ;  /* 0x7ffffff002187812 */ /* 0x000fe200078ec0ff */
[----:B------:R-:W-:-:S03]  /*0530*/  VIADD R25, R1, 0x20 ;  /* 0x0000002001197836 */ /* 0x000fc60000000000 */
[----:B------:R-:W-:-:S07]  /*0540*/  IADD3 R23, PT, PT, -R24, RZ, RZ ;  /* 0x000000ff18177210 */ /* 0x000fce0007ffe1ff */
.L_x_104:
[----:B------:R-:W2:Y:S04]  /*0550*/  LDL.64 R8, [R25+-0x20] ;  /* 0xffffe00019087983 */ /* 0x000ea80000100a00 */
[----:B------:R-:W3:Y:S04]  /*0560*/  LDL.64 R10, [R25+-0x18] ;  /* 0xffffe800190a7983 */ /* 0x000ee80000100a00 */
[----:B------:R-:W4:Y:S04]  /*0570*/  LDL.64 R12, [R25+-0x10] ;  /* 0xfffff000190c7983 */ /* 0x000f280000100a00 */
[----:B------:R-:W4:Y:S04]  /*0580*/  LDL.64 R14, [R25+-0x8] ;  /* 0xfffff800190e7983 */ /* 0x000f280000100a00 */
[----:B------:R-:W4:Y:S04]  /*0590*/  LDL.64 R16, [R25] ;  /* 0x0000000019107983 */ /* 0x000f280000100a00 */
[----:B------:R-:W4:Y:S04]  /*05a0*/  LDL.64 R18, [R25+0x8] ;  /* 0x0000080019127983 */ /* 0x000f280000100a00 */
[----:B------:R-:W4:Y:S01]  /*05b0*/  LDL.64 R20, [R25+0x10] ;  /* 0x0000100019147983 */ /* 0x000f220000100a00 */
[----:B--2--5:R-:W-:-:S03]  /*05c0*/  IADD3 R4, PT, PT, R9, R8, R4 ;  /* 0x0000000809047210 */ /* 0x024fc60007ffe004 */
[----:B------:R0:W2:Y:S01]  /*05d0*/  LDL.64 R8, [R25+0x18] ;  /* 0x0000180019087983 */ /* 0x0000a20000100a00 */
[----:B------:R-:W-:Y:S01]  /*05e0*/  VIADD R23, R23, 0x10 ;  /* 0x0000001017177836 */ /* 0x000fe20000000000 */
[----:B---3--:R-:W-:-:S04]  /*05f0*/  IADD3 R4, PT, PT, R11, R10, R4 ;  /* 0x0000000a0b047210 */ /* 0x008fc80007ffe004 */
[----:B----4-:R-:W-:Y:S02]  /*0600*/  IADD3 R4, PT, PT, R13, R12, R4 ;  /* 0x0000000c0d047210 */ /* 0x010fe40007ffe004 */
[----:B------:R-:W-:Y:S01]  /*0610*/  ISETP.NE.AND P0, PT, R23, RZ, PT ;  /* 0x000000ff1700720c */ /* 0x000fe20003f05270 */
[----:B0-----:R-:W-:Y:S01]  /*0620*/  VIADD R25, R25, 0x40 ;  /* 0x0000004019197836 */ /* 0x001fe20000000000 */
[----:B------:R-:W-:-:S04]  /*0630*/  IADD3 R4, PT, PT, R15, R14, R4 ;  /* 0x0000000e0f047210 */ /* 0x000fc80007ffe004 */
[----:B------:R-:W-:-:S04]  /*0640*/  IADD3 R4, PT, PT, R17, R16, R4 ;  /* 0x0000001011047210 */ /* 0x000fc80007ffe004 */
[----:B------:R-:W-:-:S04]  /*0650*/  IADD3 R4, PT, PT, R19, R18, R4 ;  /* 0x0000001213047210 */ /* 0x000fc80007ffe004 */
[----:B------:R-:W-:-:S04]  /*0660*/  IADD3 R4, PT, PT, R21, R20, R4 ;  /* 0x0000001415047210 */ /* 0x000fc80007ffe004 */
[----:B--2---:R-:W-:Y:S01]  /*0670*/  IADD3 R4, PT, PT, R9, R8, R4 ;  /* 0x0000000809047210 */ /* 0x004fe20007ffe004 */
[----:B------:R-:W-:Y:S06]  /*0680*/  @P0 BRA `(.L_x_104) ;  /* 0xfffffffc00b00947 */ /* 0x000fec000383ffff */
.L_x_103:
[----:B------:R-:W-:Y:S05]  /*0690*/  BSYNC.RECONVERGENT B1 ;  /* 0x0000000000017941 */ /* 0x000fea0003800200 */
.L_x_102:
[----:B------:R-:W-:Y:S05]  /*06a0*/  @!P2 BRA `(.L_x_95) ;  /* 0x000000000090a947 */ /* 0x000fea0003800000 */
[----:B------:R-:W-:Y:S01]  /*06b0*/  ISETP.GE.U32.AND P0, PT, R22, 0x8, PT ;  /* 0x000000081600780c */ /* 0x000fe20003f06070 */
[----:B------:R-:W-:Y:S01]  /*06c0*/  BSSY.RECONVERGENT B1, `(.L_x_105) ;  /* 0x000000e000017945 */ /* 0x000fe20003800200 */
[----:B------:R-:W-:-:S04]  /*06d0*/  LOP3.LUT R2, R2, 0x7, RZ, 0xc0, !PT ;  /* 0x0000000702027812 */ /* 0x000fc800078ec0ff */
[----:B------:R-:W-:-:S07]  /*06e0*/  ISETP.NE.AND P2, PT, R2, RZ, PT ;  /* 0x000000ff0200720c */ /* 0x000fce0003f45270 */
[----:B------:R-:W-:Y:S06]  /*06f0*/  @!P0 BRA `(.L_x_106) ;  /* 0x0000000000288947 */ /* 0x000fec0003800000 */
[----:B------:R-:W-:-:S05]  /*0700*/  IMAD R12, R24, 0x4, R1 ;  /* 0x00000004180c7824 */ /* 0x000fca00078e0201 */
[----:B------:R-:W2:Y:S04]  /*0710*/  LDL.64 R14, [R12] ;  /* 0x000000000c0e7983 */ /* 0x000ea80000100a00 */
[----:B------:R-:W3:Y:S04]  /*0720*/  LDL.64 R16, [R12+0x8] ;  /* 0x000008000c107983 */ /* 0x000ee80000100a00 */
[----:B------:R-:W4:Y:S04]  /*0730*/  LDL.64 R8, [R12+0x10] ;  /* 0x000010000c087983 */ /* 0x000f280000100a00 */
[----:B------:R-:W4:Y:S01]  /*0740*/  LDL.64 R10, [R12+0x18] ;  /* 0x000018000c0a7983 */ /* 0x000f220000100a00 */
[----:B------:R-:W-:-:S02]  /*0750*/  IADD3 R24, PT, PT, R24, 0x8, RZ ;  /* 0x0000000818187810 */ /* 0x000fc40007ffe0ff */
[----:B--2--5:R-:W-:-:S04]  /*0760*/  IADD3 R14, PT, PT, R15, R14, R4 ;  /* 0x0000000e0f0e7210 */ /* 0x024fc80007ffe004 */
[----:B---3--:R-:W-:-:S04]  /*0770*/  IADD3 R14, PT, PT, R17, R16, R14 ;  /* 0x00000010110e7210 */ /* 0x008fc80007ffe00e */
[----:B----4-:R-:W-:-:S04]  /*0780*/  IADD3 R8, PT, PT, R9, R8, R14 ;  /* 0x0000000809087210 */ /* 0x010fc80007ffe00e */
[----:B------:R-:W-:-:S07]  /*0790*/  IADD3 R4, PT, PT, R11, R10, R8 ;  /* 0x0000000a0b047210 */ /* 0x000fce0007ffe008 */
.L_x_106:
[----:B------:R-:W-:Y:S05]  /*07a0*/  BSYNC.RECONVERGENT B1 ;  /* 0x0000000000017941 */ /* 0x000fea0003800200 */
.L_x_105:
[----:B------:R-:W-:Y:S05]  /*07b0*/  @!P2 BRA `(.L_x_95) ;  /* 0x00000000004ca947 */ /* 0x000fea0003800000 */
[----:B------:R-:W-:Y:S01]  /*07c0*/  ISETP.GE.U32.AND P0, PT, R2, 0x4, PT ;  /* 0x000000040200780c */ /* 0x000fe20003f06070 */
[----:B------:R-:W-:-:S12]  /*07d0*/  BSSY.RECONVERGENT B1, `(.L_x_107) ;  /* 0x0000008000017945 */ /* 0x000fd80003800200 */
[----:B------:R-:W-:Y:S05]  /*07e0*/  @!P0 BRA `(.L_x_108) ;  /* 0x0000000000188947 */ /* 0x000fea0003800000 */
[----:B------:R-:W-:-:S05]  /*07f0*/  IMAD R2, R24, 0x4, R1 ;  /* 0x0000000418027824 */ /* 0x000fca00078e0201 */
[----:B------:R-:W2:Y:S04]  /*0800*/  LDL.64 R8, [R2] ;  /* 0x0000000002087983 */ /* 0x000ea80000100a00 */
[----:B------:R-:W3:Y:S01]  /*0810*/  LDL.64 R10, [R2+0x8] ;  /* 0x00000800020a7983 */ /* 0x000ee20000100a00 */
[----:B------:R-:W-:Y:S01]  /*0820*/  VIADD R24, R24, 0x4 ;  /* 0x0000000418187836 */ /* 0x000fe20000000000 */
[----:B--2--5:R-:W-:-:S04]  /*0830*/  IADD3 R4, PT, PT, R9, R8, R4 ;  /* 0x0000000809047210 */ /* 0x024fc80007ffe004 */
[----:B---3--:R-:W-:-:S07]  /*0840*/  IADD3 R4, PT, PT, R11, R10, R4 ;  /* 0x0000000a0b047210 */ /* 0x008fce0007ffe004 */
.L_x_108:
[----:B------:R-:W-:Y:S05]  /*0850*/  BSYNC.RECONVERGENT B1 ;  /* 0x0000000000017941 */ /* 0x000fea0003800200 */
.L_x_107:
[----:B------:R-:W-:Y:S05]  /*0860*/  @!P1 BRA `(.L_x_95) ;  /* 0x0000000000209947 */ /* 0x000fea0003800000 */
[----:B------:R-:W-:Y:S02]  /*0870*/  IMAD R24, R24, 0x4, R1 ;  /* 0x0000000418187824 */ /* 0x000fe400078e0201 */
[----:B------:R-:W-:-:S07]  /*0880*/  IMAD.MOV R5, RZ, RZ, -R5 ;  /* 0x000000ffff057224 */ /* 0x000fce00078e0a05 */
.L_x_109:
[----:B------:R0:W2:Y:S01]  /*0890*/  LDL R9, [R24] ;  /* 0x0000000018097983 */ /* 0x0000a20000100800 */
[----:B------:R-:W-:-:S04]  /*08a0*/  IADD3 R5, PT, PT, R5, 0x1, RZ ;  /* 0x0000000105057810 */ /* 0x000fc80007ffe0ff */
[----:B------:R-:W-:Y:S01]  /*08b0*/  ISETP.NE.AND P0, PT, R5, RZ, PT ;  /* 0x000000ff0500720c */ /* 0x000fe20003f05270 */
[----:B0-----:R-:W-:Y:S02]  /*08c0*/  VIADD R24, R24, 0x4 ;  /* 0x0000000418187836 */ /* 0x001fe40000000000 */
[----:B--2--5:R-:W-:-:S10]  /*08d0*/  IMAD.IADD R4, R9, 0x1, R4 ;  /* 0x0000000109047824 */ /* 0x024fd400078e0204 */
[----:B------:R-:W-:Y:S05]  /*08e0*/  @P0 BRA `(.L_x_109) ;  /* 0xfffffffc00e80947 */ /* 0x000fea000383ffff */
.L_x_95:
[----:B------:R-:W-:Y:S05]  /*08f0*/  BSYNC.RECONVERGENT B0 ;  /* 0x0000000000007941 */ /* 0x000fea0003800200 */
.L_x_94:
[----:B------:R-:W0:Y:S01]  /*0900*/  LDCU.64 UR6, c[0x0][0x3a8] ;  /* 0x00007500ff0677ac */ /* 0x000e220008000a00 */
[----:B-----5:R-:W-:Y:S02]  /*0910*/  SHF.R.U32.HI R5, RZ, 0x1f, R4 ;  /* 0x0000001fff057819 */ /* 0x020fe40000011604 */
[----:B0-----:R-:W-:-:S04]  /*0920*/  IADD3 R8, P0, PT, R0, UR6, RZ ;  /* 0x0000000600087c10 */ /* 0x001fc8000ff1e0ff */
[----:B------:R-:W-:-:S05]  /*0930*/  LEA.HI.X.SX32 R9, R0, UR7, 0x1, P0 ;  /* 0x0000000700097c11 */ /* 0x000fca00080f0eff */
[----:B------:R0:W-:Y:S04]  /*0940*/  STG.E.U8 desc[UR4][R8.64], R5 ;  /* 0x0000000508007986 */ /* 0x0001e8000c101104 */
[----:B------:R-:W2:Y:S02]  /*0950*/  LDG.E R2, desc[UR4][R6.64] ;  /* 0x0000000406027981 */ /* 0x000ea4000c1e1900 */
[----:B--2---:R-:W-:-:S13]  /*0960*/  ISETP.GE.AND P0, PT, R2, 0x1, PT ;  /* 0x000000010200780c */ /* 0x004fda0003f06270 */
[----:B0-----:R-:W-:Y:S05]  /*0970*/  @!P0 EXIT ;  /* 0x000000000000894d */ /* 0x001fea0003800000 */
[----:B------:R-:W0:Y:S01]  /*0980*/  LDC.64 R10, c[0x0][0x3b0] ;  /* 0x0000ec00ff0a7b82 */ /* 0x000e220000000a00 */
[----:B------:R-:W-:-:S07]  /*0990*/  IMAD.MOV.U32 R2, RZ, RZ, RZ ;  /* 0x000000ffff027224 */ /* 0x000fce00078e00ff */
.L_x_110:
[----:B------:R-:W-:-:S06]  /*09a0*/  LEA R5, R2, R1, 0x2 ;  /* 0x0000000102057211 */ /* 0x000fcc00078e10ff */
[----:B------:R-:W2:Y:S01]  /*09b0*/  LDL R5, [R5] ;  /* 0x0000000005057983 */ /* 0x000ea20000100800 */
[----:B------:R-:W-:-:S04]  /*09c0*/  IMAD R9, R2, R3, R0 ;  /* 0x0000000302097224 */ /* 0x000fc800078e0200 */
[----:B0-----:R-:W-:-:S04]  /*09d0*/  IMAD.WIDE R8, R9, 0x4, R10 ;  /* 0x0000000409087825 */ /* 0x001fc800078e020a */
[----:B--2---:R-:W-:-:S05]  /*09e0*/  IMAD.IADD R13, R4, 0x1, -R5 ;  /* 0x00000001040d7824 */ /* 0x004fca00078e0a05 */
[----:B------:R1:W-:Y:S04]  /*09f0*/  STG.E desc[UR4][R8.64], R13 ;  /* 0x0000000d08007986 */ /* 0x0003e8000c101904 */
[----:B------:R-:W2:Y:S01]  /*0a00*/  LDG.E R15, desc[UR4][R6.64] ;  /* 0x00000004060f7981 */ /* 0x000ea2000c1e1900 */
[----:B------:R-:W-:-:S05]  /*0a10*/  VIADD R2, R2, 0x1 ;  /* 0x0000000102027836 */ /* 0x000fca0000000000 */
[----:B--2---:R-:W-:-:S13]  /*0a20*/  ISETP.GE.AND P0, PT, R2, R15, PT ;  /* 0x0000000f0200720c */ /* 0x004fda0003f06270 */
[----:B-1----:R-:W-:Y:S05]  /*0a30*/  @!P0 BRA `(.L_x_110) ;  /* 0xfffffffc00d88947 */ /* 0x002fea000383ffff */
[----:B------:R-:W-:Y:S05]  /*0a40*/  EXIT ;  /* 0x000000000000794d */ /* 0x000fea0003800000 */
.L_x_111:
        /* <DEDUP_REMOVED lines=11> */
.L_x_179:


//--------------------- .text._Z20initializeMVC_kerneliPKiS0_Pi --------------------------
	.section	.text._Z20initializeMVC_kerneliPKiS0_Pi,"ax",@progbits
	.align	128
        .global         _Z20initializeMVC_kerneliPKiS0_Pi
        .type           _Z20initializeMVC_kerneliPKiS0_Pi,@function
        .size           _Z20initializeMVC_kerneliPKiS0_Pi,(.L_x_180 - _Z20initializeMVC_kerneliPKiS0_Pi)
        .other          _Z20initializeMVC_kerneliPKiS0_Pi,@"STO_CUDA_ENTRY STV_DEFAULT"
_Z20initializeMVC_kerneliPKiS0_Pi:
.text._Z20initializeMVC_kerneliPKiS0_Pi:
        /* <DEDUP_REMOVED lines=10> */
[----:B0-----:R-:W-:-:S05]  /*00a0*/  IMAD.WIDE R6, R0, 0x4, R2 ;  /* 0x0000000400067825 */ /* 0x001fca00078e0202 */
[----:B-1----:R-:W2:Y:S02]  /*00b0*/  LDG.E R2, desc[UR4][R6.64] ;  /* 0x0000000406027981 */ /* 0x002ea4000c1e1900 */
[----:B--2---:R-:W-:-:S13]  /*00c0*/  ISETP.GE.AND P0, PT, R2, 0x1, PT ;  /* 0x000000010200780c */ /* 0x004fda0003f06270 */
[----:B------:R-:W-:Y:S05]  /*00d0*/  @!P0 EXIT ;  /* 0x000000000000894d */ /* 0x000fea0003800000 */
[----:B------:R-:W0:Y:S08]  /*00e0*/  LDC.64 R2, c[0x0][0x390] ;  /* 0x0000e400ff027b82 */ /* 0x000e300000000a00 */
[----:B------:R-:W1:Y:S01]  /*00f0*/  LDC.64 R4, c[0x0][0x398] ;  /* 0x0000e600ff047b82 */ /* 0x000e620000000a00 */
[----:B0-----:R-:W-:-:S05]  /*0100*/  IMAD.WIDE R2, R0, 0x4, R2 ;  /* 0x0000000400027825 */ /* 0x001fca00078e0202 */
[----:B------:R0:W5:Y:S01]  /*0110*/  LDG.E R11, desc[UR4][R2.64] ;  /* 0x00000004020b7981 */ /* 0x000162000c1e1900 */
[----:B------:R-:W-:-:S07]  /*0120*/  HFMA2 R8, -RZ, RZ, 0, 0 ;  /* 0x00000000ff087431 */ /* 0x000fce00000001ff */
.L_x_112:
[----:B01----:R-:W-:-:S05]  /*0130*/  IMAD.WIDE R2, R0, 0x4, R4 ;  /* 0x0000000400027825 */ /* 0x003fca00078e0204 */
[----:B-----5:R2:W-:Y:S04]  /*0140*/  STG.E desc[UR4][R2.64], R11 ;  /* 0x0000000b02007986 */ /* 0x0205e8000c101904 */
[----:B------:R-:W3:Y:S01]  /*0150*/  LDG.E R9, desc[UR4][R6.64] ;  /* 0x0000000406097981 */ /* 0x000ee2000c1e1900 */
[----:B------:R-:W-:Y:S02]  /*0160*/  IADD3 R8, PT, PT, R8, 0x1, RZ ;  /* 0x0000000108087810 */ /* 0x000fe40007ffe0ff */
[----:B------:R-:W-:Y:S02]  /*0170*/  IADD3 R0, PT, PT, R0, UR6, RZ ;  /* 0x0000000600007c10 */ /* 0x000fe4000fffe0ff */
[----:B---3--:R-:W-:-:S13]  /*0180*/  ISETP.GE.AND P0, PT, R8, R9, PT ;  /* 0x000000090800720c */ /* 0x008fda0003f06270 */
[----:B--2---:R-:W-:Y:S05]  /*0190*/  @!P0 BRA `(.L_x_112) ;  /* 0xfffffffc00e48947 */ /* 0x004fea000383ffff */
[----:B------:R-:W-:Y:S05]  /*01a0*/  EXIT ;  /* 0x000000000000794d */ /* 0x000fea0003800000 */
.L_x_113:
        /* <DEDUP_REMOVED lines=13> */
.L_x_180:


//--------------------- .text._Z28updateCheckNodeShared_kerneliiPKiS0_S0_PisssiS1_ --------------------------
	.section	.text._Z28updateCheckNodeShared_kerneliiPKiS0_S0_PisssiS1_,"ax",@progbits
	.align	128
        .global         _Z28updateCheckNodeShared_kerneliiPKiS0_S0_PisssiS1_
        .type           _Z28updateCheckNodeShared_kerneliiPKiS0_S0_PisssiS1_,@function
        .size           _Z28updateCheckNodeShared_kerneliiPKiS0_S0_PisssiS1_,(.L_x_181 - _Z28updateCheckNodeShared_kerneliiPKiS0_S0_PisssiS1_)
        .other          _Z28updateCheckNodeShared_kerneliiPKiS0_S0_PisssiS1_,@"STO_CUDA_ENTRY STV_DEFAULT"
_Z28updateCheckNodeShared_kerneliiPKiS0_S0_PisssiS1_:
.text._Z28updateCheckNodeShared_kerneliiPKiS0_S0_PisssiS1_:
[----:B------:R-:W-:Y:S01]  /*0000*/  LDC R1, c[0x0][0x37c] ;  /* 0x0000df00ff017b82 */ /* 0x000fe20000000800 */
[----:B------:R-:W0:Y:S07]  /*0010*/  S2R R3, SR_TID.X ;  /* 0x0000000000037919 */ /* 0x000e2e0000002100 */
[----:B------:R-:W0:Y:S01]  /*0020*/  S2UR UR4, SR_CTAID.X ;  /* 0x00000000000479c3 */ /* 0x000e220000002500 */
[----:B------:R-:W1:Y:S07]  /*0030*/  LDCU UR5, c[0x0][0x380] ;  /* 0x00007000ff0577ac */ /* 0x000e6e0008000800 */
[----:B------:R-:W0:Y:S01]  /*0040*/  LDC R0, c[0x0][0x360] ;  /* 0x0000d800ff007b82 */ /* 0x000e220000000800 */
[----:B-1----:R-:W-:-:S02]  /*0050*/  IMAD.U32 R21, RZ, RZ, UR5 ;  /* 0x00000005ff157e24 */ /* 0x002fc4000f8e00ff */
[----:B0-----:R-:W-:-:S05]  /*0060*/  IMAD R0, R0, UR4, R3 ;  /* 0x0000000400007c24 */ /* 0x001fca000f8e0203 */
[----:B------:R-:W-:-:S13]  /*0070*/  ISETP.GE.AND P0, PT, R0, R21, PT ;  /* 0x000000150000720c */ /* 0x000fda0003f06270 */
[----:B------:R-:W-:Y:S05]  /*0080*/  @P0 EXIT ;  /* 0x000000000000094d */ /* 0x000fea0003800000 */
[----:B------:R-:W0:Y:S01]  /*0090*/  LDC.64 R2, c[0x0][0x388] ;  /* 0x0000e200ff027b82 */ /* 0x000e220000000a00 */
[----:B------:R-:W1:Y:S01]  /*00a0*/  LDCU.64 UR6, c[0x0][0x358] ;  /* 0x00006b00ff0677ac */ /* 0x000e620008000a00 */
[----:B------:R-:W2:Y:S06]  /*00b0*/  LDCU UR5, c[0x0][0x380] ;  /* 0x00007000ff0577ac */ /* 0x000eac0008000800 */
[----:B------:R-:W3:Y:S01]  /*00c0*/  LDC.64 R18, c[0x0][0x398] ;  /* 0x0000e600ff127b82 */ /* 0x000ee20000000a00 */
[----:B------:R-:W4:Y:S01]  /*00d0*/  LDCU UR10, c[0x0][0x380] ;  /* 0x00007000ff0a77ac */ /* 0x000f220008000800 */
[----:B------:R-:W0:Y:S06]  /*00e0*/  LDCU.64 UR8, c[0x0][0x390] ;  /* 0x00007200ff0877ac */ /* 0x000e2c0008000a00 */
[----:B------:R-:W2:Y:S01]  /*00f0*/  LDC.64 R8, c[0x0][0x390] ;  /* 0x0000e400ff087b82 */ /* 0x000ea20000000a00 */
[----:B0-----:R-:W-:-:S06]  /*0100*/  IMAD.WIDE R2, R0, 0x4, R2 ;  /* 0x0000000400027825 */ /* 0x001fcc00078e0202 */
[----:B-1----:R-:W4:Y:S01]  /*0110*/  LDG.E R3, desc[UR6][R2.64] ;  /* 0x0000000602037981 */ /* 0x002f22000c1e1900 */
[----:B---3--:R-:W-:-:S05]  /*0120*/  IMAD.WIDE R18, R0, 0x4, R18 ;  /* 0x0000000400127825 */ /* 0x008fca00078e0212 */
[----:B------:R-:W2:Y:S01]  /*0130*/  LDG.E R11, desc[UR6][R18.64] ;  /* 0x00000006120b7981 */ /* 0x000ea2000c1e1900 */
[----:B----4-:R-:W-:-:S04]  /*0140*/  VIADD R4, R3, 0xffffffff ;  /* 0xffffffff03047836 */ /* 0x010fc80000000000 */
[----:B------:R-:W-:-:S04]  /*0150*/  IMAD R4, R4, R21, RZ ;  /* 0x0000001504047224 */ /* 0x000fc800078e02ff */
[----:B------:R-:W-:-:S05]  /*0160*/  IMAD.WIDE R12, R4, 0x4, R18 ;  /* 0x00000004040c7825 */ /* 0x000fca00078e0212 */
[----:B------:R-:W3:Y:S01]  /*0170*/  LDG.E R7, desc[UR6][R12.64] ;  /* 0x000000060c077981 */ /* 0x000ee2000c1e1900 */
[----:B--2---:R-:W-:-:S05]  /*0180*/  IMAD.WIDE R10, R11, 0x4, R8 ;  /* 0x000000040b0a7825 */ /* 0x004fca00078e0208 */
[----:B------:R0:W5:Y:S01]  /*0190*/  LDG.E R5, desc[UR6][R10.64] ;  /* 0x000000060a057981 */ /* 0x000162000c1e1900 */
[----:B------:R-:W-:Y:S01]  /*01a0*/  ISETP.GE.AND P0, PT, R3, 0x3, PT ;  /* 0x000000030300780c */ /* 0x000fe20003f06270 */
[----:B---3--:R-:W-:-:S06]  /*01b0*/  IMAD.WIDE R6, R7, 0x4, R8 ;  /* 0x0000000407067825 */ /* 0x008fcc00078e0208 */
[----:B------:R0:W5:Y:S01]  /*01c0*/  LDG.E R6, desc[UR6][R6.64] ;  /* 0x0000000606067981 */ /* 0x000162000c1e1900 */
[----:B------:R-:W-:Y:S05]  /*01d0*/  BSSY.RECONVERGENT B0, `(.L_x_114) ;  /* 0x0000239000007945 */ /* 0x000fea0003800200 */
[----:B------:R-:W-:Y:S05]  /*01e0*/  @!P0 BRA `(.L_x_115) ;  /* 0x0000002000dc8947 */ /* 0x000fea0003800000 */
[----:B------:R-:W0:Y:S02]  /*01f0*/  LDC.U16 R2, c[0x0][0x3aa] ;  /* 0x0000ea80ff027b82 */ /* 0x000e240000000400 */
[----:B0-----:R-:W-:-:S04]  /*0200*/  PRMT R7, R2, 0x9910, RZ ;  /* 0x0000991002077816 */ /* 0x001fc800000000ff */
[----:B------:R-:W-:-:S13]  /*0210*/  ISETP.NE.AND P0, PT, R7, RZ, PT ;  /* 0x000000ff0700720c */ /* 0x000fda0003f05270 */
[----:B------:R-:W-:Y:S05]  /*0220*/  @!P0 BRA `(.L_x_116) ;  /* 0x0000000800d88947 */ /* 0x000fea0003800000 */
[----:B------:R-:W0:Y:S01]  /*0230*/  LDC R13, c[0x0][0x3ac] ;  /* 0x0000eb00ff0d7b82 */ /* 0x000e220000000800 */
[----:B------:R-:W1:Y:S01]  /*0240*/  LDCU UR4, c[0x0][0x380] ;  /* 0x00007000ff0477ac */ /* 0x000e620008000800 */
[----:B------:R-:W-:Y:S02]  /*0250*/  VIADD R10, R3, 0xfffffffe ;  /* 0xfffffffe030a7836 */ /* 0x000fe40000000000 */
[----:B------:R-:W-:Y:S02]  /*0260*/  IMAD.MOV.U32 R11, RZ, RZ, 0x4 ;  /* 0x00000004ff0b7424 */ /* 0x000fe400078e00ff */
[----:B------:R-:W-:Y:S02]  /*0270*/  IMAD R10, R10, R21, RZ ;  /* 0x000000150a0a7224 */ /* 0x000fe400078e02ff */
[----:B------:R-:W-:Y:S02]  /*0280*/  IMAD.MOV.U32 R9, RZ, RZ, 0x1c ;  /* 0x0000001cff097424 */ /* 0x000fe400078e00ff */
[----:B------:R-:W-:-:S02]  /*0290*/  IMAD.MOV R27, RZ, RZ, -R3 ;  /* 0x000000ffff1b7224 */ /* 0x000fc400078e0a03 */
[----:B-1----:R-:W-:Y:S01]  /*02a0*/  IMAD.U32 R8, RZ, RZ, UR4 ;  /* 0x00000004ff087e24 */ /* 0x002fe2000f8e00ff */
[----:B0-----:R-:W-:-:S07]  /*02b0*/  LOP3.LUT R13, R13, 0xffff, RZ, 0xc0, !PT ;  /* 0x0000ffff0d0d7812 */ /* 0x001fce00078ec0ff */
.L_x_117:
[----:B------:R-:W-:Y:S01]  /*02c0*/  IMAD.WIDE R36, R8, 0x4, R18 ;  /* 0x0000000408247825 */ /* 0x000fe200078e0212 */
[----:B------:R-:W0:Y:S01]  /*02d0*/  LDC.64 R20, c[0x0][0x390] ;  /* 0x0000e400ff147b82 */ /* 0x000e220000000a00 */
[C---:B------:R-:W-:Y:S02]  /*02e0*/  ISETP.EQ.AND P1, PT, R11.reuse, 0x4, PT ;  /* 0x000000040b00780c */ /* 0x040fe40003f22270 */
[C---:B------:R-:W-:Y:S01]  /*02f0*/  ISETP.EQ.AND P0, PT, R11.reuse, 0x8, PT ;  /* 0x000000080b00780c */ /* 0x040fe20003f02270 */
[----:B------:R-:W0:Y:S01]  /*0300*/  LDG.E R29, desc[UR6][R36.64] ;  /* 0x00000006241d7981 */ /* 0x000e22000c1e1900 */
[C---:B------:R-:W-:Y:S02]  /*0310*/  ISETP.EQ.AND P5, PT, R11.reuse, 0xc, PT ;  /* 0x0000000c0b00780c */ /* 0x040fe40003fa2270 */
[C---:B------:R-:W-:Y:S02]  /*0320*/  ISETP.EQ.AND P4, PT, R11.reuse, 0x10, PT ;  /* 0x000000100b00780c */ /* 0x040fe40003f82270 */
[----:B------:R-:W-:-:S02]  /*0330*/  ISETP.EQ.AND P3, PT, R11, 0x14, PT ;  /* 0x000000140b00780c */ /* 0x000fc40003f62270 */
[C---:B------:R-:W-:Y:S02]  /*0340*/  ISETP.EQ.AND P2, PT, R11.reuse, 0x18, PT ;  /* 0x000000180b00780c */ /* 0x040fe40003f42270 */
[----:B------:R-:W-:Y:S01]  /*0350*/  P2R R32, PR, RZ, 0x20 ;  /* 0x00000020ff207803 */ /* 0x000fe20000000000 */
[----:B-----5:R-:W-:Y:S01]  /*0360*/  @P1 IMAD.MOV.U32 R2, RZ, RZ, R5 ;  /* 0x000000ffff021224 */ /* 0x020fe200078e0005 */
[C---:B------:R-:W-:Y:S01]  /*0370*/  ISETP.EQ.AND P1, PT, R11.reuse, 0x20, PT ;  /* 0x000000200b00780c */ /* 0x040fe20003f22270 */
[----:B------:R-:W-:Y:S01]  /*0380*/  @P0 IMAD.MOV.U32 R2, RZ, RZ, R14 ;  /* 0x000000ffff020224 */ /* 0x000fe200078e000e */
[C---:B------:R-:W-:Y:S01]  /*0390*/  ISETP.EQ.AND P0, PT, R11.reuse, 0x1c, PT ;  /* 0x0000001c0b00780c */ /* 0x040fe20003f02270 */
[----:B------:R-:W-:Y:S01]  /*03a0*/  @P5 IMAD.MOV.U32 R2, RZ, RZ, R15 ;  /* 0x000000ffff025224 */ /* 0x000fe200078e000f */
[C---:B------:R-:W-:Y:S01]  /*03b0*/  ISETP.EQ.AND P6, PT, R11.reuse, 0x24, PT ;  /* 0x000000240b00780c */ /* 0x040fe20003fc2270 */
[----:B------:R-:W-:Y:S01]  /*03c0*/  @P4 IMAD.MOV.U32 R2, RZ, RZ, R16 ;  /* 0x000000ffff024224 */ /* 0x000fe200078e0010 */
[----:B------:R-:W-:Y:S01]  /*03d0*/  ISETP.EQ.AND P5, PT, R11, 0x28, PT ;  /* 0x000000280b00780c */ /* 0x000fe20003fa2270 */
[----:B------:R-:W-:-:S02]  /*03e0*/  @P3 IMAD.MOV.U32 R2, RZ, RZ, R17 ;  /* 0x000000ffff023224 */ /* 0x000fc400078e0011 */
[----:B------:R-:W-:-:S06]  /*03f0*/  @P2 IMAD.MOV.U32 R2, RZ, RZ, R22 ;  /* 0x000000ffff022224 */ /* 0x000fcc00078e0016 */
[----:B------:R-:W-:Y:S02]  /*0400*/  @P0 IMAD.MOV.U32 R2, RZ, RZ, R6 ;  /* 0x000000ffff020224 */ /* 0x000fe400078e0006 */
[----:B------:R-:W-:Y:S02]  /*0410*/  @P1 IMAD.MOV.U32 R2, RZ, RZ, R23 ;  /* 0x000000ffff021224 */ /* 0x000fe400078e0017 */
[----:B------:R-:W-:Y:S01]  /*0420*/  @P6 IMAD.MOV.U32 R2, RZ, RZ, R24 ;  /* 0x000000ffff026224 */ /* 0x000fe200078e0018 */
[C---:B------:R-:W-:Y:S01]  /*0430*/  ISETP.EQ.AND P6, PT, R11.reuse, 0x30, PT ;  /* 0x000000300b00780c */ /* 0x040fe20003fc2270 */
[----:B------:R-:W-:Y:S01]  /*0440*/  @P5 IMAD.MOV.U32 R2, RZ, RZ, R25 ;  /* 0x000000ffff025224 */ /* 0x000fe200078e0019 */
[----:B------:R-:W-:-:S13]  /*0450*/  ISETP.EQ.AND P5, PT, R11, 0x2c, PT ;  /* 0x0000002c0b00780c */ /* 0x000fda0003fa2270 */
[----:B------:R-:W-:Y:S02]  /*0460*/  @P5 IMAD.MOV.U32 R2, RZ, RZ, R26 ;  /* 0x000000ffff025224 */ /* 0x000fe400078e001a */
[----:B------:R-:W-:Y:S02]  /*0470*/  @P6 IMAD.MOV.U32 R2, RZ, RZ, R12 ;  /* 0x000000ffff026224 */ /* 0x000fe400078e000c */
[----:B0-----:R-:W-:-:S05]  /*0480*/  IMAD.WIDE R28, R29, 0x4, R20 ;  /* 0x000000041d1c7825 */ /* 0x001fca00078e0214 */
[----:B------:R-:W2:Y:S02]  /*0490*/  LDG.E R35, desc[UR6][R28.64] ;  /* 0x000000061c237981 */ /* 0x000ea4000c1e1900 */
[----:B--2---:R-:W-:-:S05]  /*04a0*/  IMAD.IADD R30, R2, 0x1, R35 ;  /* 0x00000001021e7824 */ /* 0x004fca00078e0223 */
[----:B------:R-:W-:-:S04]  /*04b0*/  IABS R30, R30 ;  /* 0x0000001e001e7213 */ /* 0x000fc80000000000 */
[----:B------:R-:W-:-:S04]  /*04c0*/  SHF.R.U32.HI R33, RZ, R13, R30 ;  /* 0x0000000dff217219 */ /* 0x000fc8000001161e */
[----:B------:R-:W-:-:S13]  /*04d0*/  ISETP.GE.AND P6, PT, R33, R7, PT ;  /* 0x000000072100720c */ /* 0x000fda0003fc6270 */
[----:B------:R-:W0:Y:S01]  /*04e0*/  @!P6 LDC.64 R30, c[0x0][0x3a0] ;  /* 0x0000e800ff1eeb82 */ /* 0x000e220000000a00 */
[----:B------:R-:W-:-:S05]  /*04f0*/  IMAD.IADD R34, R2, 0x1, -R35 ;  /* 0x0000000102227824 */ /* 0x000fca00078e0a23 */
[----:B------:R-:W-:-:S04]  /*0500*/  IABS R28, R34 ;  /* 0x00000022001c7213 */ /* 0x000fc80000000000 */
[----:B------:R-:W-:Y:S01]  /*0510*/  SHF.R.U32.HI R34, RZ, R13, R28 ;  /* 0x0000000dff227219 */ /* 0x000fe2000001161c */
[----:B0-----:R-:W-:-:S04]  /*0520*/  @!P6 IMAD.WIDE.U32 R30, R33, 0x4, R30 ;  /* 0x00000004211ee825 */ /* 0x001fc800078e001e */
[----:B------:R-:W-:-:S06]  /*0530*/  IMAD.MOV.U32 R33, RZ, RZ, RZ ;  /* 0x000000ffff217224 */ /* 0x000fcc00078e00ff */
[----:B------:R0:W2:Y:S01]  /*0540*/  @!P6 LDG.E R33, desc[UR6][R30.64] ;  /* 0x000000061e21e981 */ /* 0x0000a2000c1e1900 */
[----:B------:R-:W-:-:S13]  /*0550*/  ISETP.GE.AND P6, PT, R34, R7, PT ;  /* 0x000000072200720c */ /* 0x000fda0003fc6270 */
[----:B------:R-:W1:Y:S02]  /*0560*/  @!P6 LDC.64 R28, c[0x0][0x3a0] ;  /* 0x0000e800ff1ceb82 */ /* 0x000e640000000a00 */
[----:B-1----:R-:W-:-:S04]  /*0570*/  @!P6 IMAD.WIDE.U32 R28, R34, 0x4, R28 ;  /* 0x00000004221ce825 */ /* 0x002fc800078e001c */
[----:B------:R-:W-:-:S06]  /*0580*/  IMAD.MOV.U32 R34, RZ, RZ, RZ ;  /* 0x000000ffff227224 */ /* 0x000fcc00078e00ff */
[----:B------:R-:W2:Y:S01]  /*0590*/  @!P6 LDG.E R34, desc[UR6][R28.64] ;  /* 0x000000061c22e981 */ /* 0x000ea2000c1e1900 */
[----:B------:R-:W-:Y:S02]  /*05a0*/  ISETP.GE.AND P6, PT, R2, 0x1, PT ;  /* 0x000000010200780c */ /* 0x000fe40003fc6270 */
[----:B0-----:R-:W-:Y:S02]  /*05b0*/  IABS R31, R35 ;  /* 0x00000023001f7213 */ /* 0x001fe40000000000 */
[----:B------:R-:W-:-:S04]  /*05c0*/  IABS R30, R2 ;  /* 0x00000002001e7213 */ /* 0x000fc80000000000 */
[----:B------:R-:W-:Y:S02]  /*05d0*/  VIMNMX.U32 R30, PT, PT, R30, R31, PT ;  /* 0x0000001f1e1e7248 */ /* 0x000fe40003fe0000 */
[----:B------:R-:W-:-:S03]  /*05e0*/  ISETP.GT.AND P5, PT, R35, RZ, PT ;  /* 0x000000ff2300720c */ /* 0x000fc60003fa4270 */
[----:B------:R-:W-:-:S05]  /*05f0*/  @P6 IMAD.MOV R31, RZ, RZ, -R30 ;  /* 0x000000ffff1f6224 */ /* 0x000fca00078e0a1e */
[----:B------:R-:W-:Y:S02]  /*0600*/  @P6 SEL R36, R30, R31, P5 ;  /* 0x0000001f1e246207 */ /* 0x000fe40002800000 */
[----:B------:R-:W-:Y:S01]  /*0610*/  ISETP.GT.AND P5, PT, R35, RZ, !P6 ;  /* 0x000000ff2300720c */ /* 0x000fe200077a4270 */
[----:B------:R-:W-:-:S12]  /*0620*/  @!P6 IMAD.MOV R2, RZ, RZ, -R30 ;  /* 0x000000ffff02e224 */ /* 0x000fd800078e0a1e */
[----:B------:R-:W-:Y:S02]  /*0630*/  @P5 IMAD.MOV.U32 R30, RZ, RZ, R2 ;  /* 0x000000ffff1e5224 */ /* 0x000fe400078e0002 */
[----:B------:R-:W0:Y:S02]  /*0640*/  LDC R2, c[0x0][0x3b0] ;  /* 0x0000ec00ff027b82 */ /* 0x000e240000000800 */
[----:B------:R-:W-:-:S05]  /*0650*/  @!P6 IMAD.MOV.U32 R36, RZ, RZ, R30 ;  /* 0x000000ffff24e224 */ /* 0x000fca00078e001e */
[----:B--2---:R-:W-:Y:S01]  /*0660*/  IADD3 R33, PT, PT, -R34, R33, R36 ;  /* 0x0000002122217210 */ /* 0x004fe20007ffe124 */
[----:B------:R-:W-:-:S06]  /*0670*/  IMAD.WIDE R34, R10, 0x4, R18 ;  /* 0x000000040a227825 */ /* 0x000fcc00078e0212 */
[----:B------:R-:W2:Y:S01]  /*0680*/  LDG.E R35, desc[UR6][R34.64] ;  /* 0x0000000622237981 */ /* 0x000ea2000c1e1900 */
[----:B0-----:R-:W-:Y:S01]  /*0690*/  IMAD.MOV R31, RZ, RZ, -R2 ;  /* 0x000000ffff1f7224 */ /* 0x001fe200078e0a02 */
[----:B------:R-:W-:-:S04]  /*06a0*/  ISETP.GT.AND P6, PT, R33, R2, PT ;  /* 0x000000022100720c */ /* 0x000fc80003fc4270 */
[----:B------:R-:W-:Y:S02]  /*06b0*/  VIMNMX R29, PT, PT, R33, R31, !PT ;  /* 0x0000001f211d7248 */ /* 0x000fe40007fe0100 */
[----:B------:R-:W-:Y:S02]  /*06c0*/  ISETP.EQ.AND P5, PT, R11, 0x4, PT ;  /* 0x000000040b00780c */ /* 0x000fe40003fa2270 */
[----:B------:R-:W-:-:S11]  /*06d0*/  SEL R29, R29, R2, !P6 ;  /* 0x000000021d1d7207 */ /* 0x000fd60007000000 */
[--C-:B------:R-:W-:Y:S01]  /*06e0*/  @P5 IMAD.MOV.U32 R14, RZ, RZ, R29.reuse ;  /* 0x000000ffff0e5224 */ /* 0x100fe200078e001d */
[----:B------:R-:W-:Y:S01]  /*06f0*/  ISETP.NE.AND P5, PT, R32, RZ, PT ;  /* 0x000000ff2000720c */ /* 0x000fe20003fa5270 */
[--C-:B------:R-:W-:Y:S01]  /*0700*/  @P3 IMAD.MOV.U32 R22, RZ, RZ, R29.reuse ;  /* 0x000000ffff163224 */ /* 0x100fe200078e001d */
[C---:B------:R-:W-:Y:S01]  /*0710*/  ISETP.EQ.AND P3, PT, R11.reuse, RZ, PT ;  /* 0x000000ff0b00720c */ /* 0x040fe20003f62270 */
[--C-:B------:R-:W-:Y:S01]  /*0720*/  @P2 IMAD.MOV.U32 R6, RZ, RZ, R29.reuse ;  /* 0x000000ffff062224 */ /* 0x100fe200078e001d */
[----:B------:R-:W-:Y:S01]  /*0730*/  ISETP.EQ.AND P2, PT, R11, 0x24, PT ;  /* 0x000000240b00780c */ /* 0x000fe20003f42270 */
[----:B------:R-:W-:Y:S01]  /*0740*/  @P0 IMAD.MOV.U32 R23, RZ, RZ, R29 ;  /* 0x000000ffff170224 */ /* 0x000fe200078e001d */
[----:B------:R-:W-:Y:S02]  /*0750*/  ISETP.EQ.AND P0, PT, R9, 0x4, PT ;  /* 0x000000040900780c */ /* 0x000fe40003f02270 */
[----:B------:R-:W-:-:S05]  /*0760*/  ISETP.EQ.AND P6, PT, R11, 0x8, PT ;  /* 0x000000080b00780c */ /* 0x000fca0003fc2270 */
[----:B------:R-:W-:Y:S01]  /*0770*/  @P5 IMAD.MOV.U32 R16, RZ, RZ, R29 ;  /* 0x000000ffff105224 */ /* 0x000fe200078e001d */
[----:B------:R-:W-:Y:S01]  /*0780*/  ISETP.EQ.AND P5, PT, R9, 0x8, PT ;  /* 0x000000080900780c */ /* 0x000fe20003fa2270 */
[----:B--2---:R-:W-:-:S05]  /*0790*/  IMAD.WIDE R20, R35, 0x4, R20 ;  /* 0x0000000423147825 */ /* 0x004fca00078e0214 */
[----:B------:R-:W2:Y:S01]  /*07a0*/  LDG.E R33, desc[UR6][R20.64] ;  /* 0x0000000614217981 */ /* 0x000ea2000c1e1900 */
[--C-:B------:R-:W-:Y:S02]  /*07b0*/  @P3 IMAD.MOV.U32 R5, RZ, RZ, R29.reuse ;  /* 0x000000ffff053224 */ /* 0x100fe400078e001d */
[----:B------:R-:W-:Y:S01]  /*07c0*/  @P2 IMAD.MOV.U32 R25, RZ, RZ, R29 ;  /* 0x000000ffff192224 */ /* 0x000fe200078e001d */
[C---:B------:R-:W-:Y:S01]  /*07d0*/  ISETP.EQ.AND P2, PT, R11.reuse, 0x28, PT ;  /* 0x000000280b00780c */ /* 0x040fe20003f42270 */
[----:B------:R-:W-:Y:S02]  /*07e0*/  @P0 IMAD.MOV.U32 R32, RZ, RZ, R5 ;  /* 0x000000ffff200224 */ /* 0x000fe400078e0005 */
[----:B------:R-:W-:Y:S01]  /*07f0*/  @P5 IMAD.MOV.U32 R32, RZ, RZ, R14 ;  /* 0x000000ffff205224 */ /* 0x000fe200078e000e */
[----:B------:R-:W-:Y:S01]  /*0800*/  ISETP.EQ.AND P5, PT, R11, 0x2c, PT ;  /* 0x0000002c0b00780c */ /* 0x000fe20003fa2270 */
[--C-:B------:R-:W-:Y:S01]  /*0810*/  @P4 IMAD.MOV.U32 R17, RZ, RZ, R29.reuse ;  /* 0x000000ffff114224 */ /* 0x100fe200078e001d */
[C---:B------:R-:W-:Y:S01]  /*0820*/  ISETP.EQ.AND P4, PT, R9.reuse, 0xc, PT ;  /* 0x0000000c0900780c */ /* 0x040fe20003f82270 */
[--C-:B------:R-:W-:Y:S01]  /*0830*/  @P6 IMAD.MOV.U32 R15, RZ, RZ, R29.reuse ;  /* 0x000000ffff0f6224 */ /* 0x100fe200078e001d */
[C---:B------:R-:W-:Y:S01]  /*0840*/  ISETP.EQ.AND P6, PT, R9.reuse, 0x10, PT ;  /* 0x000000100900780c */ /* 0x040fe20003fc2270 */
[----:B------:R-:W-:Y:S01]  /*0850*/  @P1 IMAD.MOV.U32 R24, RZ, RZ, R29 ;  /* 0x000000ffff181224 */ /* 0x000fe200078e001d */
[----:B------:R-:W-:-:S03]  /*0860*/  ISETP.EQ.AND P1, PT, R9, 0x14, PT ;  /* 0x000000140900780c */ /* 0x000fc60003f22270 */
[--C-:B------:R-:W-:Y:S01]  /*0870*/  @P2 IMAD.MOV.U32 R26, RZ, RZ, R29.reuse ;  /* 0x000000ffff1a2224 */ /* 0x100fe200078e001d */
[C---:B------:R-:W-:Y:S02]  /*0880*/  ISETP.EQ.AND P2, PT, R9.reuse, 0x18, PT ;  /* 0x000000180900780c */ /* 0x040fe40003f42270 */
[C---:B------:R-:W-:Y:S01]  /*0890*/  ISETP.EQ.AND P0, PT, R9.reuse, 0x1c, PT ;  /* 0x0000001c0900780c */ /* 0x040fe20003f02270 */
[----:B------:R-:W-:Y:S01]  /*08a0*/  @P5 IMAD.MOV.U32 R12, RZ, RZ, R29 ;  /* 0x000000ffff0c5224 */ /* 0x000fe200078e001d */
[C---:B------:R-:W-:Y:S02]  /*08b0*/  ISETP.EQ.AND P5, PT, R9.reuse, 0x20, PT ;  /* 0x000000200900780c */ /* 0x040fe40003fa2270 */
[----:B------:R-:W-:Y:S01]  /*08c0*/  @P4 MOV R32, R15 ;  /* 0x0000000f00204202 */ /* 0x000fe20000000f00 */
[----:B------:R-:W-:Y:S01]  /*08d0*/  @P6 IMAD.MOV.U32 R32, RZ, RZ, R16 ;  /* 0x000000ffff206224 */ /* 0x000fe200078e0010 */
[C---:B------:R-:W-:Y:S01]  /*08e0*/  ISETP.EQ.AND P4, PT, R9.reuse, 0x24, PT ;  /* 0x000000240900780c */ /* 0x040fe20003f82270 */
[----:B------:R-:W-:Y:S01]  /*08f0*/  @P1 IMAD.MOV.U32 R32, RZ, RZ, R17 ;  /* 0x000000ffff201224 */ /* 0x000fe200078e0011 */
[----:B------:R-:W-:-:S02]  /*0900*/  ISETP.EQ.AND P3, PT, R9, 0x28, PT ;  /* 0x000000280900780c */ /* 0x000fc40003f62270 */
[C---:B------:R-:W-:Y:S02]  /*0910*/  ISETP.EQ.AND P1, PT, R9.reuse, 0x2c, PT ;  /* 0x0000002c0900780c */ /* 0x040fe40003f22270 */
[----:B------:R-:W-:Y:S01]  /*0920*/  ISETP.EQ.AND P6, PT, R9, 0x30, PT ;  /* 0x000000300900780c */ /* 0x000fe20003fc2270 */
[----:B------:R-:W-:Y:S02]  /*0930*/  @P2 IMAD.MOV.U32 R32, RZ, RZ, R22 ;  /* 0x000000ffff202224 */ /* 0x000fe400078e0016 */
[----:B------:R-:W-:Y:S02]  /*0940*/  @P0 IMAD.MOV.U32 R32, RZ, RZ, R6 ;  /* 0x000000ffff200224 */ /* 0x000fe400078e0006 */
[----:B------:R-:W-:Y:S02]  /*0950*/  @P5 IMAD.MOV.U32 R32, RZ, RZ, R23 ;  /* 0x000000ffff205224 */ /* 0x000fe400078e0017 */
[----:B------:R-:W-:Y:S02]  /*0960*/  @P4 IMAD.MOV.U32 R32, RZ, RZ, R24 ;  /* 0x000000ffff204224 */ /* 0x000fe400078e0018 */
[----:B------:R-:W-:-:S02]  /*0970*/  @P3 IMAD.MOV.U32 R32, RZ, RZ, R25 ;  /* 0x000000ffff203224 */ /* 0x000fc400078e0019 */
[----:B------:R-:W-:Y:S02]  /*0980*/  @P1 IMAD.MOV.U32 R32, RZ, RZ, R26 ;  /* 0x000000ffff201224 */ /* 0x000fe400078e001a */
[----:B------:R-:W-:Y:S02]  /*0990*/  @P6 IMAD.MOV.U32 R32, RZ, RZ, R12 ;  /* 0x000000ffff206224 */ /* 0x000fe400078e000c */
[----:B------:R-:W-:Y:S02]  /*09a0*/  IMAD.MOV.U32 R34, RZ, RZ, RZ ;  /* 0x000000ffff227224 */ /* 0x000fe400078e00ff */
[----:B--2---:R-:W-:-:S05]  /*09b0*/  IMAD.IADD R36, R32, 0x1, R33 ;  /* 0x0000000120247824 */ /* 0x004fca00078e0221 */
[----:B------:R-:W-:-:S04]  /*09c0*/  IABS R36, R36 ;  /* 0x0000002400247213 */ /* 0x000fc80000000000 */
[----:B------:R-:W-:-:S04]  /*09d0*/  SHF.R.U32.HI R20, RZ, R13, R36 ;  /* 0x0000000dff147219 */ /* 0x000fc80000011624 */
[----:B------:R-:W-:-:S13]  /*09e0*/  ISETP.GE.AND P6, PT, R20, R7, PT ;  /* 0x000000071400720c */ /* 0x000fda0003fc6270 */
[----:B------:R-:W0:Y:S01]  /*09f0*/  @!P6 LDC.64 R36, c[0x0][0x3a0] ;  /* 0x0000e800ff24eb82 */ /* 0x000e220000000a00 */
[----:B------:R-:W-:Y:S02]  /*0a00*/  IMAD.IADD R35, R32, 0x1, -R33 ;  /* 0x0000000120237824 */ /* 0x000fe400078e0a21 */
[----:B0-----:R-:W-:-:S03]  /*0a10*/  @!P6 IMAD.WIDE.U32 R36, R20, 0x4, R36 ;  /* 0x000000041424e825 */ /* 0x001fc600078e0024 */
[----:B------:R-:W-:-:S04]  /*0a20*/  IABS R20, R35 ;  /* 0x0000002300147213 */ /* 0x000fc80000000000 */
[----:B------:R-:W-:Y:S01]  /*0a30*/  SHF.R.U32.HI R35, RZ, R13, R20 ;  /* 0x0000000dff237219 */ /* 0x000fe20000011614 */
[----:B------:R0:W2:Y:S03]  /*0a40*/  @!P6 LDG.E R34, desc[UR6][R36.64] ;  /* 0x000000062422e981 */ /* 0x0000a6000c1e1900 */
[----:B------:R-:W-:-:S13]  /*0a50*/  ISETP.GE.AND P6, PT, R35, R7, PT ;  /* 0x000000072300720c */ /* 0x000fda0003fc6270 */
[----:B------:R-:W1:Y:S02]  /*0a60*/  @!P6 LDC.64 R20, c[0x0][0x3a0] ;  /* 0x0000e800ff14eb82 */ /* 0x000e640000000a00 */
[----:B-1----:R-:W-:-:S04]  /*0a70*/  @!P6 IMAD.WIDE.U32 R20, R35, 0x4, R20 ;  /* 0x000000042314e825 */ /* 0x002fc800078e0014 */
[----:B------:R-:W-:-:S06]  /*0a80*/  IMAD.MOV.U32 R35, RZ, RZ, RZ ;  /* 0x000000ffff237224 */ /* 0x000fcc00078e00ff */
[----:B------:R1:W2:Y:S01]  /*0a90*/  @!P6 LDG.E R35, desc[UR6][R20.64] ;  /* 0x000000061423e981 */ /* 0x0002a2000c1e1900 */
[----:B------:R-:W-:Y:S02]  /*0aa0*/  ISETP.GE.AND P6, PT, R32, 0x1, PT ;  /* 0x000000012000780c */ /* 0x000fe40003fc6270 */
[----:B0-----:R-:W-:Y:S02]  /*0ab0*/  IABS R37, R33 ;  /* 0x0000002100257213 */ /* 0x001fe40000000000 */
[----:B------:R-:W-:Y:S02]  /*0ac0*/  IABS R36, R32 ;  /* 0x0000002000247213 */ /* 0x000fe40000000000 */
[----:B------:R-:W-:Y:S02]  /*0ad0*/  P2R R29, PR, RZ, 0x1 ;  /* 0x00000001ff1d7803 */ /* 0x000fe40000000000 */
[----:B------:R-:W-:Y:S02]  /*0ae0*/  VIMNMX.U32 R36, PT, PT, R36, R37, PT ;  /* 0x0000002524247248 */ /* 0x000fe40003fe0000 */
[----:B------:R-:W-:-:S02]  /*0af0*/  ISETP.GT.AND P0, PT, R33, RZ, !P6 ;  /* 0x000000ff2100720c */ /* 0x000fc40007704270 */
[----:B------:R-:W-:Y:S01]  /*0b00*/  P2R R28, PR, RZ, 0x4 ;  /* 0x00000004ff1c7803 */ /* 0x000fe20000000000 */
[----:B------:R-:W-:Y:S01]  /*0b10*/  @P6 IMAD.MOV R37, RZ, RZ, -R36 ;  /* 0x000000ffff256224 */ /* 0x000fe200078e0a24 */
[----:B------:R-:W-:-:S04]  /*0b20*/  ISETP.GT.AND P2, PT, R33, RZ, PT ;  /* 0x000000ff2100720c */ /* 0x000fc80003f44270 */
[----:B------:R-:W-:Y:S01]  /*0b30*/  @P6 SEL R32, R36, R37, P2 ;  /* 0x0000002524206207 */ /* 0x000fe20001000000 */
[----:B------:R-:W-:-:S04]  /*0b40*/  @!P6 IMAD.MOV R37, RZ, RZ, -R36 ;  /* 0x000000ffff25e224 */ /* 0x000fc800078e0a24 */
[----:B------:R-:W-:-:S04]  /*0b50*/  @P0 IMAD.MOV.U32 R36, RZ, RZ, R37 ;  /* 0x000000ffff240224 */ /* 0x000fc800078e0025 */
[----:B------:R-:W-:Y:S01]  /*0b60*/  @!P6 IMAD.MOV.U32 R32, RZ, RZ, R36 ;  /* 0x000000ffff20e224 */ /* 0x000fe200078e0024 */
[C---:B------:R-:W-:Y:S02]  /*0b70*/  ISETP.EQ.AND P2, PT, R9.reuse, 0x4, PT ;  /* 0x000000040900780c */ /* 0x040fe40003f42270 */
[----:B------:R-:W-:Y:S02]  /*0b80*/  P2R R30, PR, RZ, 0x20 ;  /* 0x00000020ff1e7803 */ /* 0x000fe40000000000 */
[C---:B------:R-:W-:Y:S02]  /*0b90*/  ISETP.EQ.AND P5, PT, R9.reuse, 0x8, PT ;  /* 0x000000080900780c */ /* 0x040fe40003fa2270 */
[----:B------:R-:W-:Y:S01]  /*0ba0*/  ISETP.EQ.AND P0, PT, R9, 0xc, PT ;  /* 0x0000000c0900780c */ /* 0x000fe20003f02270 */
[----:B------:R-:W-:Y:S02]  /*0bb0*/  VIADD R27, R27, 0x1 ;  /* 0x000000011b1b7836 */ /* 0x000fe40000000000 */
[----:B-1----:R-:W-:-:S02]  /*0bc0*/  IMAD.U32 R21, RZ, RZ, UR5 ;  /* 0x00000005ff157e24 */ /* 0x002fc4000f8e00ff */
[----:B------:R-:W-:Y:S02]  /*0bd0*/  VIADD R11, R11, 0x4 ;  /* 0x000000040b0b7836 */ /* 0x000fe40000000000 */
[--C-:B------:R-:W-:Y:S02]  /*0be0*/  IMAD.IADD R10, R10, 0x1, -R21.reuse ;  /* 0x000000010a0a7824 */ /* 0x100fe400078e0a15 */
[----:B------:R-:W-:Y:S01]  /*0bf0*/  IMAD.IADD R8, R8, 0x1, R21 ;  /* 0x0000000108087824 */ /* 0x000fe200078e0215 */
[----:B--2---:R-:W-:-:S04]  /*0c00*/  IADD3 R32, PT, PT, -R35, R34, R32 ;  /* 0x0000002223207210 */ /* 0x004fc80007ffe120 */
[----:B------:R-:W-:-:S13]  /*0c10*/  ISETP.GT.AND P6, PT, R32, R2, PT ;  /* 0x000000022000720c */ /* 0x000fda0003fc4270 */
[----:B------:R-:W-:-:S05]  /*0c20*/  @!P6 VIMNMX R2, PT, PT, R32, R31, !PT ;  /* 0x0000001f2002e248 */ /* 0x000fca0007fe0100 */
[----:B------:R-:W-:Y:S01]  /*0c30*/  @P2 IMAD.MOV.U32 R14, RZ, RZ, R2 ;  /* 0x000000ffff0e2224 */ /* 0x000fe200078e0002 */
[C---:B------:R-:W-:Y:S02]  /*0c40*/  ISETP.EQ.AND P2, PT, R9.reuse, 0x10, PT ;  /* 0x000000100900780c */ /* 0x040fe40003f42270 */
[----:B------:R-:W-:-:S11]  /*0c50*/  ISETP.EQ.AND P6, PT, R9, 0x14, PT ;  /* 0x000000140900780c */ /* 0x000fd60003fc2270 */
[--C-:B------:R-:W-:Y:S01]  /*0c60*/  @P2 IMAD.MOV.U32 R17, RZ, RZ, R2.reuse ;  /* 0x000000ffff112224 */ /* 0x100fe200078e0002 */
[----:B------:R-:W-:Y:S01]  /*0c70*/  ISETP.NE.AND P2, PT, R28, RZ, PT ;  /* 0x000000ff1c00720c */ /* 0x000fe20003f45270 */
[--C-:B------:R-:W-:Y:S01]  /*0c80*/  @P5 IMAD.MOV.U32 R15, RZ, RZ, R2.reuse ;  /* 0x000000ffff0f5224 */ /* 0x100fe200078e0002 */
[----:B------:R-:W-:Y:S01]  /*0c90*/  ISETP.NE.AND P5, PT, R30, RZ, PT ;  /* 0x000000ff1e00720c */ /* 0x000fe20003fa5270 */
[--C-:B------:R-:W-:Y:S01]  /*0ca0*/  @P0 IMAD.MOV.U32 R16, RZ, RZ, R2.reuse ;  /* 0x000000ffff100224 */ /* 0x100fe200078e0002 */
[----:B------:R-:W-:Y:S01]  /*0cb0*/  ISETP.NE.AND P0, PT, R29, RZ, PT ;  /* 0x000000ff1d00720c */ /* 0x000fe20003f05270 */
[----:B------:R-:W-:Y:S01]  /*0cc0*/  @P6 IMAD.MOV.U32 R22, RZ, RZ, R2 ;  /* 0x000000ffff166224 */ /* 0x000fe200078e0002 */
[----:B------:R-:W-:-:S07]  /*0cd0*/  ISETP.EQ.AND P6, PT, R9, RZ, PT ;  /* 0x000000ff0900720c */ /* 0x000fce0003fc2270 */
[--C-:B------:R-:W-:Y:S01]  /*0ce0*/  @P2 IMAD.MOV.U32 R6, RZ, RZ, R2.reuse ;  /* 0x000000ffff062224 */ /* 0x100fe200078e0002 */
[----:B------:R-:W-:Y:S01]  /*0cf0*/  ISETP.NE.AND P2, PT, R27, -0x2, PT ;  /* 0xfffffffe1b00780c */ /* 0x000fe20003f45270 */
[--C-:B------:R-:W-:Y:S02]  /*0d00*/  @P5 IMAD.MOV.U32 R24, RZ, RZ, R2.reuse ;  /* 0x000000ffff185224 */ /* 0x100fe400078e0002 */
[--C-:B------:R-:W-:Y:S02]  /*0d10*/  @P0 IMAD.MOV.U32 R23, RZ, RZ, R2.reuse ;  /* 0x000000ffff170224 */ /* 0x100fe400078e0002 */
[--C-:B------:R-:W-:Y:S02]  /*0d20*/  @P4 IMAD.MOV.U32 R25, RZ, RZ, R2.reuse ;  /* 0x000000ffff194224 */ /* 0x100fe400078e0002 */
[--C-:B------:R-:W-:Y:S02]  /*0d30*/  @P3 IMAD.MOV.U32 R26, RZ, RZ, R2.reuse ;  /* 0x000000ffff1a3224 */ /* 0x100fe400078e0002 */
[----:B------:R-:W-:-:S02]  /*0d40*/  @P6 IMAD.MOV.U32 R5, RZ, RZ, R2 ;  /* 0x000000ffff056224 */ /* 0x000fc400078e0002 */
[----:B------:R-:W-:Y:S02]  /*0d50*/  @P1 IMAD.MOV.U32 R12, RZ, RZ, R2 ;  /* 0x000000ffff0c1224 */ /* 0x000fe400078e0002 */
[----:B------:R-:W-:Y:S01]  /*0d60*/  VIADD R9, R9, 0x4 ;  /* 0x0000000409097836 */ /* 0x000fe20000000000 */
[----:B------:R-:W-:Y:S06]  /*0d70*/  @P2 BRA `(.L_x_117) ;  /* 0xfffffff400502947 */ /* 0x000fec000383ffff */
[----:B------:R-:W-:Y:S05]  /*0d80*/  BRA `(.L_x_115) ;  /* 0x0000001400f47947 */ /* 0x000fea0003800000 */
.L_x_116:
[----:B------:R-:W-:Y:S01]  /*0d90*/  ISETP.NE.AND P0, PT, R3, 0x3, PT ;  /* 0x000000030300780c */ /* 0x000fe20003f05270 */
[----:B------:R-:W-:Y:S01]  /*0da0*/  BSSY.RECONVERGENT B1, `(.L_x_118) ;  /* 0x00000ee000017945 */ /* 0x000fe20003800200 */
[----:B------:R-:W-:-:S11]  /*0db0*/  IMAD.MOV.U32 R20, RZ, RZ, 0x1 ;  /* 0x00000001ff147424 */ /* 0x000fd600078e00ff */
[----:B------:R-:W-:Y:S05]  /*0dc0*/  @!P0 BRA `(.L_x_119) ;  /* 0x0000000c00ac8947 */ /* 0x000fea0003800000 */
[----:B------:R-:W0:Y:S01]  /*0dd0*/  LDCU UR4, c[0x0][0x380] ;  /* 0x00007000ff0477ac */ /* 0x000e220008000800 */
[C---:B------:R-:W-:Y:S01]  /*0de0*/  LOP3.LUT R29, R3.reuse, 0x7ffffffe, RZ, 0xc0, !PT ;  /* 0x7ffffffe031d7812 */ /* 0x040fe200078ec0ff */
[C---:B------:R-:W-:Y:S02]  /*0df0*/  VIADD R2, R3.reuse, 0xfffffffd ;  /* 0xfffffffd03027836 */ /* 0x040fe40000000000 */
[----:B------:R-:W-:Y:S02]  /*0e00*/  HFMA2 R20, -RZ, RZ, 0, 1.1920928955078125e-07 ;  /* 0x00000002ff147431 */ /* 0x000fe400000001ff */
[----:B------:R-:W-:Y:S01]  /*0e10*/  VIADD R8, R3, 0xfffffffe ;  /* 0xfffffffe03087836 */ /* 0x000fe20000000000 */
[----:B------:R-:W-:Y:S01]  /*0e20*/  BSSY.RECONVERGENT B2, `(.L_x_120) ;  /* 0x00000e4000027945 */ /* 0x000fe20003800200 */
[-C--:B------:R-:W-:Y:S02]  /*0e30*/  IMAD R27, R2, R21.reuse, RZ ;  /* 0x00000015021b7224 */ /* 0x080fe400078e02ff */
[----:B------:R-:W-:-:S02]  /*0e40*/  IMAD R7, R8, R21, RZ ;  /* 0x0000001508077224 */ /* 0x000fc400078e02ff */
[----:B------:R-:W-:Y:S02]  /*0e50*/  IMAD.MOV R29, RZ, RZ, -R29 ;  /* 0x000000ffff1d7224 */ /* 0x000fe400078e0a1d */
[----:B0-----:R-:W-:-:S07]  /*0e60*/  IMAD.U32 R13, RZ, RZ, UR4 ;  /* 0x00000004ff0d7e24 */ /* 0x001fce000f8e00ff */
.L_x_121:
[----:B------:R-:W-:-:S04]  /*0e70*/  IMAD.WIDE R10, R13, 0x4, R18 ;  /* 0x000000040d0a7825 */ /* 0x000fc800078e0212 */
[----:B------:R-:W-:Y:S01]  /*0e80*/  VIADD R28, R20, 0xffffffff ;  /* 0xffffffff141c7836 */ /* 0x000fe20000000000 */
[----:B------:R-:W2:Y:S01]  /*0e90*/  LDG.E R33, desc[UR6][R10.64] ;  /* 0x000000060a217981 */ /* 0x000ea2000c1e1900 */
[----:B------:R-:W-:-:S04]  /*0ea0*/  IMAD.WIDE R36, R7, 0x4, R18 ;  /* 0x0000000407247825 */ /* 0x000fc800078e0212 */
[----:B------:R-:W-:Y:S02]  /*0eb0*/  IMAD.U32 R8, RZ, RZ, UR8 ;  /* 0x00000008ff087e24 */ /* 0x000fe4000f8e00ff */
[----:B------:R-:W3:Y:S01]  /*0ec0*/  LDG.E R37, desc[UR6][R36.64] ;  /* 0x0000000624257981 */ /* 0x000ee2000c1e1900 */
[----:B------:R-:W-:Y:S02]  /*0ed0*/  IMAD.U32 R9, RZ, RZ, UR9 ;  /* 0x00000009ff097e24 */ /* 0x000fe4000f8e00ff */
[----:B------:R-:W-:-:S05]  /*0ee0*/  IMAD.SHL.U32 R30, R28, 0x4, RZ ;  /* 0x000000041c1e7824 */ /* 0x000fca00078e00ff */
[C---:B------:R-:W-:Y:S02]  /*0ef0*/  ISETP.EQ.AND P1, PT, R30.reuse, 0x4, PT ;  /* 0x000000041e00780c */ /* 0x040fe40003f22270 */
[C---:B------:R-:W-:Y:S02]  /*0f00*/  ISETP.EQ.AND P0, PT, R30.reuse, 0x8, PT ;  /* 0x000000081e00780c */ /* 0x040fe40003f02270 */
[C---:B------:R-:W-:Y:S02]  /*0f10*/  ISETP.EQ.AND P3, PT, R30.reuse, 0xc, PT ;  /* 0x0000000c1e00780c */ /* 0x040fe40003f62270 */
[C---:B------:R-:W-:Y:S02]  /*0f20*/  ISETP.EQ.AND P2, PT, R30.reuse, 0x10, PT ;  /* 0x000000101e00780c */ /* 0x040fe40003f42270 */
[C---:B------:R-:W-:Y:S02]  /*0f30*/  ISETP.EQ.AND P6, PT, R30.reuse, 0x1c, PT ;  /* 0x0000001c1e00780c */ /* 0x040fe40003fc2270 */
[----:B------:R-:W-:-:S02]  /*0f40*/  ISETP.EQ.AND P5, PT, R30, 0x20, PT ;  /* 0x000000201e00780c */ /* 0x000fc40003fa2270 */
[C---:B------:R-:W-:Y:S01]  /*0f50*/  ISETP.EQ.AND P4, PT, R30.reuse, 0x24, PT ;  /* 0x000000241e00780c */ /* 0x040fe20003f82270 */
[----:B-----5:R-:W-:Y:S01]  /*0f60*/  @P1 IMAD.MOV.U32 R2, RZ, RZ, R5 ;  /* 0x000000ffff021224 */ /* 0x020fe200078e0005 */
[C---:B------:R-:W-:Y:S01]  /*0f70*/  ISETP.EQ.AND P1, PT, R30.reuse, 0x14, PT ;  /* 0x000000141e00780c */ /* 0x040fe20003f22270 */
[----:B------:R-:W-:Y:S01]  /*0f80*/  @P0 IMAD.MOV.U32 R2, RZ, RZ, R14 ;  /* 0x000000ffff020224 */ /* 0x000fe200078e000e */
[C---:B------:R-:W-:Y:S01]  /*0f90*/  ISETP.EQ.AND P0, PT, R30.reuse, 0x18, PT ;  /* 0x000000181e00780c */ /* 0x040fe20003f02270 */
[----:B------:R-:W-:Y:S01]  /*0fa0*/  @P3 IMAD.MOV.U32 R2, RZ, RZ, R15 ;  /* 0x000000ffff023224 */ /* 0x000fe200078e000f */
[----:B------:R-:W-:Y:S01]  /*0fb0*/  ISETP.EQ.AND P3, PT, R30, 0x28, PT ;  /* 0x000000281e00780c */ /* 0x000fe20003f62270 */
[----:B------:R-:W-:Y:S01]  /*0fc0*/  @P2 IMAD.MOV.U32 R2, RZ, RZ, R16 ;  /* 0x000000ffff022224 */ /* 0x000fe200078e0010 */
[----:B------:R-:W-:-:S07]  /*0fd0*/  P2R R21, PR, RZ, 0x40 ;  /* 0x00000040ff157803 */ /* 0x000fce0000000000 */
[----:B------:R-:W-:Y:S01]  /*0fe0*/  @P1 IMAD.MOV.U32 R2, RZ, RZ, R17 ;  /* 0x000000ffff021224 */ /* 0x000fe200078e0011 */
[C---:B------:R-:W-:Y:S01]  /*0ff0*/  ISETP.EQ.AND P1, PT, R30.reuse, 0x30, PT ;  /* 0x000000301e00780c */ /* 0x040fe20003f22270 */
[----:B------:R-:W-:Y:S01]  /*1000*/  @P0 IMAD.MOV.U32 R2, RZ, RZ, R22 ;  /* 0x000000ffff020224 */ /* 0x000fe200078e0016 */
[----:B------:R-:W-:Y:S01]  /*1010*/  ISETP.EQ.AND P0, PT, R30, 0x2c, PT ;  /* 0x0000002c1e00780c */ /* 0x000fe20003f02270 */
[----:B------:R-:W-:Y:S02]  /*1020*/  @P6 IMAD.MOV.U32 R2, RZ, RZ, R6 ;  /* 0x000000ffff026224 */ /* 0x000fe400078e0006 */
[----:B------:R-:W-:Y:S02]  /*1030*/  @P5 IMAD.MOV.U32 R2, RZ, RZ, R23 ;  /* 0x000000ffff025224 */ /* 0x000fe400078e0017 */
[----:B------:R-:W-:Y:S02]  /*1040*/  @P4 IMAD.MOV.U32 R2, RZ, RZ, R24 ;  /* 0x000000ffff024224 */ /* 0x000fe400078e0018 */
[----:B------:R-:W-:-:S06]  /*1050*/  @P3 IMAD.MOV.U32 R2, RZ, RZ, R25 ;  /* 0x000000ffff023224 */ /* 0x000fcc00078e0019 */
[----:B------:R-:W-:Y:S02]  /*1060*/  @P0 IMAD.MOV.U32 R2, RZ, RZ, R26 ;  /* 0x000000ffff020224 */ /* 0x000fe400078e001a */
[----:B------:R-:W-:Y:S02]  /*1070*/  @P1 IMAD.MOV.U32 R2, RZ, RZ, R12 ;  /* 0x000000ffff021224 */ /* 0x000fe400078e000c */
[----:B--2---:R-:W-:-:S06]  /*1080*/  IMAD.WIDE R32, R33, 0x4, R8 ;  /* 0x0000000421207825 */ /* 0x004fcc00078e0208 */
[----:B------:R-:W2:Y:S01]  /*1090*/  LDG.E R32, desc[UR6][R32.64] ;  /* 0x0000000620207981 */ /* 0x000ea2000c1e1900 */
[----:B---3--:R-:W-:-:S06]  /*10a0*/  IMAD.WIDE R36, R37, 0x4, R8 ;  /* 0x0000000425247825 */ /* 0x008fcc00078e0208 */
[----:B------:R-:W3:Y:S01]  /*10b0*/  LDG.E R36, desc[UR6][R36.64] ;  /* 0x0000000624247981 */ /* 0x000ee2000c1e1900 */
[----:B------:R-:W-:Y:S02]  /*10c0*/  ISETP.GT.AND P1, PT, R2, RZ, PT ;  /* 0x000000ff0200720c */ /* 0x000fe40003f24270 */
[----:B------:R-:W-:Y:S02]  /*10d0*/  IABS R31, R2 ;  /* 0x00000002001f7213 */ /* 0x000fe40000000000 */
[----:B------:R-:W-:Y:S02]  /*10e0*/  ISETP.EQ.AND P6, PT, R30, 0x8, PT ;  /* 0x000000081e00780c */ /* 0x000fe40003fc2270 */
[----:B--2---:R-:W-:-:S04]  /*10f0*/  IABS R34, R32 ;  /* 0x0000002000227213 */ /* 0x004fc80000000000 */
[----:B------:R-:W-:Y:S02]  /*1100*/  VIMNMX.U32 R31, PT, PT, R31, R34, PT ;  /* 0x000000221f1f7248 */ /* 0x000fe40003fe0000 */
[----:B------:R-:W-:-:S03]  /*1110*/  ISETP.GT.AND P2, PT, R32, RZ, PT ;  /* 0x000000ff2000720c */ /* 0x000fc60003f44270 */
[----:B------:R-:W-:-:S05]  /*1120*/  @!P1 IMAD.MOV R34, RZ, RZ, -R31 ;  /* 0x000000ffff229224 */ /* 0x000fca00078e0a1f */
[----:B------:R-:W-:Y:S02]  /*1130*/  @!P1 SEL R34, R34, R31, P2 ;  /* 0x0000001f22229207 */ /* 0x000fe40001000000 */
[----:B------:R-:W-:Y:S01]  /*1140*/  ISETP.GT.OR P2, PT, R32, RZ, !P1 ;  /* 0x000000ff2000720c */ /* 0x000fe20004f44670 */
[----:B------:R-:W-:-:S12]  /*1150*/  @P1 IMAD.MOV R2, RZ, RZ, -R31 ;  /* 0x000000ffff021224 */ /* 0x000fd800078e0a1f */
[----:B------:R-:W-:Y:S02]  /*1160*/  @!P2 IMAD.MOV.U32 R31, RZ, RZ, R2 ;  /* 0x000000ffff1fa224 */ /* 0x000fe400078e0002 */
[----:B------:R-:W0:Y:S02]  /*1170*/  LDC R2, c[0x0][0x3b0] ;  /* 0x0000ec00ff027b82 */ /* 0x000e240000000800 */
[----:B------:R-:W-:Y:S02]  /*1180*/  @P1 IMAD.MOV.U32 R34, RZ, RZ, R31 ;  /* 0x000000ffff221224 */ /* 0x000fe400078e001f */
[----:B0-----:R-:W-:-:S03]  /*1190*/  IMAD.MOV R33, RZ, RZ, -R2 ;  /* 0x000000ffff217224 */ /* 0x001fc600078e0a02 */
[C---:B------:R-:W-:Y:S02]  /*11a0*/  ISETP.GT.AND P1, PT, R34.reuse, R2, PT ;  /* 0x000000022200720c */ /* 0x040fe40003f24270 */
[----:B------:R-:W-:-:S04]  /*11b0*/  VIMNMX R31, PT, PT, R34, R33, !PT ;  /* 0x00000021221f7248 */ /* 0x000fc80007fe0100 */
[----:B------:R-:W-:-:S05]  /*11c0*/  SEL R32, R31, R2, !P1 ;  /* 0x000000021f207207 */ /* 0x000fca0004800000 */
[----:B------:R-:W-:Y:S01]  /*11d0*/  @P0 IMAD.MOV.U32 R12, RZ, RZ, R32 ;  /* 0x000000ffff0c0224 */ /* 0x000fe200078e0020 */
[----:B------:R-:W-:Y:S01]  /*11e0*/  ISETP.EQ.AND P0, PT, R30, 0x10, PT ;  /* 0x000000101e00780c */ /* 0x000fe20003f02270 */
[----:B------:R-:W-:-:S12]  /*11f0*/  IMAD.MOV.U32 R31, RZ, RZ, 0x18 ;  /* 0x00000018ff1f7424 */ /* 0x000fd800078e00ff */
[--C-:B------:R-:W-:Y:S01]  /*1200*/  @P0 IMAD.MOV.U32 R17, RZ, RZ, R32.reuse ;  /* 0x000000ffff110224 */ /* 0x100fe200078e0020 */
[----:B------:R-:W-:Y:S01]  /*1210*/  ISETP.EQ.AND P0, PT, R30, RZ, PT ;  /* 0x000000ff1e00720c */ /* 0x000fe20003f02270 */
[----:B------:R-:W-:Y:S02]  /*1220*/  IMAD R28, R28, 0x4, R31 ;  /* 0x000000041c1c7824 */ /* 0x000fe400078e021f */
[----:B------:R-:W-:Y:S01]  /*1230*/  @P6 IMAD.MOV.U32 R15, RZ, RZ, R32 ;  /* 0x000000ffff0f6224 */ /* 0x000fe200078e0020 */
[----:B------:R-:W-:-:S09]  /*1240*/  ISETP.EQ.AND P6, PT, R30, 0xc, PT ;  /* 0x0000000c1e00780c */ /* 0x000fd20003fc2270 */
[--C-:B------:R-:W-:Y:S01]  /*1250*/  @P0 IMAD.MOV.U32 R5, RZ, RZ, R32.reuse ;  /* 0x000000ffff050224 */ /* 0x100fe200078e0020 */
[----:B------:R-:W-:Y:S02]  /*1260*/  ISETP.EQ.AND P0, PT, R28, 0x4, PT ;  /* 0x000000041c00780c */ /* 0x000fe40003f02270 */
[----:B------:R-:W-:Y:S01]  /*1270*/  ISETP.EQ.AND P2, PT, R30, 0x4, PT ;  /* 0x000000041e00780c */ /* 0x000fe20003f42270 */
[----:B------:R-:W-:Y:S01]  /*1280*/  @P6 IMAD.MOV.U32 R16, RZ, RZ, R32 ;  /* 0x000000ffff106224 */ /* 0x000fe200078e0020 */
[----:B------:R-:W-:-:S09]  /*1290*/  ISETP.NE.AND P6, PT, R21, RZ, PT ;  /* 0x000000ff1500720c */ /* 0x000fd20003fc5270 */
[----:B------:R-:W-:Y:S01]  /*12a0*/  @P0 IMAD.MOV.U32 R21, RZ, RZ, R5 ;  /* 0x000000ffff150224 */ /* 0x000fe200078e0005 */
[----:B------:R-:W-:Y:S01]  /*12b0*/  ISETP.EQ.AND P0, PT, R28, 0x8, PT ;  /* 0x000000081c00780c */ /* 0x000fe20003f02270 */
[----:B------:R-:W-:-:S12]  /*12c0*/  @P2 IMAD.MOV.U32 R14, RZ, RZ, R32 ;  /* 0x000000ffff0e2224 */ /* 0x000fd800078e0020 */
[----:B------:R-:W-:Y:S01]  /*12d0*/  @P0 IMAD.MOV.U32 R21, RZ, RZ, R14 ;  /* 0x000000ffff150224 */ /* 0x000fe200078e000e */
[----:B------:R-:W-:-:S13]  /*12e0*/  ISETP.EQ.AND P0, PT, R28, 0xc, PT ;  /* 0x0000000c1c00780c */ /* 0x000fda0003f02270 */
[----:B------:R-:W-:Y:S01]  /*12f0*/  @P0 IMAD.MOV.U32 R21, RZ, RZ, R15 ;  /* 0x000000ffff150224 */ /* 0x000fe200078e000f */
[----:B------:R-:W-:Y:S02]  /*1300*/  ISETP.EQ.AND P0, PT, R28, 0x10, PT ;  /* 0x000000101c00780c */ /* 0x000fe40003f02270 */
[C---:B------:R-:W-:Y:S02]  /*1310*/  ISETP.EQ.AND P2, PT, R30.reuse, 0x18, PT ;  /* 0x000000181e00780c */ /* 0x040fe40003f42270 */
[----:B------:R-:W-:-:S09]  /*1320*/  ISETP.EQ.AND P1, PT, R30, 0x14, PT ;  /* 0x000000141e00780c */ /* 0x000fd20003f22270 */
[----:B------:R-:W-:Y:S02]  /*1330*/  @P0 MOV R21, R16 ;  /* 0x0000001000150202 */ /* 0x000fe40000000f00 */
[C---:B------:R-:W-:Y:S01]  /*1340*/  ISETP.EQ.AND P0, PT, R28.reuse, 0x14, PT ;  /* 0x000000141c00780c */ /* 0x040fe20003f02270 */
[--C-:B------:R-:W-:Y:S01]  /*1350*/  @P5 IMAD.MOV.U32 R24, RZ, RZ, R32.reuse ;  /* 0x000000ffff185224 */ /* 0x100fe200078e0020 */
        /* <DEDUP_REMOVED lines=8> */
[----:B------:R-:W-:Y:S01]  /*13e0*/  P2R R31, PR, RZ, 0x1 ;  /* 0x00000001ff1f7803 */ /* 0x000fe20000000000 */
[----:B------:R-:W-:Y:S01]  /*13f0*/  @P6 IMAD.MOV.U32 R23, RZ, RZ, R32 ;  /* 0x000000ffff176224 */ /* 0x000fe200078e0020 */
[C---:B------:R-:W-:Y:S01]  /*1400*/  ISETP.EQ.AND P1, PT, R28.reuse, 0x28, PT ;  /* 0x000000281c00780c */ /* 0x040fe20003f22270 */
[----:B------:R-:W-:Y:S01]  /*1410*/  @P0 IMAD.MOV.U32 R21, RZ, RZ, R17 ;  /* 0x000000ffff150224 */ /* 0x000fe200078e0011 */
[----:B------:R-:W-:-:S02]  /*1420*/  ISETP.EQ.AND P0, PT, R28, 0x2c, PT ;  /* 0x0000002c1c00780c */ /* 0x000fc40003f02270 */
[----:B------:R-:W-:Y:S01]  /*1430*/  ISETP.EQ.AND P6, PT, R28, 0x30, PT ;  /* 0x000000301c00780c */ /* 0x000fe20003fc2270 */
[----:B------:R-:W-:Y:S02]  /*1440*/  @P5 IMAD.MOV.U32 R21, RZ, RZ, R22 ;  /* 0x000000ffff155224 */ /* 0x000fe400078e0016 */
[----:B------:R-:W-:Y:S02]  /*1450*/  @P4 IMAD.MOV.U32 R21, RZ, RZ, R6 ;  /* 0x000000ffff154224 */ /* 0x000fe400078e0006 */
[----:B------:R-:W-:Y:S02]  /*1460*/  @P3 IMAD.MOV.U32 R21, RZ, RZ, R23 ;  /* 0x000000ffff153224 */ /* 0x000fe400078e0017 */
[----:B------:R-:W-:Y:S02]  /*1470*/  @P2 IMAD.MOV.U32 R21, RZ, RZ, R24 ;  /* 0x000000ffff152224 */ /* 0x000fe400078e0018 */
[----:B------:R-:W-:Y:S02]  /*1480*/  @P1 IMAD.MOV.U32 R21, RZ, RZ, R25 ;  /* 0x000000ffff151224 */ /* 0x000fe400078e0019 */
[----:B------:R-:W-:-:S02]  /*1490*/  @P0 IMAD.MOV.U32 R21, RZ, RZ, R26 ;  /* 0x000000ffff150224 */ /* 0x000fc400078e001a */
[----:B------:R-:W-:Y:S01]  /*14a0*/  @P6 IMAD.MOV.U32 R21, RZ, RZ, R12 ;  /* 0x000000ffff156224 */ /* 0x000fe200078e000c */
[----:B---3--:R-:W-:-:S04]  /*14b0*/  IABS R35, R36 ;  /* 0x0000002400237213 */ /* 0x008fc80000000000 */
[----:B------:R-:W-:Y:S02]  /*14c0*/  ISETP.GT.AND P6, PT, R21, RZ, PT ;  /* 0x000000ff1500720c */ /* 0x000fe40003fc4270 */
[----:B------:R-:W-:-:S04]  /*14d0*/  IABS R37, R21 ;  /* 0x0000001500257213 */ /* 0x000fc80000000000 */
[----:B------:R-:W-:Y:S02]  /*14e0*/  VIMNMX.U32 R37, PT, PT, R37, R35, PT ;  /* 0x0000002325257248 */ /* 0x000fe40003fe0000 */
[----:B------:R-:W-:Y:S02]  /*14f0*/  P2R R34, PR, RZ, 0x20 ;  /* 0x00000020ff227803 */ /* 0x000fe40000000000 */
[----:B------:R-:W-:-:S03]  /*1500*/  ISETP.GT.AND P5, PT, R36, RZ, PT ;  /* 0x000000ff2400720c */ /* 0x000fc60003fa4270 */
[----:B------:R-:W-:-:S05]  /*1510*/  @!P6 IMAD.MOV R35, RZ, RZ, -R37 ;  /* 0x000000ffff23e224 */ /* 0x000fca00078e0a25 */
[----:B------:R-:W-:Y:S02]  /*1520*/  @!P6 SEL R35, R35, R37, P5 ;  /* 0x000000252323e207 */ /* 0x000fe40002800000 */
[----:B------:R-:W-:Y:S01]  /*1530*/  ISETP.GT.OR P5, PT, R36, RZ, !P6 ;  /* 0x000000ff2400720c */ /* 0x000fe200077a4670 */
[----:B------:R-:W-:-:S12]  /*1540*/  @P6 IMAD.MOV R21, RZ, RZ, -R37 ;  /* 0x000000ffff156224 */ /* 0x000fd800078e0a25 */
[----:B------:R-:W-:Y:S02]  /*1550*/  @!P5 IMAD.MOV.U32 R37, RZ, RZ, R21 ;  /* 0x000000ffff25d224 */ /* 0x000fe400078e0015 */
[----:B------:R-:W-:Y:S02]  /*1560*/  IMAD.U32 R21, RZ, RZ, UR10 ;  /* 0x0000000aff157e24 */ /* 0x000fe4000f8e00ff */
[----:B------:R-:W-:Y:S02]  /*1570*/  @P6 IMAD.MOV.U32 R35, RZ, RZ, R37 ;  /* 0x000000ffff236224 */ /* 0x000fe400078e0025 */
[----:B------:R-:W-:-:S05]  /*1580*/  IMAD.WIDE R36, R21, 0x4, R10 ;  /* 0x0000000415247825 */ /* 0x000fca00078e020a */
[----:B------:R-:W2:Y:S02]  /*1590*/  LDG.E R11, desc[UR6][R36.64] ;  /* 0x00000006240b7981 */ /* 0x000ea4000c1e1900 */
[----:B--2---:R-:W-:-:S06]  /*15a0*/  IMAD.WIDE R10, R11, 0x4, R8 ;  /* 0x000000040b0a7825 */ /* 0x004fcc00078e0208 */
[----:B------:R0:W2:Y:S01]  /*15b0*/  LDG.E R10, desc[UR6][R10.64] ;  /* 0x000000060a0a7981 */ /* 0x0000a2000c1e1900 */
[----:B------:R-:W-:Y:S02]  /*15c0*/  ISETP.GT.AND P6, PT, R32, RZ, PT ;  /* 0x000000ff2000720c */ /* 0x000fe40003fc4270 */
[----:B0-----:R-:W-:Y:S02]  /*15d0*/  IABS R11, R32 ;  /* 0x00000020000b7213 */ /* 0x001fe40000000000 */
        /* <DEDUP_REMOVED lines=8> */
[----:B------:R-:W-:-:S04]  /*1660*/  IMAD.WIDE R36, R27, 0x4, R18 ;  /* 0x000000041b247825 */ /* 0x000fc800078e0212 */
[----:B------:R-:W-:Y:S01]  /*1670*/  @P6 IMAD.MOV.U32 R32, RZ, RZ, R11 ;  /* 0x000000ffff206224 */ /* 0x000fe200078e000b */
[C---:B------:R-:W-:Y:S02]  /*1680*/  VIMNMX R11, PT, PT, R35.reuse, R33, !PT ;  /* 0x00000021230b7248 */ /* 0x040fe40007fe0100 */
[----:B------:R-:W-:-:S04]  /*1690*/  ISETP.GT.AND P6, PT, R35, R2, PT ;  /* 0x000000022300720c */ /* 0x000fc80003fc4270 */
[----:B------:R-:W-:Y:S02]  /*16a0*/  SEL R35, R11, R2, !P6 ;  /* 0x000000020b237207 */ /* 0x000fe40007000000 */
[----:B------:R-:W2:Y:S02]  /*16b0*/  LDG.E R11, desc[UR6][R36.64] ;  /* 0x00000006240b7981 */ /* 0x000ea4000c1e1900 */
[----:B--2---:R-:W-:-:S06]  /*16c0*/  IMAD.WIDE R10, R11, 0x4, R8 ;  /* 0x000000040b0a7825 */ /* 0x004fcc00078e0208 */
[----:B------:R0:W2:Y:S01]  /*16d0*/  LDG.E R10, desc[UR6][R10.64] ;  /* 0x000000060a0a7981 */ /* 0x0000a2000c1e1900 */
[----:B------:R-:W-:Y:S02]  /*16e0*/  ISETP.GT.AND P6, PT, R35, RZ, PT ;  /* 0x000000ff2300720c */ /* 0x000fe40003fc4270 */
[----:B0-----:R-:W-:Y:S01]  /*16f0*/  IABS R11, R35 ;  /* 0x00000023000b7213 */ /* 0x001fe20000000000 */
[----:B------:R-:W-:Y:S01]  /*1700*/  @P0 IMAD.MOV.U32 R12, RZ, RZ, R35 ;  /* 0x000000ffff0c0224 */ /* 0x000fe200078e0023 */
[----:B------:R-:W-:-:S13]  /*1710*/  ISETP.EQ.AND P0, PT, R28, 0x8, PT ;  /* 0x000000081c00780c */ /* 0x000fda0003f02270 */
[----:B------:R-:W-:Y:S01]  /*1720*/  @P0 IMAD.MOV.U32 R15, RZ, RZ, R35 ;  /* 0x000000ffff0f0224 */ /* 0x000fe200078e0023 */
[----:B------:R-:W-:-:S13]  /*1730*/  ISETP.EQ.AND P0, PT, R28, 0xc, PT ;  /* 0x0000000c1c00780c */ /* 0x000fda0003f02270 */
[--C-:B------:R-:W-:Y:S01]  /*1740*/  @P0 IMAD.MOV.U32 R16, RZ, RZ, R35.reuse ;  /* 0x000000ffff100224 */ /* 0x100fe200078e0023 */
[----:B------:R-:W-:Y:S01]  /*1750*/  ISETP.EQ.AND P0, PT, R30, 0xc, PT ;  /* 0x0000000c1e00780c */ /* 0x000fe20003f02270 */
[--C-:B------:R-:W-:Y:S02]  /*1760*/  @P4 IMAD.MOV.U32 R23, RZ, RZ, R35.reuse ;  /* 0x000000ffff174224 */ /* 0x100fe400078e0023 */
[--C-:B------:R-:W-:Y:S02]  /*1770*/  @P2 IMAD.MOV.U32 R25, RZ, RZ, R35.reuse ;  /* 0x000000ffff192224 */ /* 0x100fe400078e0023 */
[--C-:B------:R-:W-:Y:S02]  /*1780*/  @P3 IMAD.MOV.U32 R24, RZ, RZ, R35.reuse ;  /* 0x000000ffff183224 */ /* 0x100fe400078e0023 */
[----:B------:R-:W-:Y:S02]  /*1790*/  @P1 IMAD.MOV.U32 R26, RZ, RZ, R35 ;  /* 0x000000ffff1a1224 */ /* 0x000fe400078e0023 */
[----:B------:R-:W-:-:S02]  /*17a0*/  VIADD R29, R29, 0x2 ;  /* 0x000000021d1d7836 */ /* 0x000fc40000000000 */
[----:B------:R-:W-:Y:S02]  /*17b0*/  VIADD R20, R20, 0x2 ;  /* 0x0000000214147836 */ /* 0x000fe40000000000 */
[----:B------:R-:W-:Y:S01]  /*17c0*/  IMAD R13, R21, 0x2, R13 ;  /* 0x00000002150d7824 */ /* 0x000fe200078e020d */
[----:B--2---:R-:W-:-:S04]  /*17d0*/  IABS R36, R10 ;  /* 0x0000000a00247213 */ /* 0x004fc80000000000 */
[----:B------:R-:W-:Y:S02]  /*17e0*/  VIMNMX.U32 R11, PT, PT, R11, R36, PT ;  /* 0x000000240b0b7248 */ /* 0x000fe40003fe0000 */
[----:B------:R-:W-:-:S03]  /*17f0*/  ISETP.GT.AND P5, PT, R10, RZ, PT ;  /* 0x000000ff0a00720c */ /* 0x000fc60003fa4270 */
[----:B------:R-:W-:-:S05]  /*1800*/  @!P6 IMAD.MOV R36, RZ, RZ, -R11 ;  /* 0x000000ffff24e224 */ /* 0x000fca00078e0a0b */
[----:B------:R-:W-:Y:S02]  /*1810*/  @!P6 SEL R36, R36, R11, P5 ;  /* 0x0000000b2424e207 */ /* 0x000fe40002800000 */
[----:B------:R-:W-:Y:S01]  /*1820*/  ISETP.GT.OR P5, PT, R10, RZ, !P6 ;  /* 0x000000ff0a00720c */ /* 0x000fe200077a4670 */
[----:B------:R-:W-:-:S12]  /*1830*/  @P6 IMAD.MOV R37, RZ, RZ, -R11 ;  /* 0x000000ffff256224 */ /* 0x000fd800078e0a0b */
[----:B------:R-:W-:-:S04]  /*1840*/  @!P5 IMAD.MOV.U32 R11, RZ, RZ, R37 ;  /* 0x000000ffff0bd224 */ /* 0x000fc800078e0025 */
[----:B------:R-:W-:Y:S01]  /*1850*/  @P6 IMAD.MOV.U32 R36, RZ, RZ, R11 ;  /* 0x000000ffff246224 */ /* 0x000fe200078e000b */
[C---:B------:R-:W-:Y:S02]  /*1860*/  VIMNMX R11, PT, PT, R32.reuse, R33, !PT ;  /* 0x00000021200b7248 */ /* 0x040fe40007fe0100 */
[-C--:B------:R-:W-:Y:S02]  /*1870*/  ISETP.GT.AND P6, PT, R32, R2.reuse, PT ;  /* 0x000000022000720c */ /* 0x080fe40003fc4270 */
[----:B------:R-:W-:Y:S02]  /*1880*/  ISETP.EQ.AND P5, PT, R28, 0x4, PT ;  /* 0x000000041c00780c */ /* 0x000fe40003fa2270 */
[----:B------:R-:W-:Y:S02]  /*1890*/  SEL R11, R11, R2, !P6 ;  /* 0x000000020b0b7207 */ /* 0x000fe40007000000 */
[----:B------:R-:W-:-:S09]  /*18a0*/  ISETP.EQ.AND P6, PT, R30, RZ, PT ;  /* 0x000000ff1e00720c */ /* 0x000fd20003fc2270 */
[----:B------:R-:W-:-:S04]  /*18b0*/  @P5 IMAD.MOV.U32 R14, RZ, RZ, R35 ;  /* 0x000000ffff0e5224 */ /* 0x000fc800078e0023 */
[----:B------:R-:W-:Y:S01]  /*18c0*/  @P6 IMAD.MOV.U32 R14, RZ, RZ, R11 ;  /* 0x000000ffff0e6224 */ /* 0x000fe200078e000b */
[----:B------:R-:W-:Y:S02]  /*18d0*/  ISETP.EQ.AND P6, PT, R28, 0x10, PT ;  /* 0x000000101c00780c */ /* 0x000fe40003fc2270 */
[----:B------:R-:W-:-:S11]  /*18e0*/  ISETP.EQ.AND P5, PT, R30, 0x4, PT ;  /* 0x000000041e00780c */ /* 0x000fd60003fa2270 */
[----:B------:R-:W-:Y:S02]  /*18f0*/  @P6 IMAD.MOV.U32 R17, RZ, RZ, R35 ;  /* 0x000000ffff116224 */ /* 0x000fe400078e0023 */
[--C-:B------:R-:W-:Y:S01]  /*1900*/  @P0 IMAD.MOV.U32 R17, RZ, RZ, R11.reuse ;  /* 0x000000ffff110224 */ /* 0x100fe200078e000b */
[----:B------:R-:W-:Y:S01]  /*1910*/  ISETP.NE.AND P0, PT, R31, RZ, PT ;  /* 0x000000ff1f00720c */ /* 0x000fe20003f05270 */
[----:B------:R-:W-:Y:S01]  /*1920*/  @P5 IMAD.MOV.U32 R15, RZ, RZ, R11 ;  /* 0x000000ffff0f5224 */ /* 0x000fe200078e000b */
[C---:B------:R-:W-:Y:S02]  /*1930*/  ISETP.EQ.AND P5, PT, R30.reuse, 0x8, PT ;  /* 0x000000081e00780c */ /* 0x040fe40003fa2270 */
[----:B------:R-:W-:Y:S02]  /*1940*/  ISETP.EQ.AND P6, PT, R30, 0x10, PT ;  /* 0x000000101e00780c */ /* 0x000fe40003fc2270 */
[----:B------:R-:W-:-:S07]  /*1950*/  P2R R31, PR, RZ, 0x1 ;  /* 0x00000001ff1f7803 */ /* 0x000fce0000000000 */
[----:B------:R-:W-:Y:S01]  /*1960*/  @P0 IMAD.MOV.U32 R22, RZ, RZ, R35 ;  /* 0x000000ffff160224 */ /* 0x000fe200078e0023 */
[----:B------:R-:W-:Y:S01]  /*1970*/  ISETP.EQ.AND P0, PT, R30, 0x18, PT ;  /* 0x000000181e00780c */ /* 0x000fe20003f02270 */
[--C-:B------:R-:W-:Y:S01]  /*1980*/  @P5 IMAD.MOV.U32 R16, RZ, RZ, R11.reuse ;  /* 0x000000ffff105224 */ /* 0x100fe200078e000b */
[----:B------:R-:W-:Y:S01]  /*1990*/  ISETP.NE.AND P5, PT, R34, RZ, PT ;  /* 0x000000ff2200720c */ /* 0x000fe20003fa5270 */
[----:B------:R-:W-:Y:S01]  /*19a0*/  @P6 IMAD.MOV.U32 R22, RZ, RZ, R11 ;  /* 0x000000ffff166224 */ /* 0x000fe200078e000b */
[----:B------:R-:W-:-:S09]  /*19b0*/  ISETP.EQ.AND P6, PT, R30, 0x14, PT ;  /* 0x000000141e00780c */ /* 0x000fd20003fc2270 */
[----:B------:R-:W-:Y:S01]  /*19c0*/  @P0 IMAD.MOV.U32 R23, RZ, RZ, R11 ;  /* 0x000000ffff170224 */ /* 0x000fe200078e000b */
[C---:B------:R-:W-:Y:S01]  /*19d0*/  ISETP.EQ.AND P0, PT, R30.reuse, 0x20, PT ;  /* 0x000000201e00780c */ /* 0x040fe20003f02270 */
[----:B------:R-:W-:Y:S02]  /*19e0*/  @P5 IMAD.MOV.U32 R6, RZ, RZ, R35 ;  /* 0x000000ffff065224 */ /* 0x000fe400078e0023 */
[----:B------:R-:W-:Y:S01]  /*19f0*/  @P6 IMAD.MOV.U32 R6, RZ, RZ, R11 ;  /* 0x000000ffff066224 */ /* 0x000fe200078e000b */
[----:B------:R-:W-:-:S09]  /*1a00*/  ISETP.EQ.AND P6, PT, R30, 0x1c, PT ;  /* 0x0000001c1e00780c */ /* 0x000fd20003fc2270 */
[----:B------:R-:W-:Y:S02]  /*1a10*/  @P0 MOV R25, R11 ;  /* 0x0000000b00190202 */ /* 0x000fe40000000f00 */
[C---:B------:R-:W-:Y:S02]  /*1a20*/  ISETP.EQ.AND P0, PT, R30.reuse, 0x28, PT ;  /* 0x000000281e00780c */ /* 0x040fe40003f02270 */
[----:B------:R-:W-:Y:S01]  /*1a30*/  @P6 IMAD.MOV.U32 R24, RZ, RZ, R11 ;  /* 0x000000ffff186224 */ /* 0x000fe200078e000b */
[----:B------:R-:W-:-:S10]  /*1a40*/  ISETP.EQ.AND P6, PT, R30, 0x24, PT ;  /* 0x000000241e00780c */ /* 0x000fd40003fc2270 */
[--C-:B------:R-:W-:Y:S01]  /*1a50*/  @P0 IMAD.MOV.U32 R12, RZ, RZ, R11.reuse ;  /* 0x000000ffff0c0224 */ /* 0x100fe200078e000b */
[----:B------:R-:W-:Y:S02]  /*1a60*/  ISETP.GT.AND P0, PT, R36, R2, PT ;  /* 0x000000022400720c */ /* 0x000fe40003f04270 */
[----:B------:R-:W-:Y:S01]  /*1a70*/  @P6 IMAD.MOV.U32 R26, RZ, RZ, R11 ;  /* 0x000000ffff1a6224 */ /* 0x000fe200078e000b */
[----:B------:R-:W-:Y:S02]  /*1a80*/  ISETP.EQ.AND P6, PT, R28, RZ, PT ;  /* 0x000000ff1c00720c */ /* 0x000fe40003fc2270 */
[----:B------:R-:W-:-:S08]  /*1a90*/  P2R R10, PR, RZ, 0x20 ;  /* 0x00000020ff0a7803 */ /* 0x000fd00000000000 */
[----:B------:R-:W-:-:S03]  /*1aa0*/  @!P0 VIMNMX R2, PT, PT, R36, R33, !PT ;  /* 0x0000002124028248 */ /* 0x000fc60007fe0100 */
[----:B------:R-:W-:Y:S02]  /*1ab0*/  @P6 IMAD.MOV.U32 R5, RZ, RZ, R35 ;  /* 0x000000ffff056224 */ /* 0x000fe400078e0023 */
[----:B------:R-:W-:Y:S01]  /*1ac0*/  @P6 IMAD.MOV.U32 R14, RZ, RZ, R2 ;  /* 0x000000ffff0e6224 */ /* 0x000fe200078e0002 */
[----:B------:R-:W-:Y:S02]  /*1ad0*/  ISETP.EQ.AND P6, PT, R28, 0xc, PT ;  /* 0x0000000c1c00780c */ /* 0x000fe40003fc2270 */
[----:B------:R-:W-:Y:S02]  /*1ae0*/  ISETP.EQ.AND P5, PT, R30, -0x4, PT ;  /* 0xfffffffc1e00780c */ /* 0x000fe40003fa2270 */
[----:B------:R-:W-:-:S09]  /*1af0*/  ISETP.EQ.AND P0, PT, R28, -0x4, PT ;  /* 0xfffffffc1c00780c */ /* 0x000fd20003f02270 */
[--C-:B------:R-:W-:Y:S01]  /*1b00*/  @P6 IMAD.MOV.U32 R17, RZ, RZ, R2.reuse ;  /* 0x000000ffff116224 */ /* 0x100fe200078e0002 */
[C---:B------:R-:W-:Y:S01]  /*1b10*/  ISETP.EQ.AND P6, PT, R28.reuse, 0x10, PT ;  /* 0x000000101c00780c */ /* 0x040fe20003fc2270 */
[----:B------:R-:W-:Y:S01]  /*1b20*/  @P5 IMAD.MOV.U32 R5, RZ, RZ, R11 ;  /* 0x000000ffff055224 */ /* 0x000fe200078e000b */
[C---:B------:R-:W-:Y:S01]  /*1b30*/  ISETP.EQ.AND P5, PT, R28.reuse, 0x4, PT ;  /* 0x000000041c00780c */ /* 0x040fe20003fa2270 */
[----:B------:R-:W-:Y:S01]  /*1b40*/  @P0 IMAD.MOV.U32 R5, RZ, RZ, R2 ;  /* 0x000000ffff050224 */ /* 0x000fe200078e0002 */
[----:B------:R-:W-:-:S09]  /*1b50*/  ISETP.EQ.AND P0, PT, R28, 0x8, PT ;  /* 0x000000081c00780c */ /* 0x000fd20003f02270 */
[--C-:B------:R-:W-:Y:S01]  /*1b60*/  @P6 IMAD.MOV.U32 R22, RZ, RZ, R2.reuse ;  /* 0x000000ffff166224 */ /* 0x100fe200078e0002 */
[----:B------:R-:W-:Y:S01]  /*1b70*/  ISETP.NE.AND P6, PT, R29, -0x2, PT ;  /* 0xfffffffe1d00780c */ /* 0x000fe20003fc5270 */
[--C-:B------:R-:W-:Y:S01]  /*1b80*/  @P5 IMAD.MOV.U32 R15, RZ, RZ, R2.reuse ;  /* 0x000000ffff0f5224 */ /* 0x100fe200078e0002 */
[----:B------:R-:W-:Y:S01]  /*1b90*/  ISETP.NE.AND P5, PT, R10, RZ, PT ;  /* 0x000000ff0a00720c */ /* 0x000fe20003fa5270 */
[--C-:B------:R-:W-:Y:S01]  /*1ba0*/  @P0 IMAD.MOV.U32 R16, RZ, RZ, R2.reuse ;  /* 0x000000ffff100224 */ /* 0x100fe200078e0002 */
[----:B------:R-:W-:Y:S01]  /*1bb0*/  ISETP.NE.AND P0, PT, R31, RZ, PT ;  /* 0x000000ff1f00720c */ /* 0x000fe20003f05270 */
[----:B------:R-:W-:Y:S02]  /*1bc0*/  IMAD.MOV R10, RZ, RZ, -R21 ;  /* 0x000000ffff0a7224 */ /* 0x000fe400078e0a15 */
[----:B------:R-:W-:Y:S02]  /*1bd0*/  @P4 IMAD.MOV.U32 R24, RZ, RZ, R2 ;  /* 0x000000ffff184224 */ /* 0x000fe400078e0002 */
[----:B------:R-:W-:-:S02]  /*1be0*/  IMAD R27, R10, 0x2, R27 ;  /* 0x000000020a1b7824 */ /* 0x000fc400078e021b */
[----:B------:R-:W-:Y:S02]  /*1bf0*/  IMAD R7, R10, 0x2, R7 ;  /* 0x000000020a077824 */ /* 0x000fe400078e0207 */
[--C-:B------:R-:W-:Y:S02]  /*1c00*/  @P3 IMAD.MOV.U32 R25, RZ, RZ, R2.reuse ;  /* 0x000000ffff193224 */ /* 0x100fe400078e0002 */
[--C-:B------:R-:W-:Y:S02]  /*1c10*/  @P5 IMAD.MOV.U32 R23, RZ, RZ, R2.reuse ;  /* 0x000000ffff175224 */ /* 0x100fe400078e0002 */
[--C-:B------:R-:W-:Y:S02]  /*1c20*/  @P0 IMAD.MOV.U32 R6, RZ, RZ, R2.reuse ;  /* 0x000000ffff060224 */ /* 0x100fe400078e0002 */
[--C-:B------:R-:W-:Y:S02]  /*1c30*/  @P2 IMAD.MOV.U32 R26, RZ, RZ, R2.reuse ;  /* 0x000000ffff1a2224 */ /* 0x100fe400078e0002 */
[----:B------:R-:W-:Y:S01]  /*1c40*/  @P1 IMAD.MOV.U32 R12, RZ, RZ, R2 ;  /* 0x000000ffff0c1224 */ /* 0x000fe200078e0002 */
[----:B------:R-:W-:Y:S06]  /*1c50*/  @P6 BRA `(.L_x_121) ;  /* 0xfffffff000846947 */ /* 0x000fec000383ffff */
[----:B------:R-:W-:Y:S05]  /*1c60*/  BSYNC.RECONVERGENT B2 ;  /* 0x0000000000027941 */ /* 0x000fea0003800200 */
.L_x_120:
[----:B------:R-:W-:-:S07]  /*1c70*/  VIADD R20, R20, 0xffffffff ;  /* 0xffffffff14147836 */ /* 0x000fce0000000000 */
.L_x_119:
[----:B------:R-:W-:Y:S05]  /*1c80*/  BSYNC.RECONVERGENT B1 ;  /* 0x0000000000017941 */ /* 0x000fea0003800200 */
.L_x_118:
[----:B------:R-:W-:-:S04]  /*1c90*/  LOP3.LUT R2, R3, 0x1, RZ, 0xc0, !PT ;  /* 0x0000000103027812 */ /* 0x000fc800078ec0ff */
[----:B------:R-:W-:-:S04]  /*1ca0*/  ISETP.NE.U32.AND P0, PT, R2, 0x1, PT ;  /* 0x000000010200780c */ /* 0x000fc80003f05070 */
[----:B------:R-:W-:-:S13]  /*1cb0*/  ISETP.NE.U32.AND.EX P0, PT, RZ, RZ, PT, P0 ;  /* 0x000000ffff00720c */ /* 0x000fda0003f05100 */
[----:B------:R-:W-:Y:S05]  /*1cc0*/  @P0 BRA `(.L_x_115) ;  /* 0x0000000800240947 */ /* 0x000fea0003800000 */
[----:B------:R-:W-:-:S04]  /*1cd0*/  IMAD R29, R20, R21, RZ ;  /* 0x00000015141d7224 */ /* 0x000fc800078e02ff */
[----:B------:R-:W-:-:S05]  /*1ce0*/  IMAD.WIDE R28, R29, 0x4, R18 ;  /* 0x000000041d1c7825 */ /* 0x000fca00078e0212 */
[----:B------:R-:W2:Y:S01]  /*1cf0*/  LDG.E R11, desc[UR6][R28.64] ;  /* 0x000000061c0b7981 */ /* 0x000ea2000c1e1900 */
[----:B------:R-:W-:-:S05]  /*1d00*/  IMAD.SHL.U32 R13, R20, 0x4, RZ ;  /* 0x00000004140d7824 */ /* 0x000fca00078e00ff */
[C---:B------:R-:W-:Y:S02]  /*1d10*/  ISETP.EQ.AND P1, PT, R13.reuse, 0x4, PT ;  /* 0x000000040d00780c */ /* 0x040fe40003f22270 */
[C---:B------:R-:W-:Y:S02]  /*1d20*/  ISETP.EQ.AND P0, PT, R13.reuse, 0x8, PT ;  /* 0x000000080d00780c */ /* 0x040fe40003f02270 */
[C---:B------:R-:W-:Y:S02]  /*1d30*/  ISETP.EQ.AND P2, PT, R13.reuse, 0xc, PT ;  /* 0x0000000c0d00780c */ /* 0x040fe40003f42270 */
[C---:B------:R-:W-:Y:S02]  /*1d40*/  ISETP.EQ.AND P4, PT, R13.reuse, 0x10, PT ;  /* 0x000000100d00780c */ /* 0x040fe40003f82270 */
[----:B------:R-:W-:-:S05]  /*1d50*/  ISETP.EQ.AND P3, PT, R13, 0x14, PT ;  /* 0x000000140d00780c */ /* 0x000fca0003f62270 */
[----:B-----5:R-:W-:Y:S01]  /*1d60*/  @P1 IMAD.MOV.U32 R2, RZ, RZ, R5 ;  /* 0x000000ffff021224 */ /* 0x020fe200078e0005 */
[C---:B------:R-:W-:Y:S01]  /*1d70*/  ISETP.EQ.AND P1, PT, R13.reuse, 0x18, PT ;  /* 0x000000180d00780c */ /* 0x040fe20003f22270 */
[----:B------:R-:W-:Y:S02]  /*1d80*/  @P0 IMAD.MOV.U32 R2, RZ, RZ, R14 ;  /* 0x000000ffff020224 */ /* 0x000fe400078e000e */
[----:B------:R-:W-:Y:S01]  /*1d90*/  @P2 IMAD.MOV.U32 R2, RZ, RZ, R15 ;  /* 0x000000ffff022224 */ /* 0x000fe200078e000f */
[----:B------:R-:W-:Y:S01]  /*1da0*/  ISETP.EQ.AND P2, PT, R13, 0x1c, PT ;  /* 0x0000001c0d00780c */ /* 0x000fe20003f42270 */
[----:B------:R-:W-:Y:S02]  /*1db0*/  @P4 IMAD.MOV.U32 R2, RZ, RZ, R16 ;  /* 0x000000ffff024224 */ /* 0x000fe400078e0010 */
[----:B------:R-:W-:-:S06]  /*1dc0*/  @P3 IMAD.MOV.U32 R2, RZ, RZ, R17 ;  /* 0x000000ffff023224 */ /* 0x000fcc00078e0011 */
[----:B------:R-:W-:-:S04]  /*1dd0*/  @P1 IMAD.MOV.U32 R2, RZ, RZ, R22 ;  /* 0x000000ffff021224 */ /* 0x000fc800078e0016 */
[----:B------:R-:W-:Y:S01]  /*1de0*/  @P2 IMAD.MOV.U32 R2, RZ, RZ, R6 ;  /* 0x000000ffff022224 */ /* 0x000fe200078e0006 */
[----:B------:R-:W-:-:S13]  /*1df0*/  ISETP.EQ.AND P2, PT, R13, 0x20, PT ;  /* 0x000000200d00780c */ /* 0x000fda0003f42270 */
[----:B------:R-:W-:Y:S01]  /*1e00*/  @P2 IMAD.MOV.U32 R2, RZ, RZ, R23 ;  /* 0x000000ffff022224 */ /* 0x000fe200078e0017 */
[----:B------:R-:W-:Y:S01]  /*1e10*/  ISETP.EQ.AND P2, PT, R13, 0x24, PT ;  /* 0x000000240d00780c */ /* 0x000fe20003f42270 */
[----:B--2---:R-:W-:-:S06]  /*1e20*/  IMAD.WIDE R10, R11, 0x4, R8 ;  /* 0x000000040b0a7825 */ /* 0x004fcc00078e0208 */
[----:B------:R-:W2:Y:S06]  /*1e30*/  LDG.E R11, desc[UR6][R10.64] ;  /* 0x000000060a0b7981 */ /* 0x000eac000c1e1900 */
[----:B------:R-:W-:Y:S01]  /*1e40*/  @P2 IMAD.MOV.U32 R2, RZ, RZ, R24 ;  /* 0x000000ffff022224 */ /* 0x000fe200078e0018 */
[C---:B------:R-:W-:Y:S01]  /*1e50*/  ISETP.EQ.AND P2, PT, R13.reuse, 0x28, PT ;  /* 0x000000280d00780c */ /* 0x040fe20003f42270 */
[----:B------:R-:W-:Y:S01]  /*1e60*/  IMAD.SHL.U32 R27, R20, 0x4, RZ ;  /* 0x00000004141b7824 */ /* 0x000fe200078e00ff */
[----:B------:R-:W-:Y:S02]  /*1e70*/  P2R R28, PR, RZ, 0x1 ;  /* 0x00000001ff1c7803 */ /* 0x000fe40000000000 */
[----:B------:R-:W-:-:S02]  /*1e80*/  ISETP.EQ.AND P4, PT, R13, -0xc, PT ;  /* 0xfffffff40d00780c */ /* 0x000fc40003f82270 */
[----:B------:R-:W-:Y:S02]  /*1e90*/  ISETP.EQ.AND P0, PT, R27, RZ, PT ;  /* 0x000000ff1b00720c */ /* 0x000fe40003f02270 */
[C---:B------:R-:W-:Y:S02]  /*1ea0*/  ISETP.EQ.AND P5, PT, R13.reuse, -0x8, PT ;  /* 0xfffffff80d00780c */ /* 0x040fe40003fa2270 */
[C---:B------:R-:W-:Y:S02]  /*1eb0*/  ISETP.EQ.AND P6, PT, R13.reuse, -0x4, PT ;  /* 0xfffffffc0d00780c */ /* 0x040fe40003fc2270 */
[----:B------:R-:W-:Y:S01]  /*1ec0*/  P2R R29, PR, RZ, 0x2 ;  /* 0x00000002ff1d7803 */ /* 0x000fe20000000000 */
[----:B------:R-:W-:Y:S01]  /*1ed0*/  @P2 IMAD.MOV.U32 R2, RZ, RZ, R25 ;  /* 0x000000ffff022224 */ /* 0x000fe200078e0019 */
[C---:B------:R-:W-:Y:S02]  /*1ee0*/  ISETP.EQ.AND P2, PT, R13.reuse, 0x2c, PT ;  /* 0x0000002c0d00780c */ /* 0x040fe40003f42270 */
[----:B------:R-:W-:-:S11]  /*1ef0*/  ISETP.EQ.AND P1, PT, R13, RZ, PT ;  /* 0x000000ff0d00720c */ /* 0x000fd60003f22270 */
[----:B------:R-:W-:Y:S01]  /*1f00*/  @P2 IMAD.MOV.U32 R2, RZ, RZ, R26 ;  /* 0x000000ffff022224 */ /* 0x000fe200078e001a */
[----:B------:R-:W-:-:S13]  /*1f10*/  ISETP.EQ.AND P2, PT, R13, 0x30, PT ;  /* 0x000000300d00780c */ /* 0x000fda0003f42270 */
[----:B------:R-:W-:-:S05]  /*1f20*/  @P2 IMAD.MOV.U32 R2, RZ, RZ, R12 ;  /* 0x000000ffff022224 */ /* 0x000fca00078e000c */
[----:B------:R-:W-:Y:S02]  /*1f30*/  ISETP.GT.AND P2, PT, R2, RZ, PT ;  /* 0x000000ff0200720c */ /* 0x000fe40003f44270 */
[----:B------:R-:W-:Y:S02]  /*1f40*/  IABS R7, R2 ;  /* 0x0000000200077213 */ /* 0x000fe40000000000 */
[----:B--2---:R-:W-:Y:S02]  /*1f50*/  IABS R10, R11 ;  /* 0x0000000b000a7213 */ /* 0x004fe40000000000 */
[----:B------:R-:W-:-:S03]  /*1f60*/  ISETP.GT.AND P3, PT, R11, RZ, PT ;  /* 0x000000ff0b00720c */ /* 0x000fc60003f64270 */
[----:B------:R-:W-:-:S05]  /*1f70*/  IMAD.MOV.U32 R2, RZ, RZ, R10 ;  /* 0x000000ffff027224 */ /* 0x000fca00078e000a */
[----:B------:R-:W-:-:S04]  /*1f80*/  VIMNMX.U32 R7, PT, PT, R7, R2, PT ;  /* 0x0000000207077248 */ /* 0x000fc80003fe0000 */
[----:B------:R-:W-:Y:S01]  /*1f90*/  @!P2 IADD3 R10, PT, PT, -R7, RZ, RZ ;  /* 0x000000ff070aa210 */ /* 0x000fe20007ffe1ff */
[----:B------:R-:W-:-:S03]  /*1fa0*/  @P2 IMAD.MOV R2, RZ, RZ, -R7 ;  /* 0x000000ffff022224 */ /* 0x000fc600078e0a07 */
[----:B------:R-:W-:Y:S02]  /*1fb0*/  @!P2 SEL R10, R10, R7, P3 ;  /* 0x000000070a0aa207 */ /* 0x000fe40001800000 */
[----:B------:R-:W-:-:S13]  /*1fc0*/  ISETP.GT.OR P3, PT, R11, RZ, !P2 ;  /* 0x000000ff0b00720c */ /* 0x000fda0005764670 */
[----:B------:R-:W-:Y:S01]  /*1fd0*/  @!P3 IMAD.MOV.U32 R7, RZ, RZ, R2 ;  /* 0x000000ffff07b224 */ /* 0x000fe200078e0002 */
[----:B------:R-:W-:Y:S01]  /*1fe0*/  ISETP.EQ.AND P3, PT, R13, -0x10, PT ;  /* 0xfffffff00d00780c */ /* 0x000fe20003f62270 */
[----:B------:R-:W0:Y:S02]  /*1ff0*/  LDC R2, c[0x0][0x3b0] ;  /* 0x0000ec00ff027b82 */ /* 0x000e240000000800 */
[----:B------:R-:W-:Y:S02]  /*2000*/  @P2 IMAD.MOV.U32 R10, RZ, RZ, R7 ;  /* 0x000000ffff0a2224 */ /* 0x000fe400078e0007 */
[----:B0-----:R-:W-:-:S03]  /*2010*/  IMAD.MOV R7, RZ, RZ, -R2 ;  /* 0x000000ffff077224 */ /* 0x001fc600078e0a02 */
[C---:B------:R-:W-:Y:S02]  /*2020*/  ISETP.GT.AND P2, PT, R10.reuse, R2, PT ;  /* 0x000000020a00720c */ /* 0x040fe40003f44270 */
[----:B------:R-:W-:-:S04]  /*2030*/  VIMNMX R11, PT, PT, R10, R7, !PT ;  /* 0x000000070a0b7248 */ /* 0x000fc80007fe0100 */
[----:B------:R-:W-:Y:S02]  /*2040*/  SEL R11, R11, R2, !P2 ;  /* 0x000000020b0b7207 */ /* 0x000fe40005000000 */
[----:B------:R-:W-:-:S03]  /*2050*/  ISETP.EQ.AND P2, PT, R27, 0x18, PT ;  /* 0x000000181b00780c */ /* 0x000fc60003f42270 */
[----:B------:R-:W-:Y:S01]  /*2060*/  @P0 IMAD.MOV.U32 R5, RZ, RZ, R11 ;  /* 0x000000ffff050224 */ /* 0x000fe200078e000b */
[----:B------:R-:W-:-:S09]  /*2070*/  ISETP.EQ.AND P0, PT, R13, 0x4, PT ;  /* 0x000000040d00780c */ /* 0x000fd20003f02270 */
[----:B------:R-:W-:Y:S01]  /*2080*/  @P2 IMAD.MOV.U32 R6, RZ, RZ, R11 ;  /* 0x000000ffff062224 */ /* 0x000fe200078e000b */
[----:B------:R-:W-:-:S13]  /*2090*/  ISETP.EQ.AND P2, PT, R13, -0x14, PT ;  /* 0xffffffec0d00780c */ /* 0x000fda0003f42270 */
[----:B------:R-:W-:Y:S01]  /*20a0*/  @P2 IMAD.MOV.U32 R10, RZ, RZ, R5 ;  /* 0x000000ffff0a2224 */ /* 0x000fe200078e0005 */
[----:B------:R-:W-:-:S13]  /*20b0*/  ISETP.EQ.AND P2, PT, R27, 0x4, PT ;  /* 0x000000041b00780c */ /* 0x000fda0003f42270 */
[----:B------:R-:W-:-:S04]  /*20c0*/  @P2 IMAD.MOV.U32 R14, RZ, RZ, R11 ;  /* 0x000000ffff0e2224 */ /* 0x000fc800078e000b */
        /* <DEDUP_REMOVED lines=13> */
[C---:B------:R-:W-:Y:S01]  /*21a0*/  ISETP.EQ.AND P1, PT, R27.reuse, 0x1c, PT ;  /* 0x0000001c1b00780c */ /* 0x040fe20003f22270 */
[----:B------:R-:W-:Y:S01]  /*21b0*/  @P0 IMAD.MOV.U32 R10, RZ, RZ, R6 ;  /* 0x000000ffff0a0224 */ /* 0x000fe200078e0006 */
[----:B------:R-:W-:-:S11]  /*21c0*/  ISETP.EQ.AND P0, PT, R27, 0x20, PT ;  /* 0x000000201b00780c */ /* 0x000fd60003f02270 */
[--C-:B------:R-:W-:Y:S01]  /*21d0*/  @P1 IMAD.MOV.U32 R23, RZ, RZ, R11.reuse ;  /* 0x000000ffff171224 */ /* 0x100fe200078e000b */
[----:B------:R-:W-:Y:S01]  /*21e0*/  ISETP.NE.AND P1, PT, R29, RZ, PT ;  /* 0x000000ff1d00720c */ /* 0x000fe20003f25270 */
[----:B------:R-:W-:Y:S01]  /*21f0*/  @P0 IMAD.MOV.U32 R24, RZ, RZ, R11 ;  /* 0x000000ffff180224 */ /* 0x000fe200078e000b */
[----:B------:R-:W-:-:S13]  /*2200*/  ISETP.NE.AND P0, PT, R28, RZ, PT ;  /* 0x000000ff1c00720c */ /* 0x000fda0003f05270 */
[----:B------:R-:W-:Y:S01]  /*2210*/  @P0 IMAD.MOV.U32 R10, RZ, RZ, R23 ;  /* 0x000000ffff0a0224 */ /* 0x000fe200078e0017 */
[----:B------:R-:W-:-:S13]  /*2220*/  ISETP.EQ.AND P0, PT, R27, 0x24, PT ;  /* 0x000000241b00780c */ /* 0x000fda0003f02270 */
        /* <DEDUP_REMOVED lines=9> */
[----:B------:R-:W-:Y:S01]  /*22c0*/  ISETP.EQ.AND P0, PT, R13, 0x14, PT ;  /* 0x000000140d00780c */ /* 0x000fe20003f02270 */
[----:B------:R-:W-:-:S04]  /*22d0*/  VIADD R11, R3, 0xffffffff ;  /* 0xffffffff030b7836 */ /* 0x000fc80000000000 */
[----:B------:R-:W-:-:S04]  /*22e0*/  IMAD.IADD R20, R11, 0x1, -R20 ;  /* 0x000000010b147824 */ /* 0x000fc800078e0a14 */
[----:B------:R-:W-:-:S04]  /*22f0*/  IMAD R11, R20, R21, RZ ;  /* 0x00000015140b7224 */ /* 0x000fc800078e02ff */
[----:B------:R-:W-:-:S04]  /*2300*/  IMAD.WIDE R18, R11, 0x4, R18 ;  /* 0x000000040b127825 */ /* 0x000fc800078e0212 */
[----:B------:R-:W-:Y:S02]  /*2310*/  @P0 IMAD.MOV.U32 R10, RZ, RZ, R26 ;  /* 0x000000ffff0a0224 */ /* 0x000fe400078e001a */
[----:B------:R-:W2:Y:S01]  /*2320*/  LDG.E R19, desc[UR6][R18.64] ;  /* 0x0000000612137981 */ /* 0x000ea2000c1e1900 */
[----:B------:R-:W-:Y:S02]  /*2330*/  @P1 IMAD.MOV.U32 R10, RZ, RZ, R12 ;  /* 0x000000ffff0a1224 */ /* 0x000fe400078e000c */
[----:B--2---:R-:W-:-:S06]  /*2340*/  IMAD.WIDE R8, R19, 0x4, R8 ;  /* 0x0000000413087825 */ /* 0x004fcc00078e0208 */
[----:B------:R-:W2:Y:S01]  /*2350*/  LDG.E R8, desc[UR6][R8.64] ;  /* 0x0000000608087981 */ /* 0x000ea2000c1e1900 */
[----:B------:R-:W-:Y:S02]  /*2360*/  ISETP.GT.AND P0, PT, R10, RZ, PT ;  /* 0x000000ff0a00720c */ /* 0x000fe40003f04270 */
[----:B------:R-:W-:Y:S02]  /*2370*/  IABS R10, R10 ;  /* 0x0000000a000a7213 */ /* 0x000fe40000000000 */
[----:B--2---:R-:W-:Y:S02]  /*2380*/  IABS R11, R8 ;  /* 0x00000008000b7213 */ /* 0x004fe40000000000 */
[----:B------:R-:W-:Y:S02]  /*2390*/  ISETP.GT.AND P1, PT, R8, RZ, PT ;  /* 0x000000ff0800720c */ /* 0x000fe40003f24270 */
[----:B------:R-:W-:-:S05]  /*23a0*/  VIMNMX.U32 R10, PT, PT, R10, R11, PT ;  /* 0x0000000b0a0a7248 */ /* 0x000fca0003fe0000 */
[--C-:B------:R-:W-:Y:S02]  /*23b0*/  @!P0 IMAD.MOV R11, RZ, RZ, -R10.reuse ;  /* 0x000000ffff0b8224 */ /* 0x100fe400078e0a0a */
[----:B------:R-:W-:-:S03]  /*23c0*/  @P0 IMAD.MOV R9, RZ, RZ, -R10 ;  /* 0x000000ffff090224 */ /* 0x000fc600078e0a0a */
[----:B------:R-:W-:Y:S02]  /*23d0*/  @!P0 SEL R11, R11, R10, P1 ;  /* 0x0000000a0b0b8207 */ /* 0x000fe40000800000 */
[----:B------:R-:W-:-:S13]  /*23e0*/  ISETP.GT.OR P1, PT, R8, RZ, !P0 ;  /* 0x000000ff0800720c */ /* 0x000fda0004724670 */
[----:B------:R-:W-:Y:S01]  /*23f0*/  @!P1 IMAD.MOV.U32 R10, RZ, RZ, R9 ;  /* 0x000000ffff0a9224 */ /* 0x000fe200078e0009 */
[----:B------:R-:W-:-:S03]  /*2400*/  ISETP.EQ.AND P1, PT, R27, RZ, PT ;  /* 0x000000ff1b00720c */ /* 0x000fc60003f22270 */
[----:B------:R-:W-:-:S05]  /*2410*/  @P0 IMAD.MOV.U32 R11, RZ, RZ, R10 ;  /* 0x000000ffff0b0224 */ /* 0x000fca00078e000a */
[----:B------:R-:W-:-:S13]  /*2420*/  ISETP.GT.AND P0, PT, R11, R2, PT ;  /* 0x000000020b00720c */ /* 0x000fda0003f04270 */
[----:B------:R-:W-:Y:S02]  /*2430*/  @!P0 VIMNMX R2, PT, PT, R11, R7, !PT ;  /* 0x000000070b028248 */ /* 0x000fe40007fe0100 */
[----:B------:R-:W-:-:S03]  /*2440*/  ISETP.EQ.AND P0, PT, R27, -0x18, PT ;  /* 0xffffffe81b00780c */ /* 0x000fc60003f02270 */
[--C-:B------:R-:W-:Y:S02]  /*2450*/  @P1 IMAD.MOV.U32 R6, RZ, RZ, R2.reuse ;  /* 0x000000ffff061224 */ /* 0x100fe400078e0002 */
[--C-:B------:R-:W-:Y:S02]  /*2460*/  @P2 IMAD.MOV.U32 R23, RZ, RZ, R2.reuse ;  /* 0x000000ffff172224 */ /* 0x100fe400078e0002 */
[--C-:B------:R-:W-:Y:S02]  /*2470*/  @P3 IMAD.MOV.U32 R24, RZ, RZ, R2.reuse ;  /* 0x000000ffff183224 */ /* 0x100fe400078e0002 */
[--C-:B------:R-:W-:Y:S02]  /*2480*/  @P4 IMAD.MOV.U32 R25, RZ, RZ, R2.reuse ;  /* 0x000000ffff194224 */ /* 0x100fe400078e0002 */
[--C-:B------:R-:W-:Y:S02]  /*2490*/  @P5 IMAD.MOV.U32 R26, RZ, RZ, R2.reuse ;  /* 0x000000ffff1a5224 */ /* 0x100fe400078e0002 */
[--C-:B------:R-:W-:Y:S01]  /*24a0*/  @P0 IMAD.MOV.U32 R5, RZ, RZ, R2.reuse ;  /* 0x000000ffff050224 */ /* 0x100fe200078e0002 */
[----:B------:R-:W-:Y:S01]  /*24b0*/  ISETP.EQ.AND P0, PT, R27, -0x14, PT ;  /* 0xffffffec1b00780c */ /* 0x000fe20003f02270 */
[----:B------:R-:W-:-:S12]  /*24c0*/  @P6 IMAD.MOV.U32 R12, RZ, RZ, R2 ;  /* 0x000000ffff0c6224 */ /* 0x000fd800078e0002 */
[----:B------:R-:W-:Y:S01]  /*24d0*/  @P0 IMAD.MOV.U32 R14, RZ, RZ, R2 ;  /* 0x000000ffff0e0224 */ /* 0x000fe200078e0002 */
[----:B------:R-:W-:-:S13]  /*24e0*/  ISETP.EQ.AND P0, PT, R27, -0x10, PT ;  /* 0xfffffff01b00780c */ /* 0x000fda0003f02270 */
[----:B------:R-:W-:Y:S01]  /*24f0*/  @P0 IMAD.MOV.U32 R15, RZ, RZ, R2 ;  /* 0x000000ffff0f0224 */ /* 0x000fe200078e0002 */
[----:B------:R-:W-:-:S13]  /*2500*/  ISETP.EQ.AND P0, PT, R27, -0xc, PT ;  /* 0xfffffff41b00780c */ /* 0x000fda0003f02270 */
[----:B------:R-:W-:Y:S02]  /*2510*/  @P0 MOV R16, R2 ;  /* 0x0000000200100202 */ /* 0x000fe40000000f00 */
[----:B------:R-:W-:-:S13]  /*2520*/  ISETP.EQ.AND P0, PT, R27, -0x8, PT ;  /* 0xfffffff81b00780c */ /* 0x000fda0003f02270 */
[----:B------:R-:W-:Y:S01]  /*2530*/  @P0 IMAD.MOV.U32 R17, RZ, RZ, R2 ;  /* 0x000000ffff110224 */ /* 0x000fe200078e0002 */
[----:B------:R-:W-:-:S13]  /*2540*/  ISETP.EQ.AND P0, PT, R27, -0x4, PT ;  /* 0xfffffffc1b00780c */ /* 0x000fda0003f02270 */
[----:B------:R-:W-:-:S07]  /*2550*/  @P0 IMAD.MOV.U32 R22, RZ, RZ, R2 ;  /* 0x000000ffff160224 */ /* 0x000fce00078e0002 */
.L_x_115:
[----:B------:R-:W-:Y:S05]  /*2560*/  BSYNC.RECONVERGENT B0 ;  /* 0x0000000000007941 */ /* 0x000fea0003800200 */
.L_x_114:
[----:B------:R-:W-:Y:S01]  /*2570*/  IMAD.SHL.U32 R2, R3, 0x4, RZ ;  /* 0x0000000403027824 */ /* 0x000fe200078e00ff */
[----:B------:R-:W1:Y:S04]  /*2580*/  LDC.64 R8, c[0x0][0x3b8] ;  /* 0x0000ee00ff087b82 */ /* 0x000e680000000a00 */
[C---:B------:R-:W-:Y:S02]  /*2590*/  ISETP.EQ.AND P0, PT, R2.reuse, -0x10, PT ;  /* 0xfffffff00200780c */ /* 0x040fe40003f02270 */
[C---:B------:R-:W-:Y:S02]  /*25a0*/  ISETP.EQ.AND P6, PT, R2.reuse, -0xc, PT ;  /* 0xfffffff40200780c */ /* 0x040fe40003fc2270 */
[C---:B------:R-:W-:Y:S02]  /*25b0*/  ISETP.EQ.AND P3, PT, R2.reuse, -0x8, PT ;  /* 0xfffffff80200780c */ /* 0x040fe40003f62270 */
[----:B------:R-:W-:-:S02]  /*25c0*/  ISETP.EQ.AND P4, PT, R2, -0x4, PT ;  /* 0xfffffffc0200780c */ /* 0x000fc40003f82270 */
[C---:B------:R-:W-:Y:S02]  /*25d0*/  ISETP.EQ.AND P5, PT, R2.reuse, RZ, PT ;  /* 0x000000ff0200720c */ /* 0x040fe40003fa2270 */
[C---:B------:R-:W-:Y:S02]  /*25e0*/  ISETP.EQ.AND P2, PT, R2.reuse, 0x8, PT ;  /* 0x000000080200780c */ /* 0x040fe40003f42270 */
[C---:B------:R-:W-:Y:S01]  /*25f0*/  ISETP.EQ.AND P1, PT, R2.reuse, 0xc, PT ;  /* 0x0000000c0200780c */ /* 0x040fe20003f22270 */
[----:B0----5:R-:W-:Y:S01]  /*2600*/  @P0 IMAD.MOV.U32 R7, RZ, RZ, R5 ;  /* 0x000000ffff070224 */ /* 0x021fe200078e0005 */
[C---:B------:R-:W-:Y:S01]  /*2610*/  ISETP.EQ.AND P0, PT, R2.reuse, 0x10, PT ;  /* 0x000000100200780c */ /* 0x040fe20003f02270 */
[----:B------:R-:W-:Y:S01]  /*2620*/  @P6 IMAD.MOV.U32 R7, RZ, RZ, R14 ;  /* 0x000000ffff076224 */ /* 0x000fe200078e000e */
        /* <DEDUP_REMOVED lines=8> */
[----:B------:R-:W-:Y:S02]  /*26b0*/  @P1 IMAD.MOV.U32 R13, RZ, RZ, R14 ;  /* 0x000000ffff0d1224 */ /* 0x000fe400078e000e */
[----:B------:R-:W-:Y:S02]  /*26c0*/  @P0 IMAD.MOV.U32 R13, RZ, RZ, R15 ;  /* 0x000000ffff0d0224 */ /* 0x000fe400078e000f */
        /* <DEDUP_REMOVED lines=14> */
[----:B------:R-:W-:Y:S01]  /*27b0*/  ISETP.EQ.AND P2, PT, R2, 0x34, PT ;  /* 0x000000340200780c */ /* 0x000fe20003f42270 */
[----:B------:R-:W-:Y:S02]  /*27c0*/  @P1 IMAD.MOV.U32 R13, RZ, RZ, R24 ;  /* 0x000000ffff0d1224 */ /* 0x000fe400078e0018 */
[----:B------:R-:W-:Y:S01]  /*27d0*/  @P0 IMAD.MOV.U32 R13, RZ, RZ, R25 ;  /* 0x000000ffff0d0224 */ /* 0x000fe200078e0019 */
[----:B------:R-:W-:Y:S01]  /*27e0*/  ISETP.GE.AND P0, PT, R3, 0x3, PT ;  /* 0x000000030300780c */ /* 0x000fe20003f06270 */
[----:B-1----:R-:W-:-:S04]  /*27f0*/  IMAD.WIDE R8, R0, 0x4, R8 ;  /* 0x0000000400087825 */ /* 0x002fc800078e0208 */
[----:B------:R-:W-:Y:S02]  /*2800*/  @P3 IMAD.MOV.U32 R7, RZ, RZ, R25 ;  /* 0x000000ffff073224 */ /* 0x000fe400078e0019 */
[--C-:B------:R-:W-:Y:S02]  /*2810*/  @P4 IMAD.MOV.U32 R7, RZ, RZ, R26.reuse ;  /* 0x000000ffff074224 */ /* 0x100fe400078e001a */
[----:B------:R-:W-:Y:S02]  /*2820*/  @P6 IMAD.MOV.U32 R13, RZ, RZ, R26 ;  /* 0x000000ffff0d6224 */ /* 0x000fe400078e001a */
[----:B------:R-:W-:Y:S02]  /*2830*/  @P5 IMAD.MOV.U32 R7, RZ, RZ, R12 ;  /* 0x000000ffff075224 */ /* 0x000fe400078e000c */
[----:B------:R-:W-:-:S03]  /*2840*/  IMAD.WIDE R10, R4, 0x4, R8 ;  /* 0x00000004040a7825 */ /* 0x000fc600078e0208 */
[----:B------:R0:W-:Y:S01]  /*2850*/  STG.E desc[UR6][R8.64], R7 ;  /* 0x0000000708007986 */ /* 0x0001e2000c101906 */
[----:B------:R-:W-:-:S05]  /*2860*/  @P2 IMAD.MOV.U32 R13, RZ, RZ, R12 ;  /* 0x000000ffff0d2224 */ /* 0x000fca00078e000c */
[----:B------:R0:W-:Y:S01]  /*2870*/  STG.E desc[UR6][R10.64], R13 ;  /* 0x0000000d0a007986 */ /* 0x0001e2000c101906 */
[----:B------:R-:W-:Y:S05]  /*2880*/  @!P0 EXIT ;  /* 0x000000000000894d */ /* 0x000fea0003800000 */
[----:B------:R-:W1:Y:S01]  /*2890*/  LDCU.U16 UR4, c[0x0][0x3aa] ;  /* 0x00007540ff0477ac */ /* 0x000e620008000400 */
[----:B0-----:R-:W-:Y:S01]  /*28a0*/  VIADD R13, R3, 0xfffffffe ;  /* 0xfffffffe030d7836 */ /* 0x001fe20000000000 */
[----:B-1----:R-:W-:-:S04]  /*28b0*/  UPRMT UR4, UR4, 0x9910, URZ ;  /* 0x0000991004047896 */ /* 0x002fc800080000ff */
[----:B------:R-:W-:-:S09]  /*28c0*/  UISETP.NE.AND UP0, UPT, UR4, URZ, UPT ;  /* 0x000000ff0400728c */ /* 0x000fd2000bf05270 */
[----:B------:R-:W-:Y:S05]  /*28d0*/  BRA.U UP0, `(.L_x_122) ;  /* 0x0000001500a87547 */ /* 0x000fea000b800000 */
[----:B------:R-:W-:Y:S01]  /*28e0*/  VIADD R0, R3, 0xfffffffd ;  /* 0xfffffffd03007836 */ /* 0x000fe20000000000 */
[----:B------:R-:W-:Y:S01]  /*28f0*/  BSSY.RECONVERGENT B0, `(.L_x_123) ;  /* 0x0000116000007945 */ /* 0x000fe20003800200 */
[----:B------:R-:W-:-:S03]  /*2900*/  IMAD.MOV.U32 R20, RZ, RZ, 0x1 ;  /* 0x00000001ff147424 */ /* 0x000fc600078e00ff */
[----:B------:R-:W-:Y:S02]  /*2910*/  ISETP.GE.U32.AND P0, PT, R0, 0x3, PT ;  /* 0x000000030000780c */ /* 0x000fe40003f06070 */
[----:B------:R-:W-:-:S11]  /*2920*/  LOP3.LUT R0, R13, 0x3, RZ, 0xc0, !PT ;  /* 0x000000030d007812 */ /* 0x000fd600078ec0ff */
[----:B------:R-:W-:Y:S05]  /*2930*/  @!P0 BRA `(.L_x_124) ;  /* 0x0000001000448947 */ /* 0x000fea0003800000 */
[----:B------:R-:W0:Y:S01]  /*2940*/  LDC R21, c[0x0][0x380] ;  /* 0x0000e000ff157b82 */ /* 0x000e220000000800 */
[----:B------:R-:W1:Y:S01]  /*2950*/  LDCU UR4, c[0x0][0x380] ;  /* 0x00007000ff0477ac */ /* 0x000e620008000800 */
[----:B------:R-:W-:Y:S01]  /*2960*/  LEA R7, R3, 0x18, 0x2 ;  /* 0x0000001803077811 */ /* 0x000fe200078e10ff */
[----:B------:R-:W-:Y:S01]  /*2970*/  BSSY.RECONVERGENT B1, `(.L_x_125) ;  /* 0x000010c000017945 */ /* 0x000fe20003800200 */
[----:B------:R-:W-:Y:S01]  /*2980*/  LOP3.LUT R13, R13, 0xfffffffc, RZ, 0xc0, !PT ;  /* 0xfffffffc0d0d7812 */ /* 0x000fe200078ec0ff */
[----:B------:R-:W-:Y:S02]  /*2990*/  IMAD.MOV.U32 R20, RZ, RZ, 0x3 ;  /* 0x00000003ff147424 */ /* 0x000fe400078e00ff */
[----:B------:R-:W-:Y:S01]  /*29a0*/  IMAD.MOV.U32 R2, RZ, RZ, 0x4 ;  /* 0x00000004ff027424 */ /* 0x000fe200078e00ff */
[----:B------:R-:W-:Y:S01]  /*29b0*/  IADD3 R13, PT, PT, -R13, RZ, RZ ;  /* 0x000000ff0d0d7210 */ /* 0x000fe20007ffe1ff */
[----:B------:R-:W-:Y:S02]  /*29c0*/  VIADD R7, R7, 0xfffffff8 ;  /* 0xfffffff807077836 */ /* 0x000fe40000000000 */
[----:B-1----:R-:W-:-:S07]  /*29d0*/  IMAD.U32 R4, RZ, RZ, UR4 ;  /* 0x00000004ff047e24 */ /* 0x002fce000f8e00ff */
.L_x_126:
[----:B-1----:R-:W-:Y:S01]  /*29e0*/  VIADD R18, R20, 0xfffffffe ;  /* 0xfffffffe14127836 */ /* 0x002fe20000000000 */
[----:B------:R-:W-:Y:S01]  /*29f0*/  IADD3 R29, PT, PT, R3, 0x1, -R20 ;  /* 0x00000001031d7810 */ /* 0x000fe20007ffe814 */
[----:B------:R-:W-:Y:S02]  /*2a00*/  VIADD R13, R13, 0x4 ;  /* 0x000000040d0d7836 */ /* 0x000fe40000000000 */
[----:B------:R-:W-:Y:S02]  /*2a10*/  IMAD.IADD R28, R3, 0x1, -R18 ;  /* 0x00000001031c7824 */ /* 0x000fe400078e0a12 */
[----:B------:R-:W-:Y:S02]  /*2a20*/  IMAD.SHL.U32 R11, R18, 0x4, RZ ;  /* 0x00000004120b7824 */ /* 0x000fe400078e00ff */
[----:B------:R-:W-:Y:S02]  /*2a30*/  IMAD.SHL.U32 R28, R28, 0x4, RZ ;  /* 0x000000041c1c7824 */ /* 0x000fe400078e00ff */
[----:B------:R-:W-:Y:S01]  /*2a40*/  IMAD.SHL.U32 R29, R29, 0x4, RZ ;  /* 0x000000041d1d7824 */ /* 0x000fe200078e00ff */
[----:B------:R-:W-:-:S02]  /*2a50*/  ISETP.EQ.AND P6, PT, R11, 0x4, PT ;  /* 0x000000040b00780c */ /* 0x000fc40003fc2270 */
[C---:B------:R-:W-:Y:S02]  /*2a60*/  ISETP.EQ.AND P0, PT, R28.reuse, -0x10, PT ;  /* 0xfffffff01c00780c */ /* 0x040fe40003f02270 */
[C---:B------:R-:W-:Y:S02]  /*2a70*/  ISETP.EQ.AND P1, PT, R28.reuse, -0xc, PT ;  /* 0xfffffff41c00780c */ /* 0x040fe40003f22270 */
[C---:B------:R-:W-:Y:S02]  /*2a80*/  ISETP.EQ.AND P2, PT, R28.reuse, -0x8, PT ;  /* 0xfffffff81c00780c */ /* 0x040fe40003f42270 */
[C---:B------:R-:W-:Y:S02]  /*2a90*/  ISETP.EQ.AND P3, PT, R28.reuse, -0x4, PT ;  /* 0xfffffffc1c00780c */ /* 0x040fe40003f62270 */
[C---:B------:R-:W-:Y:S02]  /*2aa0*/  ISETP.EQ.AND P4, PT, R28.reuse, 0xc, PT ;  /* 0x0000000c1c00780c */ /* 0x040fe40003f82270 */
[C---:B------:R-:W-:Y:S01]  /*2ab0*/  ISETP.EQ.AND P5, PT, R11.reuse, 0x8, PT ;  /* 0x000000080b00780c */ /* 0x040fe20003fa2270 */
[--C-:B------:R-:W-:Y:S01]  /*2ac0*/  @P6 IMAD.MOV.U32 R19, RZ, RZ, R5.reuse ;  /* 0x000000ffff136224 */ /* 0x100fe200078e0005 */
[----:B------:R-:W-:Y:S01]  /*2ad0*/  ISETP.EQ.AND P6, PT, R11, 0x30, PT ;  /* 0x000000300b00780c */ /* 0x000fe20003fc2270 */
[----:B------:R-:W-:Y:S01]  /*2ae0*/  @P0 IMAD.MOV.U32 R10, RZ, RZ, R5 ;  /* 0x000000ffff0a0224 */ /* 0x000fe200078e0005 */
[C---:B------:R-:W-:Y:S01]  /*2af0*/  ISETP.EQ.AND P0, PT, R28.reuse, RZ, PT ;  /* 0x000000ff1c00720c */ /* 0x040fe20003f02270 */
[----:B------:R-:W-:Y:S01]  /*2b00*/  @P1 IMAD.MOV.U32 R10, RZ, RZ, R14 ;  /* 0x000000ffff0a1224 */ /* 0x000fe200078e000e */
[C---:B------:R-:W-:Y:S01]  /*2b10*/  ISETP.EQ.AND P1, PT, R28.reuse, 0x4, PT ;  /* 0x000000041c00780c */ /* 0x040fe20003f22270 */
[----:B------:R-:W-:Y:S01]  /*2b20*/  @P2 IMAD.MOV.U32 R10, RZ, RZ, R15 ;  /* 0x000000ffff0a2224 */ /* 0x000fe200078e000f */
[C---:B------:R-:W-:Y:S01]  /*2b30*/  ISETP.EQ.AND P2, PT, R28.reuse, 0x8, PT ;  /* 0x000000081c00780c */ /* 0x040fe20003f42270 */
[----:B------:R-:W-:Y:S01]  /*2b40*/  @P3 IMAD.MOV.U32 R10, RZ, RZ, R16 ;  /* 0x000000ffff0a3224 */ /* 0x000fe200078e0010 */
[----:B------:R-:W-:-:S03]  /*2b50*/  ISETP.EQ.AND P3, PT, R28, 0x10, PT ;  /* 0x000000101c00780c */ /* 0x000fc60003f62270 */
[----:B------:R-:W-:Y:S01]  /*2b60*/  @P5 IMAD.MOV.U32 R19, RZ, RZ, R14 ;  /* 0x000000ffff135224 */ /* 0x000fe200078e000e */
[----:B------:R-:W-:-:S03]  /*2b70*/  ISETP.EQ.AND P5, PT, R11, 0x18, PT ;  /* 0x000000180b00780c */ /* 0x000fc60003fa2270 */
[----:B------:R-:W-:Y:S01]  /*2b80*/  @P0 IMAD.MOV.U32 R10, RZ, RZ, R17 ;  /* 0x000000ffff0a0224 */ /* 0x000fe200078e0011 */
[C---:B------:R-:W-:Y:S01]  /*2b90*/  ISETP.EQ.AND P0, PT, R28.reuse, 0x14, PT ;  /* 0x000000141c00780c */ /* 0x040fe20003f02270 */
[----:B------:R-:W-:Y:S01]  /*2ba0*/  @P1 IMAD.MOV.U32 R10, RZ, RZ, R22 ;  /* 0x000000ffff0a1224 */ /* 0x000fe200078e0016 */
[----:B------:R-:W-:Y:S01]  /*2bb0*/  ISETP.EQ.AND P1, PT, R28, 0x18, PT ;  /* 0x000000181c00780c */ /* 0x000fe20003f22270 */
[----:B------:R-:W-:Y:S01]  /*2bc0*/  @P2 IMAD.MOV.U32 R10, RZ, RZ, R6 ;  /* 0x000000ffff0a2224 */ /* 0x000fe200078e0006 */
[C---:B------:R-:W-:Y:S01]  /*2bd0*/  ISETP.EQ.AND P2, PT, R29.reuse, -0x10, PT ;  /* 0xfffffff01d00780c */ /* 0x040fe20003f42270 */
[----:B------:R-:W-:Y:S01]  /*2be0*/  @P4 IMAD.MOV.U32 R10, RZ, RZ, R23 ;  /* 0x000000ffff0a4224 */ /* 0x000fe200078e0017 */
[----:B------:R-:W-:Y:S01]  /*2bf0*/  ISETP.EQ.AND P4, PT, R29, -0xc, PT ;  /* 0xfffffff41d00780c */ /* 0x000fe20003f82270 */
[----:B------:R-:W-:Y:S01]  /*2c00*/  @P3 IMAD.MOV.U32 R10, RZ, RZ, R24 ;  /* 0x000000ffff0a3224 */ /* 0x000fe200078e0018 */
[----:B------:R-:W-:-:S05]  /*2c10*/  ISETP.EQ.AND P3, PT, R11, -0x8, PT ;  /* 0xfffffff80b00780c */ /* 0x000fca0003f62270 */
[----:B------:R-:W-:Y:S01]  /*2c20*/  @P0 IMAD.MOV.U32 R10, RZ, RZ, R25 ;  /* 0x000000ffff0a0224 */ /* 0x000fe200078e0019 */
[C---:B------:R-:W-:Y:S01]  /*2c30*/  ISETP.EQ.AND P0, PT, R11.reuse, 0xc, PT ;  /* 0x0000000c0b00780c */ /* 0x040fe20003f02270 */
[----:B------:R-:W-:Y:S01]  /*2c40*/  @P1 IMAD.MOV.U32 R10, RZ, RZ, R26 ;  /* 0x000000ffff0a1224 */ /* 0x000fe200078e001a */
[C---:B------:R-:W-:Y:S01]  /*2c50*/  ISETP.EQ.AND P1, PT, R11.reuse, 0x10, PT ;  /* 0x000000100b00780c */ /* 0x040fe20003f22270 */
[--C-:B------:R-:W-:Y:S01]  /*2c60*/  @P2 IMAD.MOV.U32 R18, RZ, RZ, R5.reuse ;  /* 0x000000ffff122224 */ /* 0x100fe200078e0005 */
[C---:B------:R-:W-:Y:S01]  /*2c70*/  ISETP.EQ.AND P2, PT, R11.reuse, 0x14, PT ;  /* 0x000000140b00780c */ /* 0x040fe20003f42270 */
[----:B------:R-:W-:Y:S01]  /*2c80*/  @P4 IMAD.MOV.U32 R18, RZ, RZ, R14 ;  /* 0x000000ffff124224 */ /* 0x000fe200078e000e */
[C---:B------:R-:W-:Y:S01]  /*2c90*/  ISETP.EQ.AND P4, PT, R11.reuse, 0x20, PT ;  /* 0x000000200b00780c */ /* 0x040fe20003f82270 */
[----:B------:R-:W-:Y:S01]  /*2ca0*/  @P3 IMAD.MOV.U32 R27, RZ, RZ, R5 ;  /* 0x000000ffff1b3224 */ /* 0x000fe200078e0005 */
[----:B------:R-:W-:Y:S02]  /*2cb0*/  ISETP.EQ.AND P3, PT, R11, 0x1c, PT ;  /* 0x0000001c0b00780c */ /* 0x000fe40003f62270 */
[----:B------:R-:W-:-:S02]  /*2cc0*/  P2R R30, PR, RZ, 0x1 ;  /* 0x00000001ff1e7803 */ /* 0x000fc40000000000 */
[----:B------:R-:W-:Y:S01]  /*2cd0*/  P2R R31, PR, RZ, 0x2 ;  /* 0x00000002ff1f7803 */ /* 0x000fe20000000000 */
[----:B------:R-:W-:Y:S01]  /*2ce0*/  @P0 IMAD.MOV.U32 R19, RZ, RZ, R15 ;  /* 0x000000ffff130224 */ /* 0x000fe200078e000f */
[C---:B------:R-:W-:Y:S01]  /*2cf0*/  ISETP.EQ.AND P0, PT, R11.reuse, 0x28, PT ;  /* 0x000000280b00780c */ /* 0x040fe20003f02270 */
[----:B------:R-:W-:Y:S02]  /*2d00*/  @P1 IMAD.MOV.U32 R19, RZ, RZ, R16 ;  /* 0x000000ffff131224 */ /* 0x000fe400078e0010 */
[----:B------:R-:W-:Y:S02]  /*2d10*/  @P2 IMAD.MOV.U32 R19, RZ, RZ, R17 ;  /* 0x000000ffff132224 */ /* 0x000fe400078e0011 */
[----:B------:R-:W-:Y:S01]  /*2d20*/  @P5 IMAD.MOV.U32 R19, RZ, RZ, R22 ;  /* 0x000000ffff135224 */ /* 0x000fe200078e0016 */
[----:B------:R-:W-:Y:S01]  /*2d30*/  ISETP.EQ.AND P5, PT, R11, 0x24, PT ;  /* 0x000000240b00780c */ /* 0x000fe20003fa2270 */
[----:B------:R-:W-:Y:S02]  /*2d40*/  @P3 IMAD.MOV.U32 R19, RZ, RZ, R6 ;  /* 0x000000ffff133224 */ /* 0x000fe400078e0006 */
[----:B------:R-:W-:-:S10]  /*2d50*/  @P4 IMAD.MOV.U32 R19, RZ, RZ, R23 ;  /* 0x000000ffff134224 */ /* 0x000fd400078e0017 */
[----:B------:R-:W-:Y:S02]  /*2d60*/  @P5 IMAD.MOV.U32 R19, RZ, RZ, R24 ;  /* 0x000000ffff135224 */ /* 0x000fe400078e0018 */
[----:B------:R-:W-:Y:S01]  /*2d70*/  @P0 IMAD.MOV.U32 R19, RZ, RZ, R25 ;  /* 0x000000ffff130224 */ /* 0x000fe200078e0019 */
[----:B------:R-:W-:-:S13]  /*2d80*/  ISETP.EQ.AND P0, PT, R11, 0x2c, PT ;  /* 0x0000002c0b00780c */ /* 0x000fda0003f02270 */
[----:B------:R-:W-:Y:S01]  /*2d90*/  @P0 IMAD.MOV.U32 R19, RZ, RZ, R26 ;  /* 0x000000ffff130224 */ /* 0x000fe200078e001a */
[----:B------:R-:W-:Y:S01]  /*2da0*/  PLOP3.LUT P0, PT, PT, PT, PT, 0x80, 0x8 ;  /* 0x000000000008781c */ /* 0x000fe20003f0f070 */
[----:B------:R-:W-:Y:S01]  /*2db0*/  @P6 IMAD.MOV.U32 R19, RZ, RZ, R12 ;  /* 0x000000ffff136224 */ /* 0x000fe200078e000c */
[----:B------:R-:W-:-:S13]  /*2dc0*/  ISETP.EQ.AND P6, PT, R28, 0x1c, PT ;  /* 0x0000001c1c00780c */ /* 0x000fda0003fc2270 */
[----:B------:R-:W-:Y:S01]  /*2dd0*/  @P6 IMAD.MOV.U32 R10, RZ, RZ, R12 ;  /* 0x000000ffff0a6224 */ /* 0x000fe200078e000c */
[----:B------:R-:W-:Y:S02]  /*2de0*/  ISETP.GT.AND P6, PT, R19, RZ, PT ;  /* 0x000000ff1300720c */ /* 0x000fe40003fc4270 */
[----:B------:R-:W-:Y:S02]  /*2df0*/  IABS R19, R19 ;  /* 0x0000001300137213 */ /* 0x000fe40000000000 */
[----:B------:R-:W-:-:S04]  /*2e00*/  IABS R28, R10 ;  /* 0x0000000a001c7213 */ /* 0x000fc80000000000 */
[----:B------:R-:W-:-:S05]  /*2e10*/  VIMNMX.U32 R19, PT, PT, R19, R28, PT ;  /* 0x0000001c13137248 */ /* 0x000fca0003fe0000 */
[----:B------:R-:W-:Y:S01]  /*2e20*/  @P6 ISETP.GT.AND P1, PT, R10, RZ, PT ;  /* 0x000000ff0a00620c */ /* 0x000fe20003f24270 */
[----:B------:R-:W-:-:S03]  /*2e30*/  @!P6 IMAD.MOV R28, RZ, RZ, -R19 ;  /* 0x000000ffff1ce224 */ /* 0x000fc600078e0a13 */
[----:B------:R-:W-:Y:S02]  /*2e40*/  @P6 PLOP3.LUT P0, PT, P1, PT, PT, 0x80, 0x8 ;  /* 0x000000000008681c */ /* 0x000fe40000f0f070 */
[----:B------:R-:W-:-:S04]  /*2e50*/  @!P6 ISETP.GT.AND P1, PT, R10, RZ, PT ;  /* 0x000000ff0a00e20c */ /* 0x000fc80003f24270 */
[----:B------:R-:W-:Y:S01]  /*2e60*/  @!P6 SEL R10, R28, R19, P1 ;  /* 0x000000131c0ae207 */ /* 0x000fe20000800000 */
[----:B------:R-:W-:Y:S01]  /*2e70*/  @P6 IMAD.MOV R28, RZ, RZ, -R19 ;  /* 0x000000ffff1c6224 */ /* 0x000fe200078e0a13 */
[----:B------:R-:W-:Y:S02]  /*2e80*/  ISETP.NE.AND P1, PT, R31, RZ, PT ;  /* 0x000000ff1f00720c */ /* 0x000fe40003f25270 */
[----:B------:R-:W-:Y:S02]  /*2e90*/  P2R R31, PR, RZ, 0x40 ;  /* 0x00000040ff1f7803 */ /* 0x000fe40000000000 */
[C---:B------:R-:W-:Y:S01]  /*2ea0*/  ISETP.EQ.AND P6, PT, R11.reuse, RZ, PT ;  /* 0x000000ff0b00720c */ /* 0x040fe20003fc2270 */
[----:B------:R-:W-:Y:S01]  /*2eb0*/  @!P0 IMAD.MOV.U32 R19, RZ, RZ, R28 ;  /* 0x000000ffff138224 */ /* 0x000fe200078e001c */
[----:B------:R-:W-:-:S11]  /*2ec0*/  ISETP.EQ.AND P0, PT, R11, -0x4, PT ;  /* 0xfffffffc0b00780c */ /* 0x000fd60003f02270 */
[--C-:B------:R-:W-:Y:S02]  /*2ed0*/  @P6 IMAD.MOV.U32 R32, RZ, RZ, R5.reuse ;  /* 0x000000ffff206224 */ /* 0x100fe400078e0005 */
[----:B------:R-:W-:Y:S01]  /*2ee0*/  @P0 IMAD.MOV.U32 R28, RZ, RZ, R5 ;  /* 0x000000ffff1c0224 */ /* 0x000fe200078e0005 */
[----:B------:R-:W-:Y:S01]  /*2ef0*/  @P0 MOV R27, R14 ;  /* 0x0000000e001b0202 */ /* 0x000fe20000000f00 */
[----:B------:R-:W-:Y:S01]  /*2f00*/  @P6 IMAD.MOV.U32 R28, RZ, RZ, R14 ;  /* 0x000000ffff1c6224 */ /* 0x000fe200078e000e */
[C---:B------:R-:W-:Y:S01]  /*2f10*/  ISETP.EQ.AND P0, PT, R29.reuse, -0x8, PT ;  /* 0xfffffff81d00780c */ /* 0x040fe20003f02270 */
[----:B------:R-:W-:Y:S01]  /*2f20*/  @P6 IMAD.MOV.U32 R27, RZ, RZ, R15 ;  /* 0x000000ffff1b6224 */ /* 0x000fe200078e000f */
[----:B------:R-:W-:-:S11]  /*2f30*/  ISETP.EQ.AND P6, PT, R29, -0x4, PT ;  /* 0xfffffffc1d00780c */ /* 0x000fd60003fc2270 */
[----:B------:R-:W-:Y:S01]  /*2f40*/  @P0 IMAD.MOV.U32 R18, RZ, RZ, R15 ;  /* 0x000000ffff120224 */ /* 0x000fe200078e000f */
[C---:B------:R-:W-:Y:S01]  /*2f50*/  ISETP.EQ.AND P0, PT, R11.reuse, 0x4, PT ;  /* 0x000000040b00780c */ /* 0x040fe20003f02270 */
[----:B------:R-:W-:Y:S01]  /*2f60*/  @P6 IMAD.MOV.U32 R18, RZ, RZ, R16 ;  /* 0x000000ffff126224 */ /* 0x000fe200078e0010 */
[----:B------:R-:W-:-:S11]  /*2f70*/  ISETP.EQ.AND P6, PT, R11, 0x8, PT ;  /* 0x000000080b00780c */ /* 0x000fd60003fc2270 */
[----:B------:R-:W-:Y:S02]  /*2f80*/  @P0 IMAD.MOV.U32 R32, RZ, RZ, R14 ;  /* 0x000000ffff200224 */ /* 0x000fe400078e000e */
[--C-:B------:R-:W-:Y:S02]  /*2f90*/  @P0 IMAD.MOV.U32 R28, RZ, RZ, R15.reuse ;  /* 0x000000ffff1c0224 */ /* 0x100fe400078e000f */
[--C-:B------:R-:W-:Y:S01]  /*2fa0*/  @P0 IMAD.MOV.U32 R27, RZ, RZ, R16.reuse ;  /* 0x000000ffff1b0224 */ /* 0x100fe200078e0010 */
[C---:B------:R-:W-:Y:S01]  /*2fb0*/  ISETP.EQ.AND P0, PT, R29.reuse, RZ, PT ;  /* 0x000000ff1d00720c */ /* 0x040fe20003f02270 */
[----:B------:R-:W-:Y:S02]  /*2fc0*/  @P6 IMAD.MOV.U32 R32, RZ, RZ, R15 ;  /* 0x000000ffff206224 */ /* 0x000fe400078e000f */
[----:B------:R-:W-:Y:S02]  /*2fd0*/  @P6 IMAD.MOV.U32 R28, RZ, RZ, R16 ;  /* 0x000000ffff1c6224 */ /* 0x000fe400078e0010 */
[----:B------:R-:W-:Y:S01]  /*2fe0*/  @P6 IMAD.MOV.U32 R27, RZ, RZ, R17 ;  /* 0x000000ffff1b6224 */ /* 0x000fe200078e0011 */
[----:B------:R-:W-:-:S07]  /*2ff0*/  ISETP.EQ.AND P6, PT, R29, 0x4, PT ;  /* 0x000000041d00780c */ /* 0x000fce0003fc2270 */
[----:B------:R-:W-:Y:S01]  /*3000*/  @P0 IMAD.MOV.U32 R18, RZ, RZ, R17 ;  /* 0x000000ffff120224 */ /* 0x000fe200078e0011 */
[----:B------:R-:W-:-:S05]  /*3010*/  ISETP.NE.AND P0, PT, R30, RZ, PT ;  /* 0x000000ff1e00720c */ /* 0x000fca0003f05270 */
[----:B------:R-:W-:Y:S01]  /*3020*/  @P6 IMAD.MOV.U32 R18, RZ, RZ, R22 ;  /* 0x000000ffff126224 */ /* 0x000fe200078e0016 */
[----:B------:R-:W-:-:S07]  /*3030*/  ISETP.EQ.AND P6, PT, R11, 0x18, PT ;  /* 0x000000180b00780c */ /* 0x000fce0003fc2270 */
[----:B------:R-:W-:Y:S02]  /*3040*/  @P0 IMAD.MOV.U32 R32, RZ, RZ, R16 ;  /* 0x000000ffff200224 */ /* 0x000fe400078e0010 */
[--C-:B------:R-:W-:Y:S02]  /*3050*/  @P0 IMAD.MOV.U32 R28, RZ, RZ, R17.reuse ;  /* 0x000000ffff1c0224 */ /* 0x100fe400078e0011 */
[--C-:B------:R-:W-:Y:S01]  /*3060*/  @P0 IMAD.MOV.U32 R27, RZ, RZ, R22.reuse ;  /* 0x000000ffff1b0224 */ /* 0x100fe200078e0016 */
[----:B------:R-:W-:Y:S01]  /*3070*/  ISETP.EQ.AND P0, PT, R29, 0x8, PT ;  /* 0x000000081d00780c */ /* 0x000fe20003f02270 */
[----:B------:R-:W-:Y:S02]  /*3080*/  @P1 IMAD.MOV.U32 R32, RZ, RZ, R17 ;  /* 0x000000ffff201224 */ /* 0x000fe400078e0011 */
[----:B------:R-:W-:Y:S02]  /*3090*/  @P2 IMAD.MOV.U32 R32, RZ, RZ, R22 ;  /* 0x000000ffff202224 */ /* 0x000fe400078e0016 */
[----:B------:R-:W-:-:S02]  /*30a0*/  @P6 IMAD.MOV.U32 R32, RZ, RZ, R6 ;  /* 0x000000ffff206224 */ /* 0x000fc400078e0006 */
[----:B------:R-:W-:Y:S02]  /*30b0*/  @P3 IMAD.MOV.U32 R32, RZ, RZ, R23 ;  /* 0x000000ffff203224 */ /* 0x000fe400078e0017 */
[----:B------:R-:W-:Y:S02]  /*30c0*/  @P4 IMAD.MOV.U32 R32, RZ, RZ, R24 ;  /* 0x000000ffff204224 */ /* 0x000fe400078e0018 */
[----:B------:R-:W-:Y:S02]  /*30d0*/  @P5 IMAD.MOV.U32 R32, RZ, RZ, R25 ;  /* 0x000000ffff205224 */ /* 0x000fe400078e0019 */
        /* <DEDUP_REMOVED lines=9> */
[----:B------:R-:W-:Y:S02]  /*3170*/  ISETP.EQ.AND P0, PT, R29, 0x1c, PT ;  /* 0x0000001c1d00780c */ /* 0x000fe40003f02270 */
[----:B------:R-:W-:Y:S02]  /*3180*/  P2R R29, PR, RZ, 0x2 ;  /* 0x00000002ff1d7803 */ /* 0x000fe40000000000 */
[----:B------:R-:W-:-:S09]  /*3190*/  ISETP.EQ.AND P1, PT, R11, 0x2c, PT ;  /* 0x0000002c0b00780c */ /* 0x000fd20003f22270 */
[----:B------:R-:W-:Y:S01]  /*31a0*/  @P0 IMAD.MOV.U32 R18, RZ, RZ, R12 ;  /* 0x000000ffff120224 */ /* 0x000fe200078e000c */
[----:B------:R-:W-:-:S13]  /*31b0*/  ISETP.EQ.AND P0, PT, R11, 0x28, PT ;  /* 0x000000280b00780c */ /* 0x000fda0003f02270 */
[----:B------:R-:W-:Y:S02]  /*31c0*/  @P0 IMAD.MOV.U32 R32, RZ, RZ, R26 ;  /* 0x000000ffff200224 */ /* 0x000fe400078e001a */
[----:B------:R-:W-:Y:S01]  /*31d0*/  @P1 IMAD.MOV.U32 R32, RZ, RZ, R12 ;  /* 0x000000ffff201224 */ /* 0x000fe200078e000c */
[----:B------:R-:W-:-:S13]  /*31e0*/  ISETP.NE.AND P1, PT, R29, RZ, PT ;  /* 0x000000ff1d00720c */ /* 0x000fda0003f25270 */
[----:B------:R-:W-:Y:S02]  /*31f0*/  @P1 IMAD.MOV.U32 R28, RZ, RZ, R22 ;  /* 0x000000ffff1c1224 */ /* 0x000fe400078e0016 */
[--C-:B------:R-:W-:Y:S01]  /*3200*/  @P1 IMAD.MOV.U32 R27, RZ, RZ, R6.reuse ;  /* 0x000000ffff1b1224 */ /* 0x100fe200078e0006 */
[----:B------:R-:W-:Y:S01]  /*3210*/  ISETP.GT.AND P1, PT, R32, RZ, PT ;  /* 0x000000ff2000720c */ /* 0x000fe20003f24270 */
[----:B------:R-:W-:Y:S01]  /*3220*/  @P2 IMAD.MOV.U32 R28, RZ, RZ, R6 ;  /* 0x000000ffff1c2224 */ /* 0x000fe200078e0006 */
[----:B------:R-:W-:Y:S01]  /*3230*/  @P2 MOV R27, R23 ;  /* 0x00000017001b2202 */ /* 0x000fe20000000f00 */
[----:B------:R-:W-:Y:S01]  /*3240*/  @P6 IMAD.MOV.U32 R28, RZ, RZ, R23 ;  /* 0x000000ffff1c6224 */ /* 0x000fe200078e0017 */
[----:B------:R-:W-:Y:S01]  /*3250*/  ISETP.NE.AND P6, PT, R31, RZ, PT ;  /* 0x000000ff1f00720c */ /* 0x000fe20003fc5270 */
[----:B------:R-:W-:Y:S02]  /*3260*/  @P3 IMAD.MOV.U32 R28, RZ, RZ, R24 ;  /* 0x000000ffff1c3224 */ /* 0x000fe400078e0018 */
[----:B------:R-:W-:-:S02]  /*3270*/  @P4 IMAD.MOV.U32 R28, RZ, RZ, R25 ;  /* 0x000000ffff1c4224 */ /* 0x000fc400078e0019 */
[----:B------:R-:W-:Y:S02]  /*3280*/  @P5 IMAD.MOV.U32 R28, RZ, RZ, R26 ;  /* 0x000000ffff1c5224 */ /* 0x000fe400078e001a */
[----:B------:R-:W-:Y:S01]  /*3290*/  @P0 IMAD.MOV.U32 R28, RZ, RZ, R12 ;  /* 0x000000ffff1c0224 */ /* 0x000fe200078e000c */
[----:B------:R-:W-:Y:S01]  /*32a0*/  PLOP3.LUT P0, PT, PT, PT, PT, 0x80, 0x8 ;  /* 0x000000000008781c */ /* 0x000fe20003f0f070 */
[----:B------:R-:W-:Y:S01]  /*32b0*/  IMAD.IADD R31, R3, 0x1, -R20 ;  /* 0x00000001031f7824 */ /* 0x000fe200078e0a14 */
[----:B------:R-:W-:Y:S01]  /*32c0*/  @P1 ISETP.GT.AND P2, PT, R18, RZ, PT ;  /* 0x000000ff1200120c */ /* 0x000fe20003f44270 */
[----:B------:R-:W-:Y:S02]  /*32d0*/  VIADD R20, R20, 0x4 ;  /* 0x0000000414147836 */ /* 0x000fe40000000000 */
[----:B------:R-:W-:Y:S01]  /*32e0*/  IMAD.SHL.U32 R31, R31, 0x4, RZ ;  /* 0x000000041f1f7824 */ /* 0x000fe200078e00ff */
[----:B------:R-:W-:Y:S01]  /*32f0*/  @P1 PLOP3.LUT P0, PT, P2, PT, PT, 0x80, 0x8 ;  /* 0x000000000008181c */ /* 0x000fe2000170f070 */
[----:B------:R-:W-:Y:S01]  /*3300*/  @P6 IMAD.MOV.U32 R10, RZ, RZ, R19 ;  /* 0x000000ffff0a6224 */ /* 0x000fe200078e0013 */
[----:B------:R-:W-:Y:S01]  /*3310*/  ISETP.EQ.AND P2, PT, R11, 0x18, PT ;  /* 0x000000180b00780c */ /* 0x000fe20003f42270 */
[C---:B------:R-:W-:Y:S01]  /*3320*/  IMAD R11, R2.reuse, -0x4, R7 ;  /* 0xfffffffc020b7824 */ /* 0x040fe200078e0207 */
[----:B------:R-:W-:Y:S01]  /*3330*/  IABS R19, R28 ;  /* 0x0000001c00137213 */ /* 0x000fe20000000000 */
[----:B------:R-:W-:-:S10]  /*3340*/  VIADD R2, R2, 0x4 ;  /* 0x0000000402027836 */ /* 0x000fd40000000000 */
[----:B------:R-:W-:Y:S01]  /*3350*/  @P2 IMAD.MOV.U32 R27, RZ, RZ, R24 ;  /* 0x000000ffff1b2224 */ /* 0x000fe200078e0018 */
[C---:B------:R-:W-:Y:S01]  /*3360*/  ISETP.EQ.AND P2, PT, R11.reuse, RZ, PT ;  /* 0x000000ff0b00720c */ /* 0x040fe20003f42270 */
[----:B------:R-:W-:Y:S01]  /*3370*/  @P3 IMAD.MOV.U32 R27, RZ, RZ, R25 ;  /* 0x000000ffff1b3224 */ /* 0x000fe200078e0019 */
[C---:B------:R-:W-:Y:S01]  /*3380*/  ISETP.EQ.AND P3, PT, R11.reuse, 0x4, PT ;  /* 0x000000040b00780c */ /* 0x040fe20003f62270 */
[----:B------:R-:W-:Y:S01]  /*3390*/  @P4 IMAD.MOV.U32 R27, RZ, RZ, R26 ;  /* 0x000000ffff1b4224 */ /* 0x000fe200078e001a */
[C---:B------:R-:W-:Y:S01]  /*33a0*/  ISETP.EQ.AND P4, PT, R11.reuse, 0x8, PT ;  /* 0x000000080b00780c */ /* 0x040fe20003f82270 */
[----:B------:R-:W-:Y:S01]  /*33b0*/  @P5 IMAD.MOV.U32 R27, RZ, RZ, R12 ;  /* 0x000000ffff1b5224 */ /* 0x000fe200078e000c */
[----:B------:R-:W-:-:S07]  /*33c0*/  ISETP.EQ.AND P5, PT, R11, 0xc, PT ;  /* 0x0000000c0b00780c */ /* 0x000fce0003fa2270 */
[----:B------:R-:W-:Y:S01]  /*33d0*/  @P2 IMAD.MOV.U32 R30, RZ, RZ, R5 ;  /* 0x000000ffff1e2224 */ /* 0x000fe200078e0005 */
[C---:B------:R-:W-:Y:S01]  /*33e0*/  ISETP.EQ.AND P2, PT, R11.reuse, 0x10, PT ;  /* 0x000000100b00780c */ /* 0x040fe20003f42270 */
        /* <DEDUP_REMOVED lines=13> */
[----:B------:R-:W-:Y:S02]  /*34c0*/  ISETP.EQ.AND P5, PT, R11, 0x2c, PT ;  /* 0x0000002c0b00780c */ /* 0x000fe40003fa2270 */
[----:B------:R-:W-:Y:S02]  /*34d0*/  IABS R11, R32 ;  /* 0x00000020000b7213 */ /* 0x000fe40000000000 */
[----:B------:R-:W-:-:S03]  /*34e0*/  IABS R32, R18 ;  /* 0x0000001200207213 */ /* 0x000fc60000000000 */
[----:B------:R-:W-:Y:S01]  /*34f0*/  @P2 IMAD.MOV.U32 R30, RZ, RZ, R24 ;  /* 0x000000ffff1e2224 */ /* 0x000fe200078e0018 */
[C---:B------:R-:W-:Y:S01]  /*3500*/  ISETP.EQ.AND P2, PT, R31.reuse, -0x10, PT ;  /* 0xfffffff01f00780c */ /* 0x040fe20003f42270 */
[----:B------:R-:W-:Y:S01]  /*3510*/  @P3 IMAD.MOV.U32 R30, RZ, RZ, R25 ;  /* 0x000000ffff1e3224 */ /* 0x000fe200078e0019 */
[C---:B------:R-:W-:Y:S01]  /*3520*/  ISETP.EQ.AND P3, PT, R31.reuse, -0xc, PT ;  /* 0xfffffff41f00780c */ /* 0x040fe20003f62270 */
[----:B------:R-:W-:Y:S01]  /*3530*/  @P4 IMAD.MOV.U32 R30, RZ, RZ, R26 ;  /* 0x000000ffff1e4224 */ /* 0x000fe200078e001a */
[C---:B------:R-:W-:Y:S01]  /*3540*/  ISETP.EQ.AND P4, PT, R31.reuse, -0x8, PT ;  /* 0xfffffff81f00780c */ /* 0x040fe20003f82270 */
[----:B------:R-:W-:Y:S01]  /*3550*/  @P5 IMAD.MOV.U32 R30, RZ, RZ, R12 ;  /* 0x000000ffff1e5224 */ /* 0x000fe200078e000c */
[----:B------:R-:W-:Y:S02]  /*3560*/  ISETP.EQ.AND P5, PT, R31, -0x4, PT ;  /* 0xfffffffc1f00780c */ /* 0x000fe40003fa2270 */
[----:B------:R-:W-:Y:S02]  /*3570*/  VIMNMX.U32 R11, PT, PT, R11, R32, PT ;  /* 0x000000200b0b7248 */ /* 0x000fe40003fe0000 */
[----:B------:R-:W-:-:S03]  /*3580*/  IABS R32, R30 ;  /* 0x0000001e00207213 */ /* 0x000fc60000000000 */
        /* <DEDUP_REMOVED lines=9> */
[----:B------:R-:W-:Y:S01]  /*3620*/  @!P1 ISETP.GT.AND P2, PT, R18, RZ, PT ;  /* 0x000000ff1200920c */ /* 0x000fe20003f44270 */
[----:B------:R-:W-:Y:S01]  /*3630*/  @P3 IMAD.MOV.U32 R29, RZ, RZ, R22 ;  /* 0x000000ffff1d3224 */ /* 0x000fe200078e0016 */
[C---:B------:R-:W-:Y:S01]  /*3640*/  ISETP.EQ.AND P3, PT, R31.reuse, 0x10, PT ;  /* 0x000000101f00780c */ /* 0x040fe20003f62270 */
[----:B------:R-:W-:Y:S01]  /*3650*/  @P4 IMAD.MOV.U32 R29, RZ, RZ, R6 ;  /* 0x000000ffff1d4224 */ /* 0x000fe200078e0006 */
[C---:B------:R-:W-:Y:S01]  /*3660*/  ISETP.EQ.AND P4, PT, R31.reuse, 0x14, PT ;  /* 0x000000141f00780c */ /* 0x040fe20003f82270 */
[----:B------:R-:W-:Y:S02]  /*3670*/  @!P1 IMAD.MOV R18, RZ, RZ, -R11 ;  /* 0x000000ffff129224 */ /* 0x000fe400078e0a0b */
[----:B------:R-:W-:Y:S01]  /*3680*/  @P5 IMAD.MOV.U32 R29, RZ, RZ, R23 ;  /* 0x000000ffff1d5224 */ /* 0x000fe200078e0017 */
[----:B------:R-:W-:Y:S02]  /*3690*/  ISETP.EQ.AND P5, PT, R31, 0x1c, PT ;  /* 0x0000001c1f00780c */ /* 0x000fe40003fa2270 */
[----:B------:R-:W-:-:S02]  /*36a0*/  @!P1 SEL R18, R18, R11, P2 ;  /* 0x0000000b12129207 */ /* 0x000fc40001000000 */
[----:B------:R-:W-:Y:S02]  /*36b0*/  ISETP.EQ.AND P2, PT, R31, 0x18, PT ;  /* 0x000000181f00780c */ /* 0x000fe40003f42270 */
[----:B------:R-:W-:Y:S01]  /*36c0*/  IABS R31, R27 ;  /* 0x0000001b001f7213 */ /* 0x000fe20000000000 */
[----:B------:R-:W-:Y:S01]  /*36d0*/  @P3 IMAD.MOV.U32 R29, RZ, RZ, R24 ;  /* 0x000000ffff1d3224 */ /* 0x000fe200078e0018 */
[----:B------:R-:W-:Y:S01]  /*36e0*/  ISETP.GT.AND P3, PT, R27, RZ, PT ;  /* 0x000000ff1b00720c */ /* 0x000fe20003f64270 */
[----:B------:R-:W-:Y:S01]  /*36f0*/  @P4 IMAD.MOV.U32 R29, RZ, RZ, R25 ;  /* 0x000000ffff1d4224 */ /* 0x000fe200078e0019 */
[----:B------:R-:W-:Y:S01]  /*3700*/  ISETP.GT.AND P4, PT, R28, RZ, PT ;  /* 0x000000ff1c00720c */ /* 0x000fe20003f84270 */
[----:B------:R-:W1:Y:S01]  /*3710*/  LDC R27, c[0x0][0x3b0] ;  /* 0x0000ec00ff1b7b82 */ /* 0x000e620000000800 */
[----:B------:R-:W-:Y:S01]  /*3720*/  VIMNMX.U32 R31, PT, PT, R31, R32, PT ;  /* 0x000000201f1f7248 */ /* 0x000fe20003fe0000 */
[----:B------:R-:W-:-:S04]  /*3730*/  @P1 IMAD.MOV R32, RZ, RZ, -R11 ;  /* 0x000000ffff201224 */ /* 0x000fc800078e0a0b */
[----:B------:R-:W-:Y:S01]  /*3740*/  @P2 IMAD.MOV.U32 R29, RZ, RZ, R26 ;  /* 0x000000ffff1d2224 */ /* 0x000fe200078e001a */
[----:B------:R-:W-:Y:S01]  /*3750*/  PLOP3.LUT P2, PT, PT, PT, PT, 0x80, 0x8 ;  /* 0x000000000008781c */ /* 0x000fe20003f4f070 */
[----:B------:R-:W-:Y:S02]  /*3760*/  @P5 IMAD.MOV.U32 R29, RZ, RZ, R12 ;  /* 0x000000ffff1d5224 */ /* 0x000fe400078e000c */
[----:B------:R-:W-:Y:S01]  /*3770*/  @P3 ISETP.GT.AND P6, PT, R30, RZ, PT ;  /* 0x000000ff1e00320c */ /* 0x000fe20003fc4270 */
[----:B------:R-:W-:Y:S01]  /*3780*/  @!P0 IMAD.MOV.U32 R11, RZ, RZ, R32 ;  /* 0x000000ffff0b8224 */ /* 0x000fe200078e0020 */
[----:B------:R-:W-:Y:S01]  /*3790*/  PLOP3.LUT P0, PT, PT, PT, PT, 0x80, 0x8 ;  /* 0x000000000008781c */ /* 0x000fe20003f0f070 */
[----:B------:R-:W-:Y:S01]  /*37a0*/  @P3 IMAD.MOV R33, RZ, RZ, -R31 ;  /* 0x000000ffff213224 */ /* 0x000fe200078e0a1f */
[----:B------:R-:W-:Y:S01]  /*37b0*/  @P3 PLOP3.LUT P0, PT, P6, PT, PT, 0x80, 0x8 ;  /* 0x000000000008381c */ /* 0x000fe2000370f070 */
[----:B------:R-:W-:Y:S01]  /*37c0*/  @P1 IMAD.MOV.U32 R18, RZ, RZ, R11 ;  /* 0x000000ffff121224 */ /* 0x000fe200078e000b */
[----:B------:R-:W-:-:S02]  /*37d0*/  @P4 ISETP.GT.AND P5, PT, R29, RZ, PT ;  /* 0x000000ff1d00420c */ /* 0x000fc40003fa4270 */
[----:B------:R-:W-:Y:S02]  /*37e0*/  IABS R28, R29 ;  /* 0x0000001d001c7213 */ /* 0x000fe40000000000 */
[----:B------:R-:W-:Y:S02]  /*37f0*/  @P4 PLOP3.LUT P2, PT, P5, PT, PT, 0x80, 0x8 ;  /* 0x000000000008481c */ /* 0x000fe40002f4f070 */
[----:B------:R-:W-:Y:S01]  /*3800*/  @!P3 ISETP.GT.AND P5, PT, R30, RZ, PT ;  /* 0x000000ff1e00b20c */ /* 0x000fe20003fa4270 */
[----:B------:R-:W-:Y:S01]  /*3810*/  @!P3 IMAD.MOV R30, RZ, RZ, -R31 ;  /* 0x000000ffff1eb224 */ /* 0x000fe200078e0a1f */
[----:B------:R-:W-:-:S04]  /*3820*/  VIMNMX.U32 R19, PT, PT, R19, R28, PT ;  /* 0x0000001c13137248 */ /* 0x000fc80003fe0000 */
[----:B------:R-:W-:Y:S01]  /*3830*/  @!P3 SEL R28, R30, R31, P5 ;  /* 0x0000001f1e1cb207 */ /* 0x000fe20002800000 */
[--C-:B------:R-:W-:Y:S01]  /*3840*/  @!P4 IMAD.MOV R32, RZ, RZ, -R19.reuse ;  /* 0x000000ffff20c224 */ /* 0x100fe200078e0a13 */
[----:B------:R-:W-:Y:S01]  /*3850*/  @!P4 ISETP.GT.AND P5, PT, R29, RZ, PT ;  /* 0x000000ff1d00c20c */ /* 0x000fe20003fa4270 */
[----:B------:R-:W-:Y:S01]  /*3860*/  @P4 IMAD.MOV R30, RZ, RZ, -R19 ;  /* 0x000000ffff1e4224 */ /* 0x000fe200078e0a13 */
[----:B------:R-:W-:Y:S01]  /*3870*/  @!P0 MOV R31, R33 ;  /* 0x00000021001f8202 */ /* 0x000fe20000000f00 */
[----:B-1----:R-:W-:Y:S01]  /*3880*/  IMAD.MOV R29, RZ, RZ, -R27 ;  /* 0x000000ffff1d7224 */ /* 0x002fe200078e0a1b */
[----:B------:R-:W-:Y:S01]  /*3890*/  @!P4 SEL R32, R32, R19, P5 ;  /* 0x000000132020c207 */ /* 0x000fe20002800000 */
[----:B------:R-:W-:Y:S01]  /*38a0*/  @!P2 IMAD.MOV.U32 R19, RZ, RZ, R30 ;  /* 0x000000ffff13a224 */ /* 0x000fe200078e001e */
[C---:B------:R-:W-:Y:S01]  /*38b0*/  ISETP.GT.AND P0, PT, R10.reuse, R27, PT ;  /* 0x0000001b0a00720c */ /* 0x040fe20003f04270 */
[----:B------:R-:W-:Y:S01]  /*38c0*/  @P3 IMAD.MOV.U32 R28, RZ, RZ, R31 ;  /* 0x000000ffff1c3224 */ /* 0x000fe200078e001f */
[-C--:B------:R-:W-:Y:S01]  /*38d0*/  VIMNMX R10, PT, PT, R10, R29.reuse, !PT ;  /* 0x0000001d0a0a7248 */ /* 0x080fe20007fe0100 */
[----:B------:R-:W-:Y:S01]  /*38e0*/  IMAD.WIDE R30, R4, 0x4, R8 ;  /* 0x00000004041e7825 */ /* 0x000fe200078e0208 */
[----:B------:R-:W-:-:S02]  /*38f0*/  VIMNMX R34, PT, PT, R18, R29, !PT ;  /* 0x0000001d12227248 */ /* 0x000fc40007fe0100 */
[-C--:B------:R-:W-:Y:S01]  /*3900*/  ISETP.GT.AND P2, PT, R28, R27.reuse, PT ;  /* 0x0000001b1c00720c */ /* 0x080fe20003f44270 */
[----:B------:R-:W-:Y:S01]  /*3910*/  @P4 IMAD.MOV.U32 R32, RZ, RZ, R19 ;  /* 0x000000ffff204224 */ /* 0x000fe200078e0013 */
[-C--:B------:R-:W-:Y:S01]  /*3920*/  SEL R33, R10, R27.reuse, !P0 ;  /* 0x0000001b0a217207 */ /* 0x080fe20004000000 */
[C---:B0-----:R-:W-:Y:S01]  /*3930*/  IMAD.WIDE R10, R21.reuse, 0x4, R30 ;  /* 0x00000004150a7825 */ /* 0x041fe200078e021e */
[-C--:B------:R-:W-:Y:S02]  /*3940*/  ISETP.GT.AND P0, PT, R18, R27.reuse, PT ;  /* 0x0000001b1200720c */ /* 0x080fe40003f04270 */
[C---:B------:R-:W-:Y:S01]  /*3950*/  ISETP.GT.AND P1, PT, R32.reuse, R27, PT ;  /* 0x0000001b2000720c */ /* 0x040fe20003f24270 */
[----:B------:R1:W-:Y:S01]  /*3960*/  STG.E desc[UR6][R30.64], R33 ;  /* 0x000000211e007986 */ /* 0x0003e2000c101906 */
[----:B------:R-:W-:Y:S01]  /*3970*/  VIMNMX R32, PT, PT, R32, R29, !PT ;  /* 0x0000001d20207248 */ /* 0x000fe20007fe0100 */
[----:B------:R-:W-:Y:S01]  /*3980*/  IMAD.WIDE R18, R21, 0x4, R10 ;  /* 0x0000000415127825 */ /* 0x000fe200078e020a */
[----:B------:R-:W-:-:S02]  /*3990*/  SEL R35, R34, R27, !P0 ;  /* 0x0000001b22237207 */ /* 0x000fc40004000000 */
[----:B------:R-:W-:Y:S01]  /*39a0*/  SEL R37, R32, R27, !P1 ;  /* 0x0000001b20257207 */ /* 0x000fe20004800000 */
[C---:B------:R-:W-:Y:S01]  /*39b0*/  IMAD R4, R21.reuse, 0x4, R4 ;  /* 0x0000000415047824 */ /* 0x040fe200078e0204 */
[----:B------:R-:W-:Y:S01]  /*39c0*/  @!P2 VIMNMX R27, PT, PT, R28, R29, !PT ;  /* 0x0000001d1c1ba248 */ /* 0x000fe20007fe0100 */
[----:B------:R-:W-:Y:S01]  /*39d0*/  IMAD.WIDE R28, R21, 0x4, R18 ;  /* 0x00000004151c7825 */ /* 0x000fe200078e0212 */
[----:B------:R1:W-:Y:S01]  /*39e0*/  STG.E desc[UR6][R10.64], R35 ;  /* 0x000000230a007986 */ /* 0x0003e2000c101906 */
[----:B------:R-:W-:-:S03]  /*39f0*/  ISETP.NE.AND P0, PT, R13, RZ, PT ;  /* 0x000000ff0d00720c */ /* 0x000fc60003f05270 */
[----:B------:R1:W-:Y:S04]  /*3a00*/  STG.E desc[UR6][R18.64], R37 ;  /* 0x0000002512007986 */ /* 0x0003e8000c101906 */
[----:B------:R1:W-:Y:S06]  /*3a10*/  STG.E desc[UR6][R28.64], R27 ;  /* 0x0000001b1c007986 */ /* 0x0003ec000c101906 */
[----:B------:R-:W-:Y:S05]  /*3a20*/  @P0 BRA `(.L_x_126) ;  /* 0xffffffec00ec0947 */ /* 0x000fea000383ffff */
[----:B------:R-:W-:Y:S05]  /*3a30*/  BSYNC.RECONVERGENT B1 ;  /* 0x0000000000017941 */ /* 0x000fea0003800200 */
.L_x_125:
[----:B------:R-:W-:-:S07]  /*3a40*/  VIADD R20, R20, 0xfffffffe ;  /* 0xfffffffe14147836 */ /* 0x000fce0000000000 */
.L_x_124:
[----:B------:R-:W-:Y:S05]  /*3a50*/  BSYNC.RECONVERGENT B0 ;  /* 0x0000000000007941 */ /* 0x000fea0003800200 */
.L_x_123:
[----:B------:R-:W-:-:S13]  /*3a60*/  ISETP.NE.AND P0, PT, R0, RZ, PT ;  /* 0x000000ff0000720c */ /* 0x000fda0003f05270 */
[----:B------:R-:W-:Y:S05]  /*3a70*/  @!P0 EXIT ;  /* 0x000000000000894d */ /* 0x000fea0003800000 */
[----:B------:R-:W-:Y:S01]  /*3a80*/  LEA R3, R3, 0x18, 0x2 ;  /* 0x0000001803037811 */ /* 0x000fe200078e10ff */
[----:B------:R-:W-:Y:S01]  /*3a90*/  IMAD R21, R20, R21, RZ ;  /* 0x0000001514157224 */ /* 0x000fe200078e02ff */
[----:B------:R-:W0:Y:S01]  /*3aa0*/  LDCU UR4, c[0x0][0x380] ;  /* 0x00007000ff0477ac */ /* 0x000e220008000800 */
[----:B------:R-:W-:Y:S02]  /*3ab0*/  IMAD.MOV R0, RZ, RZ, -R0 ;  /* 0x000000ffff007224 */ /* 0x000fe400078e0a00 */
[----:B------:R-:W-:-:S07]  /*3ac0*/  VIADD R7, R3, 0xfffffff8 ;  /* 0xfffffff803077836 */ /* 0x000fce0000000000 */
.L_x_127:
[----:B0-----:R-:W-:Y:S01]  /*3ad0*/  IMAD.SHL.U32 R2, R20, 0x4, RZ ;  /* 0x0000000414027824 */ /* 0x001fe200078e00ff */
[----:B-1----:R-:W1:Y:S01]  /*3ae0*/  LDC R11, c[0x0][0x3b0] ;  /* 0x0000ec00ff0b7b82 */ /* 0x002e620000000800 */
[----:B------:R-:W-:Y:S02]  /*3af0*/  VIADD R0, R0, 0x1 ;  /* 0x0000000100007836 */ /* 0x000fe40000000000 */
[----:B------:R-:W-:Y:S01]  /*3b00*/  IMAD.IADD R10, R7, 0x1, -R2 ;  /* 0x00000001070a7824 */ /* 0x000fe200078e0a02 */
[C---:B------:R-:W-:Y:S02]  /*3b10*/  ISETP.EQ.AND P0, PT, R2.reuse, 0x4, PT ;  /* 0x000000040200780c */ /* 0x040fe40003f02270 */
[C---:B------:R-:W-:Y:S02]  /*3b20*/  ISETP.EQ.AND P2, PT, R2.reuse, 0x8, PT ;  /* 0x000000080200780c */ /* 0x040fe40003f42270 */
[C---:B------:R-:W-:Y:S02]  /*3b30*/  ISETP.EQ.AND P4, PT, R2.reuse, 0xc, PT ;  /* 0x0000000c0200780c */ /* 0x040fe40003f82270 */
[----:B------:R-:W-:-:S02]  /*3b40*/  ISETP.EQ.AND P1, PT, R2, 0x10, PT ;  /* 0x000000100200780c */ /* 0x000fc40003f22270 */
[----:B------:R-:W-:Y:S02]  /*3b50*/  ISETP.EQ.AND P3, PT, R2, 0x18, PT ;  /* 0x000000180200780c */ /* 0x000fe40003f62270 */
[----:B------:R-:W-:Y:S02]  /*3b60*/  ISETP.EQ.AND P5, PT, R10, 0x8, PT ;  /* 0x000000080a00780c */ /* 0x000fe40003fa2270 */
[C---:B------:R-:W-:Y:S01]  /*3b70*/  ISETP.EQ.AND P6, PT, R2.reuse, 0x1c, PT ;  /* 0x0000001c0200780c */ /* 0x040fe20003fc2270 */
[----:B------:R-:W-:Y:S01]  /*3b80*/  @P0 IMAD.MOV.U32 R3, RZ, RZ, R5 ;  /* 0x000000ffff030224 */ /* 0x000fe200078e0005 */
[----:B------:R-:W-:Y:S01]  /*3b90*/  ISETP.EQ.AND P0, PT, R2, 0x14, PT ;  /* 0x000000140200780c */ /* 0x000fe20003f02270 */
[----:B------:R-:W-:Y:S01]  /*3ba0*/  @P2 IMAD.MOV.U32 R3, RZ, RZ, R14 ;  /* 0x000000ffff032224 */ /* 0x000fe200078e000e */
[C---:B------:R-:W-:Y:S01]  /*3bb0*/  ISETP.EQ.AND P2, PT, R10.reuse, RZ, PT ;  /* 0x000000ff0a00720c */ /* 0x040fe20003f42270 */
[----:B------:R-:W-:Y:S01]  /*3bc0*/  @P4 IMAD.MOV.U32 R3, RZ, RZ, R15 ;  /* 0x000000ffff034224 */ /* 0x000fe200078e000f */
[C---:B------:R-:W-:Y:S01]  /*3bd0*/  ISETP.EQ.AND P4, PT, R10.reuse, 0x4, PT ;  /* 0x000000040a00780c */ /* 0x040fe20003f82270 */
[----:B------:R-:W-:Y:S01]  /*3be0*/  @P1 IMAD.MOV.U32 R3, RZ, RZ, R16 ;  /* 0x000000ffff031224 */ /* 0x000fe200078e0010 */
[----:B------:R-:W-:Y:S01]  /*3bf0*/  ISETP.EQ.AND P1, PT, R10, 0xc, PT ;  /* 0x0000000c0a00780c */ /* 0x000fe20003f22270 */
[----:B-1----:R-:W-:-:S06]  /*3c00*/  IMAD.MOV R13, RZ, RZ, -R11 ;  /* 0x000000ffff0d7224 */ /* 0x002fcc00078e0a0b */
[----:B------:R-:W-:Y:S01]  /*3c10*/  @P0 IMAD.MOV.U32 R3, RZ, RZ, R17 ;  /* 0x000000ffff030224 */ /* 0x000fe200078e0011 */
[----:B------:R-:W-:Y:S01]  /*3c20*/  ISETP.EQ.AND P0, PT, R2, 0x20, PT ;  /* 0x000000200200780c */ /* 0x000fe20003f02270 */
[----:B------:R-:W-:Y:S01]  /*3c30*/  @P3 IMAD.MOV.U32 R3, RZ, RZ, R22 ;  /* 0x000000ffff033224 */ /* 0x000fe200078e0016 */
[----:B------:R-:W-:Y:S01]  /*3c40*/  ISETP.EQ.AND P3, PT, R10, 0x10, PT ;  /* 0x000000100a00780c */ /* 0x000fe20003f62270 */
[----:B------:R-:W-:Y:S01]  /*3c50*/  @P2 IMAD.MOV.U32 R4, RZ, RZ, R5 ;  /* 0x000000ffff042224 */ /* 0x000fe200078e0005 */
[----:B------:R-:W-:Y:S01]  /*3c60*/  ISETP.EQ.AND P2, PT, R2, 0x24, PT ;  /* 0x000000240200780c */ /* 0x000fe20003f42270 */
[----:B------:R-:W-:Y:S01]  /*3c70*/  @P4 IMAD.MOV.U32 R4, RZ, RZ, R14 ;  /* 0x000000ffff044224 */ /* 0x000fe200078e000e */
[C---:B------:R-:W-:Y:S01]  /*3c80*/  ISETP.EQ.AND P4, PT, R10.reuse, 0x14, PT ;  /* 0x000000140a00780c */ /* 0x040fe20003f82270 */
[----:B------:R-:W-:Y:S01]  /*3c90*/  @P5 IMAD.MOV.U32 R4, RZ, RZ, R15 ;  /* 0x000000ffff045224 */ /* 0x000fe200078e000f */
[----:B------:R-:W-:Y:S01]  /*3ca0*/  ISETP.EQ.AND P5, PT, R10, 0x18, PT ;  /* 0x000000180a00780c */ /* 0x000fe20003fa2270 */
[----:B------:R-:W-:Y:S01]  /*3cb0*/  @P6 IMAD.MOV.U32 R3, RZ, RZ, R6 ;  /* 0x000000ffff036224 */ /* 0x000fe200078e0006 */
[C---:B------:R-:W-:Y:S01]  /*3cc0*/  ISETP.EQ.AND P6, PT, R2.reuse, 0x28, PT ;  /* 0x000000280200780c */ /* 0x040fe20003fc2270 */
        /* <DEDUP_REMOVED lines=14> */
[----:B------:R-:W-:Y:S01]  /*3db0*/  @P0 IMAD.MOV.U32 R4, RZ, RZ, R23 ;  /* 0x000000ffff040224 */ /* 0x000fe200078e0017 */
[----:B------:R-:W-:Y:S01]  /*3dc0*/  ISETP.EQ.AND P0, PT, R10, 0x2c, PT ;  /* 0x0000002c0a00780c */ /* 0x000fe20003f02270 */
[----:B------:R-:W-:Y:S02]  /*3dd0*/  @P3 IMAD.MOV.U32 R3, RZ, RZ, R12 ;  /* 0x000000ffff033224 */ /* 0x000fe400078e000c */
[----:B------:R-:W-:Y:S02]  /*3de0*/  @P2 IMAD.MOV.U32 R4, RZ, RZ, R24 ;  /* 0x000000ffff042224 */ /* 0x000fe400078e0018 */
[----:B------:R-:W-:Y:S01]  /*3df0*/  @P4 IMAD.MOV.U32 R4, RZ, RZ, R25 ;  /* 0x000000ffff044224 */ /* 0x000fe200078e0019 */
[----:B------:R-:W-:Y:S01]  /*3e00*/  ISETP.GT.AND P2, PT, R3, RZ, PT ;  /* 0x000000ff0300720c */ /* 0x000fe20003f44270 */
[----:B------:R-:W-:Y:S01]  /*3e10*/  @P5 IMAD.MOV.U32 R4, RZ, RZ, R26 ;  /* 0x000000ffff045224 */ /* 0x000fe200078e001a */
[----:B------:R-:W-:-:S05]  /*3e20*/  IABS R2, R3 ;  /* 0x0000000300027213 */ /* 0x000fca0000000000 */
[----:B------:R-:W-:Y:S01]  /*3e30*/  @P0 IMAD.MOV.U32 R4, RZ, RZ, R12 ;  /* 0x000000ffff040224 */ /* 0x000fe200078e000c */
[----:B------:R-:W-:-:S04]  /*3e40*/  PLOP3.LUT P0, PT, PT, PT, PT, 0x80, 0x8 ;  /* 0x000000000008781c */ /* 0x000fc80003f0f070 */
[----:B------:R-:W-:Y:S02]  /*3e50*/  IABS R3, R4 ;  /* 0x0000000400037213 */ /* 0x000fe40000000000 */
[----:B------:R-:W-:Y:S02]  /*3e60*/  @P2 ISETP.GT.AND P1, PT, R4, RZ, PT ;  /* 0x000000ff0400220c */ /* 0x000fe40003f24270 */
[----:B------:R-:W-:Y:S02]  /*3e70*/  VIMNMX.U32 R2, PT, PT, R2, R3, PT ;  /* 0x0000000302027248 */ /* 0x000fe40003fe0000 */
[----:B------:R-:W-:Y:S02]  /*3e80*/  @P2 PLOP3.LUT P0, PT, P1, PT, PT, 0x80, 0x8 ;  /* 0x000000000008281c */ /* 0x000fe40000f0f070 */
[----:B------:R-:W-:Y:S01]  /*3e90*/  @!P2 ISETP.GT.AND P1, PT, R4, RZ, PT ;  /* 0x000000ff0400a20c */ /* 0x000fe20003f24270 */
[----:B------:R-:W-:Y:S01]  /*3ea0*/  @P2 IMAD.MOV R10, RZ, RZ, -R2 ;  /* 0x000000ffff0a2224 */ /* 0x000fe200078e0a02 */
[----:B------:R-:W-:-:S04]  /*3eb0*/  @!P2 IADD3 R3, PT, PT, -R2, RZ, RZ ;  /* 0x000000ff0203a210 */ /* 0x000fc80007ffe1ff */
[----:B------:R-:W-:-:S05]  /*3ec0*/  @!P2 SEL R4, R3, R2, P1 ;  /* 0x000000020304a207 */ /* 0x000fca0000800000 */
[----:B------:R-:W-:-:S04]  /*3ed0*/  @!P0 IMAD.MOV.U32 R2, RZ, RZ, R10 ;  /* 0x000000ffff028224 */ /* 0x000fc800078e000a */
[----:B------:R-:W-:Y:S02]  /*3ee0*/  @P2 IMAD.MOV.U32 R4, RZ, RZ, R2 ;  /* 0x000000ffff042224 */ /* 0x000fe400078e0002 */
[----:B------:R-:W-:-:S03]  /*3ef0*/  IMAD.WIDE R2, R21, 0x4, R8 ;  /* 0x0000000415027825 */ /* 0x000fc600078e0208 */
[----:B------:R-:W-:Y:S01]  /*3f00*/  ISETP.GT.AND P0, PT, R4, R11, PT ;  /* 0x0000000b0400720c */ /* 0x000fe20003f04270 */
[----:B0-----:R-:W-:-:S12]  /*3f10*/  VIADD R21, R21, UR4 ;  /* 0x0000000415157c36 */ /* 0x001fd80008000000 */
[----:B------:R-:W-:Y:S02]  /*3f20*/  @!P0 VIMNMX R11, PT, PT, R4, R13, !PT ;  /* 0x0000000d040b8248 */ /* 0x000fe40007fe0100 */
[----:B------:R-:W-:-:S03]  /*3f30*/  ISETP.NE.AND P0, PT, R0, RZ, PT ;  /* 0x000000ff0000720c */ /* 0x000fc60003f05270 */
[----:B------:R0:W-:Y:S10]  /*3f40*/  STG.E desc[UR6][R2.64], R11 ;  /* 0x0000000b02007986 */ /* 0x0001f4000c101906 */
[----:B------:R-:W-:Y:S05]  /*3f50*/  @!P0 EXIT ;  /* 0x000000000000894d */ /* 0x000fea0003800000 */
[----:B------:R-:W-:Y:S01]  /*3f60*/  VIADD R20, R20, 0x1 ;  /* 0x0000000114147836 */ /* 0x000fe20000000000 */
[----:B------:R-:W-:Y:S06]  /*3f70*/  BRA `(.L_x_127) ;  /* 0xfffffff800d47947 */ /* 0x000fec000383ffff */
.L_x_122:
[----:B------:R-:W0:Y:S01]  /*3f80*/  LDCU UR5, c[0x0][0x3ac] ;  /* 0x00007580ff0577ac */ /* 0x000e220008000800 */
[----:B------:R-:W-:Y:S01]  /*3f90*/  VIADD R0, R3, 0xfffffffd ;  /* 0xfffffffd03007836 */ /* 0x000fe20000000000 */
[----:B------:R-:W-:Y:S01]  /*3fa0*/  BSSY.RECONVERGENT B0, `(.L_x_128) ;  /* 0x0000168000007945 */ /* 0x000fe20003800200 */
[----:B------:R-:W-:-:S03]  /*3fb0*/  IMAD.MOV.U32 R4, RZ, RZ, 0x1 ;  /* 0x00000001ff047424 */ /* 0x000fc600078e00ff */
[----:B------:R-:W-:Y:S02]  /*3fc0*/  ISETP.GE.U32.AND P0, PT, R0, 0x3, PT ;  /* 0x000000030000780c */ /* 0x000fe40003f06070 */
[----:B------:R-:W-:Y:S01]  /*3fd0*/  LOP3.LUT R0, R13, 0x3, RZ, 0xc0, !PT ;  /* 0x000000030d007812 */ /* 0x000fe200078ec0ff */
[----:B0-----:R-:W-:-:S10]  /*3fe0*/  ULOP3.LUT UR5, UR5, 0xffff, URZ, 0xc0, !UPT ;  /* 0x0000ffff05057892 */ /* 0x001fd4000f8ec0ff */
[----:B------:R-:W-:Y:S05]  /*3ff0*/  @!P0 BRA `(.L_x_129) ;  /* 0x0000001400888947 */ /* 0x000fea0003800000 */
[----:B------:R-:W0:Y:S01]  /*4000*/  LDC R21, c[0x0][0x380] ;  /* 0x0000e000ff157b82 */ /* 0x000e220000000800 */
[----:B------:R-:W1:Y:S01]  /*4010*/  LDCU UR8, c[0x0][0x380] ;  /* 0x00007000ff0877ac */ /* 0x000e620008000800 */
[----:B------:R-:W-:Y:S01]  /*4020*/  LOP3.LUT R7, R13, 0xfffffffc, RZ, 0xc0, !PT ;  /* 0xfffffffc0d077812 */ /* 0x000fe200078ec0ff */
[----:B------:R-:W-:Y:S01]  /*4030*/  BSSY.RECONVERGENT B1, `(.L_x_130) ;  /* 0x000015d000017945 */ /* 0x000fe20003800200 */
[----:B------:R-:W-:Y:S01]  /*4040*/  LEA R13, R3, 0x18, 0x2 ;  /* 0x00000018030d7811 */ /* 0x000fe200078e10ff */
[----:B------:R-:W-:Y:S02]  /*4050*/  IMAD.MOV.U32 R2, RZ, RZ, 0x3 ;  /* 0x00000003ff027424 */ /* 0x000fe400078e00ff */
[----:B------:R-:W-:Y:S02]  /*4060*/  IMAD.MOV.U32 R4, RZ, RZ, 0x4 ;  /* 0x00000004ff047424 */ /* 0x000fe400078e00ff */
[----:B------:R-:W-:Y:S02]  /*4070*/  IMAD.MOV R7, RZ, RZ, -R7 ;  /* 0x000000ffff077224 */ /* 0x000fe400078e0a07 */
[----:B------:R-:W-:-:S02]  /*4080*/  VIADD R13, R13, 0xfffffff8 ;  /* 0xfffffff80d0d7836 */ /* 0x000fc40000000000 */
[----:B-1----:R-:W-:-:S07]  /*4090*/  IMAD.U32 R20, RZ, RZ, UR8 ;  /* 0x00000008ff147e24 */ /* 0x002fce000f8e00ff */
.L_x_131:
[----:B------:R-:W-:Y:S02]  /*40a0*/  VIADD R10, R2, 0xfffffffe ;  /* 0xfffffffe020a7836 */ /* 0x000fe40000000000 */
[----:B------:R-:W-:Y:S02]  /*40b0*/  IMAD.MOV.U32 R31, RZ, RZ, RZ ;  /* 0x000000ffff1f7224 */ /* 0x000fe400078e00ff */
[----:B------:R-:W-:Y:S02]  /*40c0*/  IMAD.IADD R11, R3, 0x1, -R10 ;  /* 0x00000001030b7824 */ /* 0x000fe400078e0a0a */
[----:B------:R-:W-:Y:S02]  /*40d0*/  IMAD.SHL.U32 R29, R10, 0x4, RZ ;  /* 0x000000040a1d7824 */ /* 0x000fe400078e00ff */
[----:B------:R-:W-:-:S03]  /*40e0*/  IMAD.SHL.U32 R11, R11, 0x4, RZ ;  /* 0x000000040b0b7824 */ /* 0x000fc600078e00ff */
[----:B------:R-:W-:Y:S02]  /*40f0*/  ISETP.EQ.AND P6, PT, R29, 0xc, PT ;  /* 0x0000000c1d00780c */ /* 0x000fe40003fc2270 */
[C---:B------:R-:W-:Y:S02]  /*4100*/  ISETP.EQ.AND P0, PT, R11.reuse, -0x10, PT ;  /* 0xfffffff00b00780c */ /* 0x040fe40003f02270 */
[C---:B------:R-:W-:Y:S02]  /*4110*/  ISETP.EQ.AND P1, PT, R11.reuse, -0xc, PT ;  /* 0xfffffff40b00780c */ /* 0x040fe40003f22270 */
[C---:B------:R-:W-:Y:S02]  /*4120*/  ISETP.EQ.AND P2, PT, R11.reuse, -0x8, PT ;  /* 0xfffffff80b00780c */ /* 0x040fe40003f42270 */
[C---:B------:R-:W-:Y:S02]  /*4130*/  ISETP.EQ.AND P3, PT, R11.reuse, -0x4, PT ;  /* 0xfffffffc0b00780c */ /* 0x040fe40003f62270 */
[----:B------:R-:W-:-:S02]  /*4140*/  ISETP.EQ.AND P4, PT, R11, RZ, PT ;  /* 0x000000ff0b00720c */ /* 0x000fc40003f82270 */
[----:B------:R-:W-:-:S03]  /*4150*/  ISETP.EQ.AND P5, PT, R29, 0x10, PT ;  /* 0x000000101d00780c */ /* 0x000fc60003fa2270 */
        /* <DEDUP_REMOVED lines=8> */
[----:B------:R-:W-:Y:S01]  /*41e0*/  @P4 IMAD.MOV.U32 R27, RZ, RZ, R17 ;  /* 0x000000ffff1b4224 */ /* 0x000fe200078e0011 */
[----:B------:R-:W-:-:S07]  /*41f0*/  ISETP.EQ.AND P4, PT, R29, 0x8, PT ;  /* 0x000000081d00780c */ /* 0x000fce0003f82270 */
        /* <DEDUP_REMOVED lines=8> */
[----:B------:R-:W-:-:S03]  /*4280*/  IMAD.MOV.U32 R34, RZ, RZ, RZ ;  /* 0x000000ffff227224 */ /* 0x000fc600078e00ff */
[----:B------:R-:W-:-:S03]  /*4290*/  P2R R32, PR, RZ, 0x4 ;  /* 0x00000004ff207803 */ /* 0x000fc60000000000 */
[----:B------:R-:W-:Y:S01]  /*42a0*/  @P1 IMAD.MOV.U32 R27, RZ, RZ, R25 ;  /* 0x000000ffff1b1224 */ /* 0x000fe200078e0019 */
[C---:B------:R-:W-:Y:S01]  /*42b0*/  ISETP.EQ.AND P1, PT, R29.reuse, 0x24, PT ;  /* 0x000000241d00780c */ /* 0x040fe20003f22270 */
[----:B------:R-:W-:Y:S01]  /*42c0*/  @P0 IMAD.MOV.U32 R27, RZ, RZ, R26 ;  /* 0x000000ffff1b0224 */ /* 0x000fe200078e001a */
[C---:B------:R-:W-:Y:S01]  /*42d0*/  ISETP.EQ.AND P0, PT, R29.reuse, 0x28, PT ;  /* 0x000000281d00780c */ /* 0x040fe20003f02270 */
[----:B------:R-:W-:Y:S01]  /*42e0*/  @P3 IMAD.MOV.U32 R28, RZ, RZ, R5 ;  /* 0x000000ffff1c3224 */ /* 0x000fe200078e0005 */
[C---:B------:R-:W-:Y:S01]  /*42f0*/  ISETP.EQ.AND P3, PT, R29.reuse, 0x14, PT ;  /* 0x000000141d00780c */ /* 0x040fe20003f62270 */
[----:B------:R-:W-:Y:S01]  /*4300*/  @P4 IMAD.MOV.U32 R28, RZ, RZ, R14 ;  /* 0x000000ffff1c4224 */ /* 0x000fe200078e000e */
[C---:B------:R-:W-:Y:S01]  /*4310*/  ISETP.EQ.AND P4, PT, R29.reuse, 0x1c, PT ;  /* 0x0000001c1d00780c */ /* 0x040fe20003f82270 */
[----:B------:R-:W-:Y:S02]  /*4320*/  @P6 IMAD.MOV.U32 R28, RZ, RZ, R15 ;  /* 0x000000ffff1c6224 */ /* 0x000fe400078e000f */
[----:B------:R-:W-:Y:S01]  /*4330*/  @P5 IMAD.MOV.U32 R28, RZ, RZ, R16 ;  /* 0x000000ffff1c5224 */ /* 0x000fe200078e0010 */
[----:B------:R-:W-:-:S02]  /*4340*/  ISETP.EQ.AND P5, PT, R29, 0x30, PT ;  /* 0x000000301d00780c */ /* 0x000fc40003fa2270 */
[----:B-1----:R-:W-:-:S05]  /*4350*/  P2R R30, PR, RZ, 0x10 ;  /* 0x00000010ff1e7803 */ /* 0x002fca0000000000 */
[----:B------:R-:W-:Y:S01]  /*4360*/  @P3 IMAD.MOV.U32 R28, RZ, RZ, R17 ;  /* 0x000000ffff1c3224 */ /* 0x000fe200078e0011 */
[----:B------:R-:W-:Y:S01]  /*4370*/  ISETP.EQ.AND P3, PT, R29, 0x20, PT ;  /* 0x000000201d00780c */ /* 0x000fe20003f62270 */
[----:B------:R-:W-:Y:S02]  /*4380*/  @P2 IMAD.MOV.U32 R28, RZ, RZ, R22 ;  /* 0x000000ffff1c2224 */ /* 0x000fe400078e0016 */
[----:B------:R-:W-:-:S10]  /*4390*/  @P4 IMAD.MOV.U32 R28, RZ, RZ, R6 ;  /* 0x000000ffff1c4224 */ /* 0x000fd400078e0006 */
[----:B------:R-:W-:Y:S02]  /*43a0*/  @P3 IMAD.MOV.U32 R28, RZ, RZ, R23 ;  /* 0x000000ffff1c3224 */ /* 0x000fe400078e0017 */
[----:B------:R-:W-:Y:S01]  /*43b0*/  @P1 IMAD.MOV.U32 R28, RZ, RZ, R24 ;  /* 0x000000ffff1c1224 */ /* 0x000fe200078e0018 */
[----:B------:R-:W-:Y:S02]  /*43c0*/  @P0 MOV R28, R25 ;  /* 0x00000019001c0202 */ /* 0x000fe40000000f00 */
[----:B------:R-:W-:-:S13]  /*43d0*/  ISETP.EQ.AND P0, PT, R29, 0x2c, PT ;  /* 0x0000002c1d00780c */ /* 0x000fda0003f02270 */
[----:B------:R-:W-:Y:S02]  /*43e0*/  @P0 IMAD.MOV.U32 R28, RZ, RZ, R26 ;  /* 0x000000ffff1c0224 */ /* 0x000fe400078e001a */
[----:B------:R-:W-:Y:S01]  /*43f0*/  @P5 IMAD.MOV.U32 R28, RZ, RZ, R12 ;  /* 0x000000ffff1c5224 */ /* 0x000fe200078e000c */
[----:B------:R-:W-:-:S13]  /*4400*/  ISETP.EQ.AND P5, PT, R11, 0x1c, PT ;  /* 0x0000001c0b00780c */ /* 0x000fda0003fa2270 */
[----:B------:R-:W-:-:S04]  /*4410*/  @P5 IMAD.MOV.U32 R27, RZ, RZ, R12 ;  /* 0x000000ffff1b5224 */ /* 0x000fc800078e000c */
[----:B------:R-:W-:-:S05]  /*4420*/  IMAD.IADD R10, R28, 0x1, -R27 ;  /* 0x000000011c0a7824 */ /* 0x000fca00078e0a1b */
[----:B------:R-:W-:-:S04]  /*4430*/  IABS R10, R10 ;  /* 0x0000000a000a7213 */ /* 0x000fc80000000000 */
[----:B------:R-:W-:-:S04]  /*4440*/  SHF.R.U32.HI R19, RZ, UR5, R10 ;  /* 0x00000005ff137c19 */ /* 0x000fc8000801160a */
[----:B------:R-:W-:-:S13]  /*4450*/  ISETP.GE.AND P5, PT, R19, UR4, PT ;  /* 0x0000000413007c0c */ /* 0x000fda000bfa6270 */
[----:B------:R-:W1:Y:S02]  /*4460*/  @!P5 LDC.64 R10, c[0x0][0x3a0] ;  /* 0x0000e800ff0adb82 */ /* 0x000e640000000a00 */
[----:B-1----:R-:W-:-:S04]  /*4470*/  @!P5 IMAD.WIDE.U32 R18, R19, 0x4, R10 ;  /* 0x000000041312d825 */ /* 0x002fc800078e000a */
[----:B------:R-:W-:Y:S01]  /*4480*/  IMAD.IADD R10, R28, 0x1, R27 ;  /* 0x000000011c0a7824 */ /* 0x000fe200078e021b */
[----:B------:R1:W2:Y:S04]  /*4490*/  @!P5 LDG.E R31, desc[UR6][R18.64] ;  /* 0x00000006121fd981 */ /* 0x0002a8000c1e1900 */
[----:B------:R-:W-:-:S04]  /*44a0*/  IABS R10, R10 ;  /* 0x0000000a000a7213 */ /* 0x000fc80000000000 */
[----:B------:R-:W-:-:S04]  /*44b0*/  SHF.R.U32.HI R33, RZ, UR5, R10 ;  /* 0x00000005ff217c19 */ /* 0x000fc8000801160a */
[----:B------:R-:W-:-:S13]  /*44c0*/  ISETP.GE.AND P5, PT, R33, UR4, PT ;  /* 0x0000000421007c0c */ /* 0x000fda000bfa6270 */
[----:B------:R-:W3:Y:S02]  /*44d0*/  @!P5 LDC.64 R10, c[0x0][0x3a0] ;  /* 0x0000e800ff0adb82 */ /* 0x000ee40000000a00 */
[----:B---3--:R-:W-:-:S05]  /*44e0*/  @!P5 IMAD.WIDE.U32 R10, R33, 0x4, R10 ;  /* 0x00000004210ad825 */ /* 0x008fca00078e000a */
[----:B------:R3:W2:Y:S01]  /*44f0*/  @!P5 LDG.E R34, desc[UR6][R10.64] ;  /* 0x000000060a22d981 */ /* 0x0006a2000c1e1900 */
[----:B------:R-:W-:Y:S02]  /*4500*/  ISETP.GE.AND P5, PT, R28, 0x1, PT ;  /* 0x000000011c00780c */ /* 0x000fe40003fa6270 */
[----:B-1----:R-:W-:Y:S02]  /*4510*/  IABS R18, R28 ;  /* 0x0000001c00127213 */ /* 0x002fe40000000000 */
[----:B------:R-:W-:Y:S02]  /*4520*/  IABS R19, R27 ;  /* 0x0000001b00137213 */ /* 0x000fe40000000000 */
[----:B------:R-:W-:Y:S02]  /*4530*/  PLOP3.LUT P6, PT, PT, PT, PT, 0x8, 0x80 ;  /* 0x000000000080781c */ /* 0x000fe40003fce170 */
[----:B------:R-:W-:Y:S02]  /*4540*/  VIMNMX.U32 R18, PT, PT, R18, R19, PT ;  /* 0x0000001312127248 */ /* 0x000fe40003fe0000 */
[----:B------:R-:W-:-:S03]  /*4550*/  ISETP.EQ.AND P4, PT, R29, RZ, PT ;  /* 0x000000ff1d00720c */ /* 0x000fc60003f82270 */
[C---:B------:R-:W-:Y:S01]  /*4560*/  @!P5 ISETP.GT.AND P2, PT, R27.reuse, RZ, PT ;  /* 0x000000ff1b00d20c */ /* 0x040fe20003f44270 */
[--C-:B------:R-:W-:Y:S02]  /*4570*/  @P5 IMAD.MOV R19, RZ, RZ, -R18.reuse ;  /* 0x000000ffff135224 */ /* 0x100fe400078e0a12 */
[----:B---3--:R-:W-:Y:S01]  /*4580*/  @!P5 IMAD.MOV R11, RZ, RZ, -R18 ;  /* 0x000000ffff0bd224 */ /* 0x008fe200078e0a12 */
[----:B------:R-:W-:Y:S02]  /*4590*/  @!P5 PLOP3.LUT P6, PT, P2, PT, PT, 0x80, 0x8 ;  /* 0x000000000008d81c */ /* 0x000fe400017cf070 */
[----:B------:R-:W-:-:S04]  /*45a0*/  @P5 ISETP.GT.AND P2, PT, R27, RZ, PT ;  /* 0x000000ff1b00520c */ /* 0x000fc80003f44270 */
[----:B------:R-:W-:Y:S01]  /*45b0*/  @P5 SEL R10, R18, R19, P2 ;  /* 0x00000013120a5207 */ /* 0x000fe20001000000 */
[----:B------:R-:W-:Y:S01]  /*45c0*/  @P4 IMAD.MOV.U32 R28, RZ, RZ, R5 ;  /* 0x000000ffff1c4224 */ /* 0x000fe200078e0005 */
[C---:B------:R-:W-:Y:S02]  /*45d0*/  ISETP.EQ.AND P2, PT, R29.reuse, 0x4, PT ;  /* 0x000000041d00780c */ /* 0x040fe40003f42270 */
[----:B------:R-:W-:-:S03]  /*45e0*/  ISETP.EQ.AND P4, PT, R29, 0x8, PT ;  /* 0x000000081d00780c */ /* 0x000fc60003f82270 */
[----:B------:R-:W-:Y:S01]  /*45f0*/  @P6 IMAD.MOV.U32 R18, RZ, RZ, R11 ;  /* 0x000000ffff126224 */ /* 0x000fe200078e000b */
[----:B------:R-:W-:Y:S02]  /*4600*/  IADD3 R11, PT, PT, R3, 0x1, -R2 ;  /* 0x00000001030b7810 */ /* 0x000fe40007ffe802 */
[----:B------:R-:W-:Y:S01]  /*4610*/  ISETP.EQ.AND P6, PT, R29, 0x14, PT ;  /* 0x000000141d00780c */ /* 0x000fe20003fc2270 */
[----:B------:R-:W-:Y:S02]  /*4620*/  @!P5 IMAD.MOV.U32 R10, RZ, RZ, R18 ;  /* 0x000000ffff0ad224 */ /* 0x000fe400078e0012 */
[----:B------:R-:W-:Y:S02]  /*4630*/  IMAD.SHL.U32 R11, R11, 0x4, RZ ;  /* 0x000000040b0b7824 */ /* 0x000fe400078e00ff */
[----:B------:R-:W-:Y:S01]  /*4640*/  @P2 IMAD.MOV.U32 R28, RZ, RZ, R14 ;  /* 0x000000ffff1c2224 */ /* 0x000fe200078e000e */
[----:B------:R-:W-:Y:S01]  /*4650*/  ISETP.EQ.AND P2, PT, R29, 0xc, PT ;  /* 0x0000000c1d00780c */ /* 0x000fe20003f42270 */
[----:B------:R-:W-:Y:S01]  /*4660*/  @P4 IMAD.MOV.U32 R28, RZ, RZ, R15 ;  /* 0x000000ffff1c4224 */ /* 0x000fe200078e000f */
[----:B------:R-:W-:-:S02]  /*4670*/  ISETP.EQ.AND P5, PT, R11, -0x10, PT ;  /* 0xfffffff00b00780c */ /* 0x000fc40003fa2270 */
[----:B------:R-:W-:Y:S02]  /*4680*/  ISETP.NE.AND P4, PT, R30, RZ, PT ;  /* 0x000000ff1e00720c */ /* 0x000fe40003f85270 */
[----:B------:R-:W1:Y:S07]  /*4690*/  LDC R30, c[0x0][0x3b0] ;  /* 0x0000ec00ff1e7b82 */ /* 0x000e6e0000000800 */
[----:B------:R-:W-:Y:S01]  /*46a0*/  @P2 IMAD.MOV.U32 R28, RZ, RZ, R16 ;  /* 0x000000ffff1c2224 */ /* 0x000fe200078e0010 */
[----:B------:R-:W-:Y:S01]  /*46b0*/  ISETP.NE.AND P2, PT, R32, RZ, PT ;  /* 0x000000ff2000720c */ /* 0x000fe20003f45270 */
[----:B------:R-:W-:Y:S01]  /*46c0*/  @P5 IMAD.MOV.U32 R27, RZ, RZ, R5 ;  /* 0x000000ffff1b5224 */ /* 0x000fe200078e0005 */
[----:B------:R-:W-:-:S02]  /*46d0*/  ISETP.EQ.AND P5, PT, R11, -0xc, PT ;  /* 0xfffffff40b00780c */ /* 0x000fc40003fa2270 */
[----:B------:R-:W-:-:S11]  /*46e0*/  P2R R32, PR, RZ, 0x4 ;  /* 0x00000004ff207803 */ /* 0x000fd60000000000 */
[----:B------:R-:W-:Y:S01]  /*46f0*/  @P5 IMAD.MOV.U32 R27, RZ, RZ, R14 ;  /* 0x000000ffff1b5224 */ /* 0x000fe200078e000e */
[----:B------:R-:W-:-:S13]  /*4700*/  ISETP.EQ.AND P5, PT, R11, -0x8, PT ;  /* 0xfffffff80b00780c */ /* 0x000fda0003fa2270 */
[----:B------:R-:W-:Y:S01]  /*4710*/  @P5 IMAD.MOV.U32 R27, RZ, RZ, R15 ;  /* 0x000000ffff1b5224 */ /* 0x000fe200078e000f */
[----:B------:R-:W-:-:S13]  /*4720*/  ISETP.EQ.AND P5, PT, R11, -0x4, PT ;  /* 0xfffffffc0b00780c */ /* 0x000fda0003fa2270 */
[----:B------:R-:W-:Y:S01]  /*4730*/  @P5 IMAD.MOV.U32 R27, RZ, RZ, R16 ;  /* 0x000000ffff1b5224 */ /* 0x000fe200078e0010 */
[----:B------:R-:W-:-:S13]  /*4740*/  ISETP.EQ.AND P5, PT, R11, RZ, PT ;  /* 0x000000ff0b00720c */ /* 0x000fda0003fa2270 */
        /* <DEDUP_REMOVED lines=16> */
[----:B------:R-:W-:Y:S02]  /*4850*/  @P5 IMAD.MOV.U32 R28, RZ, RZ, R17 ;  /* 0x000000ffff1c5224 */ /* 0x000fe400078e0011 */
[----:B------:R-:W-:Y:S01]  /*4860*/  @P6 IMAD.MOV.U32 R28, RZ, RZ, R22 ;  /* 0x000000ffff1c6224 */ /* 0x000fe200078e0016 */
[----:B------:R-:W-:Y:S01]  /*4870*/  ISETP.EQ.AND P6, PT, R29, 0x28, PT ;  /* 0x000000281d00780c */ /* 0x000fe20003fc2270 */
[----:B------:R-:W-:Y:S02]  /*4880*/  @P2 IMAD.MOV.U32 R28, RZ, RZ, R6 ;  /* 0x000000ffff1c2224 */ /* 0x000fe400078e0006 */
[----:B------:R-:W-:Y:S02]  /*4890*/  @P4 IMAD.MOV.U32 R28, RZ, RZ, R23 ;  /* 0x000000ffff1c4224 */ /* 0x000fe400078e0017 */
[----:B------:R-:W-:Y:S02]  /*48a0*/  @P3 IMAD.MOV.U32 R28, RZ, RZ, R24 ;  /* 0x000000ffff1c3224 */ /* 0x000fe400078e0018 */
[----:B------:R-:W-:-:S06]  /*48b0*/  @P1 IMAD.MOV.U32 R28, RZ, RZ, R25 ;  /* 0x000000ffff1c1224 */ /* 0x000fcc00078e0019 */
[----:B------:R-:W-:Y:S02]  /*48c0*/  @P6 IMAD.MOV.U32 R28, RZ, RZ, R26 ;  /* 0x000000ffff1c6224 */ /* 0x000fe400078e001a */
[----:B------:R-:W-:-:S04]  /*48d0*/  @P0 IMAD.MOV.U32 R28, RZ, RZ, R12 ;  /* 0x000000ffff1c0224 */ /* 0x000fc800078e000c */
[--C-:B------:R-:W-:Y:S01]  /*48e0*/  IMAD.IADD R18, R28, 0x1, R27.reuse ;  /* 0x000000011c127824 */ /* 0x100fe200078e021b */
[----:B--2---:R-:W-:Y:S01]  /*48f0*/  IADD3 R10, PT, PT, -R31, R34, R10 ;  /* 0x000000221f0a7210 */ /* 0x004fe20007ffe10a */
[----:B-1----:R-:W-:Y:S02]  /*4900*/  IMAD.MOV R31, RZ, RZ, -R30 ;  /* 0x000000ffff1f7224 */ /* 0x002fe400078e0a1e */
[----:B------:R-:W-:Y:S01]  /*4910*/  HFMA2 R34, -RZ, RZ, 0, 0 ;  /* 0x00000000ff227431 */ /* 0x000fe200000001ff */
[C---:B------:R-:W-:Y:S02]  /*4920*/  ISETP.GT.AND P0, PT, R10.reuse, R30, PT ;  /* 0x0000001e0a00720c */ /* 0x040fe40003f04270 */
[----:B------:R-:W-:Y:S01]  /*4930*/  VIMNMX R33, PT, PT, R10, R31, !PT ;  /* 0x0000001f0a217248 */ /* 0x000fe20007fe0100 */
[----:B------:R-:W-:-:S03]  /*4940*/  IMAD.IADD R10, R28, 0x1, -R27 ;  /* 0x000000011c0a7824 */ /* 0x000fc600078e0a1b */
[----:B------:R-:W-:Y:S02]  /*4950*/  SEL R33, R33, R30, !P0 ;  /* 0x0000001e21217207 */ /* 0x000fe40004000000 */
[----:B------:R-:W-:-:S04]  /*4960*/  IABS R10, R10 ;  /* 0x0000000a000a7213 */ /* 0x000fc80000000000 */
[----:B------:R-:W-:-:S04]  /*4970*/  SHF.R.U32.HI R11, RZ, UR5, R10 ;  /* 0x00000005ff0b7c19 */ /* 0x000fc8000801160a */
[----:B------:R-:W-:-:S13]  /*4980*/  ISETP.GE.AND P0, PT, R11, UR4, PT ;  /* 0x000000040b007c0c */ /* 0x000fda000bf06270 */
[----:B------:R-:W1:Y:S01]  /*4990*/  @!P0 LDC.64 R36, c[0x0][0x3a0] ;  /* 0x0000e800ff248b82 */ /* 0x000e620000000a00 */
[----:B------:R-:W-:-:S04]  /*49a0*/  IABS R18, R18 ;  /* 0x0000001200127213 */ /* 0x000fc80000000000 */
[----:B------:R-:W-:Y:S01]  /*49b0*/  SHF.R.U32.HI R35, RZ, UR5, R18 ;  /* 0x00000005ff237c19 */ /* 0x000fe20008011612 */
[----:B-1----:R-:W-:-:S04]  /*49c0*/  @!P0 IMAD.WIDE.U32 R36, R11, 0x4, R36 ;  /* 0x000000040b248825 */ /* 0x002fc800078e0024 */
[----:B------:R-:W-:-:S05]  /*49d0*/  IMAD.WIDE R10, R20, 0x4, R8 ;  /* 0x00000004140a7825 */ /* 0x000fca00078e0208 */
[----:B------:R0:W-:Y:S04]  /*49e0*/  STG.E desc[UR6][R10.64], R33 ;  /* 0x000000210a007986 */ /* 0x0001e8000c101906 */
[----:B------:R-:W2:Y:S01]  /*49f0*/  @!P0 LDG.E R34, desc[UR6][R36.64] ;  /* 0x0000000624228981 */ /* 0x000ea2000c1e1900 */
[----:B------:R-:W-:-:S13]  /*4a00*/  ISETP.GE.AND P0, PT, R35, UR4, PT ;  /* 0x0000000423007c0c */ /* 0x000fda000bf06270 */
[----:B------:R-:W1:Y:S02]  /*4a10*/  @!P0 LDC.64 R18, c[0x0][0x3a0] ;  /* 0x0000e800ff128b82 */ /* 0x000e640000000a00 */
[----:B-1----:R-:W-:-:S04]  /*4a20*/  @!P0 IMAD.WIDE.U32 R18, R35, 0x4, R18 ;  /* 0x0000000423128825 */ /* 0x002fc800078e0012 */
[----:B------:R-:W-:-:S06]  /*4a30*/  IMAD.MOV.U32 R35, RZ, RZ, RZ ;  /* 0x000000ffff237224 */ /* 0x000fcc00078e00ff */
[----:B------:R1:W2:Y:S01]  /*4a40*/  @!P0 LDG.E R35, desc[UR6][R18.64] ;  /* 0x0000000612238981 */ /* 0x0002a2000c1e1900 */
[----:B------:R-:W-:Y:S01]  /*4a50*/  ISETP.GT.AND P5, PT, R28, RZ, PT ;  /* 0x000000ff1c00720c */ /* 0x000fe20003fa4270 */
[----:B0-----:R-:W-:Y:S01]  /*4a60*/  IMAD.WIDE R10, R21, 0x4, R10 ;  /* 0x00000004150a7825 */ /* 0x001fe200078e020a */
[----:B------:R-:W-:Y:S02]  /*4a70*/  IABS R28, R28 ;  /* 0x0000001c001c7213 */ /* 0x000fe40000000000 */
[----:B------:R-:W-:Y:S02]  /*4a80*/  IABS R33, R27 ;  /* 0x0000001b00217213 */ /* 0x000fe40000000000 */
[----:B------:R-:W-:Y:S02]  /*4a90*/  PLOP3.LUT P0, PT, PT, PT, PT, 0x80, 0x8 ;  /* 0x000000000008781c */ /* 0x000fe40003f0f070 */
[----:B------:R-:W-:Y:S02]  /*4aa0*/  VIMNMX.U32 R28, PT, PT, R28, R33, PT ;  /* 0x000000211c1c7248 */ /* 0x000fe40003fe0000 */
[----:B------:R-:W-:-:S03]  /*4ab0*/  ISETP.EQ.AND P2, PT, R29, 0x4, PT ;  /* 0x000000041d00780c */ /* 0x000fc60003f42270 */
[C---:B------:R-:W-:Y:S01]  /*4ac0*/  @P5 ISETP.GT.AND P6, PT, R27.reuse, RZ, PT ;  /* 0x000000ff1b00520c */ /* 0x040fe20003fc4270 */
[--C-:B------:R-:W-:Y:S02]  /*4ad0*/  @!P5 IMAD.MOV R33, RZ, RZ, -R28.reuse ;  /* 0x000000ffff21d224 */ /* 0x100fe400078e0a1c */
[----:B-1----:R-:W-:Y:S01]  /*4ae0*/  @P5 IMAD.MOV R19, RZ, RZ, -R28 ;  /* 0x000000ffff135224 */ /* 0x002fe200078e0a1c */
[----:B------:R-:W-:Y:S02]  /*4af0*/  @P5 PLOP3.LUT P0, PT, P6, PT, PT, 0x80, 0x8 ;  /* 0x000000000008581c */ /* 0x000fe4000370f070 */
[----:B------:R-:W-:-:S04]  /*4b00*/  @!P5 ISETP.GT.AND P6, PT, R27, RZ, PT ;  /* 0x000000ff1b00d20c */ /* 0x000fc80003fc4270 */
[----:B------:R-:W-:Y:S02]  /*4b10*/  @!P5 SEL R18, R33, R28, P6 ;  /* 0x0000001c2112d207 */ /* 0x000fe40003000000 */
[----:B------:R-:W-:-:S04]  /*4b20*/  ISETP.EQ.AND P6, PT, R29, -0x4, PT ;  /* 0xfffffffc1d00780c */ /* 0x000fc80003fc2270 */
[----:B------:R-:W-:Y:S01]  /*4b30*/  P2R R36, PR, RZ, 0x40 ;  /* 0x00000040ff247803 */ /* 0x000fe20000000000 */
[----:B------:R-:W-:Y:S02]  /*4b40*/  @!P0 IMAD.MOV.U32 R28, RZ, RZ, R19 ;  /* 0x000000ffff1c8224 */ /* 0x000fe400078e0013 */
[----:B------:R-:W-:Y:S02]  /*4b50*/  IMAD.IADD R19, R3, 0x1, -R2 ;  /* 0x0000000103137824 */ /* 0x000fe400078e0a02 */
[----:B------:R-:W-:Y:S01]  /*4b60*/  @P5 IMAD.MOV.U32 R18, RZ, RZ, R28 ;  /* 0x000000ffff125224 */ /* 0x000fe200078e001c */
[----:B------:R-:W-:Y:S01]  /*4b70*/  ISETP.EQ.AND P5, PT, R29, RZ, PT ;  /* 0x000000ff1d00720c */ /* 0x000fe20003fa2270 */
[----:B------:R-:W-:Y:S02]  /*4b80*/  IMAD.SHL.U32 R19, R19, 0x4, RZ ;  /* 0x0000000413137824 */ /* 0x000fe400078e00ff */
[----:B------:R-:W-:Y:S01]  /*4b90*/  @P6 IMAD.MOV.U32 R28, RZ, RZ, R5 ;  /* 0x000000ffff1c6224 */ /* 0x000fe200078e0005 */
[----:B------:R-:W-:-:S02]  /*4ba0*/  ISETP.EQ.AND P6, PT, R29, 0xc, PT ;  /* 0x0000000c1d00780c */ /* 0x000fc40003fc2270 */
[----:B------:R-:W-:-:S07]  /*4bb0*/  ISETP.EQ.AND P0, PT, R19, -0x10, PT ;  /* 0xfffffff01300780c */ /* 0x000fce0003f02270 */
[----:B------:R-:W-:Y:S01]  /*4bc0*/  @P5 IMAD.MOV.U32 R28, RZ, RZ, R14 ;  /* 0x000000ffff1c5224 */ /* 0x000fe200078e000e */
[C---:B------:R-:W-:Y:S01]  /*4bd0*/  ISETP.EQ.AND P5, PT, R29.reuse, 0x14, PT ;  /* 0x000000141d00780c */ /* 0x040fe20003fa2270 */
[----:B------:R-:W-:Y:S01]  /*4be0*/  @P2 IMAD.MOV.U32 R28, RZ, RZ, R15 ;  /* 0x000000ffff1c2224 */ /* 0x000fe200078e000f */
[----:B------:R-:W-:-:S03]  /*4bf0*/  ISETP.EQ.AND P2, PT, R29, 0x8, PT ;  /* 0x000000081d00780c */ /* 0x000fc60003f42270 */
[----:B------:R-:W-:Y:S01]  /*4c00*/  @P0 IMAD.MOV.U32 R27, RZ, RZ, R5 ;  /* 0x000000ffff1b0224 */ /* 0x000fe200078e0005 */
[----:B------:R-:W-:-:S09]  /*4c10*/  ISETP.EQ.AND P0, PT, R19, -0xc, PT ;  /* 0xfffffff41300780c */ /* 0x000fd20003f02270 */
[----:B------:R-:W-:Y:S01]  /*4c20*/  @P2 IMAD.MOV.U32 R28, RZ, RZ, R16 ;  /* 0x000000ffff1c2224 */ /* 0x000fe200078e0010 */
[----:B------:R-:W-:Y:S01]  /*4c30*/  ISETP.NE.AND P2, PT, R32, RZ, PT ;  /* 0x000000ff2000720c */ /* 0x000fe20003f45270 */
[----:B------:R-:W-:Y:S02]  /*4c40*/  @P6 IMAD.MOV.U32 R28, RZ, RZ, R17 ;  /* 0x000000ffff1c6224 */ /* 0x000fe400078e0011 */
        /* <DEDUP_REMOVED lines=22> */
[----:B------:R-:W-:Y:S01]  /*4db0*/  @P5 IMAD.MOV.U32 R28, RZ, RZ, R6 ;  /* 0x000000ffff1c5224 */ /* 0x000fe200078e0006 */
[----:B------:R-:W-:Y:S01]  /*4dc0*/  ISETP.EQ.AND P5, PT, R29, 0x28, PT ;  /* 0x000000281d00780c */ /* 0x000fe20003fa2270 */
[----:B------:R-:W-:Y:S02]  /*4dd0*/  @P2 IMAD.MOV.U32 R28, RZ, RZ, R23 ;  /* 0x000000ffff1c2224 */ /* 0x000fe400078e0017 */
[----:B------:R-:W-:Y:S02]  /*4de0*/  @P4 IMAD.MOV.U32 R28, RZ, RZ, R24 ;  /* 0x000000ffff1c4224 */ /* 0x000fe400078e0018 */
[----:B------:R-:W-:Y:S02]  /*4df0*/  @P3 IMAD.MOV.U32 R28, RZ, RZ, R25 ;  /* 0x000000ffff1c3224 */ /* 0x000fe400078e0019 */
[----:B------:R-:W-:-:S04]  /*4e00*/  @P1 IMAD.MOV.U32 R28, RZ, RZ, R26 ;  /* 0x000000ffff1c1224 */ /* 0x000fc800078e001a */
[--C-:B------:R-:W-:Y:S01]  /*4e10*/  @P0 IMAD.MOV.U32 R27, RZ, RZ, R12.reuse ;  /* 0x000000ffff1b0224 */ /* 0x100fe200078e000c */
[----:B------:R-:W-:Y:S01]  /*4e20*/  PLOP3.LUT P0, PT, PT, PT, PT, 0x80, 0x8 ;  /* 0x000000000008781c */ /* 0x000fe20003f0f070 */
[----:B------:R-:W-:-:S03]  /*4e30*/  @P5 IMAD.MOV.U32 R28, RZ, RZ, R12 ;  /* 0x000000ffff1c5224 */ /* 0x000fc600078e000c */
[----:B------:R-:W-:Y:S02]  /*4e40*/  IABS R19, R27 ;  /* 0x0000001b00137213 */ /* 0x000fe40000000000 */
[----:B------:R-:W-:Y:S02]  /*4e50*/  ISETP.GT.AND P5, PT, R28, RZ, PT ;  /* 0x000000ff1c00720c */ /* 0x000fe40003fa4270 */
[----:B------:R-:W-:-:S04]  /*4e60*/  IABS R32, R28 ;  /* 0x0000001c00207213 */ /* 0x000fc80000000000 */
[----:B------:R-:W-:-:S07]  /*4e70*/  VIMNMX.U32 R32, PT, PT, R32, R19, PT ;  /* 0x0000001320207248 */ /* 0x000fce0003fe0000 */
[C---:B------:R-:W-:Y:S01]  /*4e80*/  @P5 ISETP.GT.AND P6, PT, R27.reuse, RZ, PT ;  /* 0x000000ff1b00520c */ /* 0x040fe20003fc4270 */
[--C-:B------:R-:W-:Y:S02]  /*4e90*/  @!P5 IMAD.MOV R33, RZ, RZ, -R32.reuse ;  /* 0x000000ffff21d224 */ /* 0x100fe400078e0a20 */
[----:B------:R-:W-:Y:S01]  /*4ea0*/  @P5 IMAD.MOV R19, RZ, RZ, -R32 ;  /* 0x000000ffff135224 */ /* 0x000fe200078e0a20 */
[----:B------:R-:W-:Y:S02]  /*4eb0*/  @P5 PLOP3.LUT P0, PT, P6, PT, PT, 0x80, 0x8 ;  /* 0x000000000008581c */ /* 0x000fe4000370f070 */
[----:B------:R-:W-:-:S04]  /*4ec0*/  @!P5 ISETP.GT.AND P6, PT, R27, RZ, PT ;  /* 0x000000ff1b00d20c */ /* 0x000fc80003fc4270 */
[----:B------:R-:W-:Y:S02]  /*4ed0*/  @!P5 SEL R33, R33, R32, P6 ;  /* 0x000000202121d207 */ /* 0x000fe40003000000 */
[----:B------:R-:W-:Y:S01]  /*4ee0*/  ISETP.NE.AND P6, PT, R36, RZ, PT ;  /* 0x000000ff2400720c */ /* 0x000fe20003fc5270 */
[----:B------:R-:W-:-:S04]  /*4ef0*/  IMAD.MOV.U32 R36, RZ, RZ, RZ ;  /* 0x000000ffff247224 */ /* 0x000fc800078e00ff */
[----:B------:R-:W-:Y:S01]  /*4f00*/  @!P0 IMAD.MOV.U32 R32, RZ, RZ, R19 ;  /* 0x000000ffff208224 */ /* 0x000fe200078e0013 */
[----:B--2---:R-:W-:-:S04]  /*4f10*/  IADD3 R18, PT, PT, -R34, R35, R18 ;  /* 0x0000002322127210 */ /* 0x004fc80007ffe112 */
[C---:B------:R-:W-:Y:S02]  /*4f20*/  VIMNMX R35, PT, PT, R18.reuse, R31, !PT ;  /* 0x0000001f12237248 */ /* 0x040fe40007fe0100 */
[----:B------:R-:W-:Y:S01]  /*4f30*/  ISETP.GT.AND P0, PT, R18, R30, PT ;  /* 0x0000001e1200720c */ /* 0x000fe20003f04270 */
[----:B------:R-:W-:-:S03]  /*4f40*/  IMAD.IADD R18, R28, 0x1, -R27 ;  /* 0x000000011c127824 */ /* 0x000fc600078e0a1b */
[----:B------:R-:W-:Y:S02]  /*4f50*/  SEL R35, R35, R30, !P0 ;  /* 0x0000001e23237207 */ /* 0x000fe40004000000 */
[----:B------:R-:W-:Y:S01]  /*4f60*/  IABS R18, R18 ;  /* 0x0000001200127213 */ /* 0x000fe20000000000 */
[----:B------:R-:W-:Y:S02]  /*4f70*/  IMAD.IADD R27, R28, 0x1, R27 ;  /* 0x000000011c1b7824 */ /* 0x000fe400078e021b */
[----:B------:R0:W-:Y:S01]  /*4f80*/  STG.E desc[UR6][R10.64], R35 ;  /* 0x000000230a007986 */ /* 0x0001e2000c101906 */
[----:B------:R-:W-:-:S04]  /*4f90*/  SHF.R.U32.HI R37, RZ, UR5, R18 ;  /* 0x00000005ff257c19 */ /* 0x000fc80008011612 */
[----:B------:R-:W-:-:S13]  /*4fa0*/  ISETP.GE.AND P0, PT, R37, UR4, PT ;  /* 0x0000000425007c0c */ /* 0x000fda000bf06270 */
[----:B------:R-:W1:Y:S01]  /*4fb0*/  @!P0 LDC.64 R18, c[0x0][0x3a0] ;  /* 0x0000e800ff128b82 */ /* 0x000e620000000a00 */
[----:B------:R-:W-:-:S04]  /*4fc0*/  IABS R27, R27 ;  /* 0x0000001b001b7213 */ /* 0x000fc80000000000 */
[----:B------:R-:W-:Y:S01]  /*4fd0*/  SHF.R.U32.HI R27, RZ, UR5, R27 ;  /* 0x00000005ff1b7c19 */ /* 0x000fe2000801161b */
[----:B-1----:R-:W-:-:S05]  /*4fe0*/  @!P0 IMAD.WIDE.U32 R18, R37, 0x4, R18 ;  /* 0x0000000425128825 */ /* 0x002fca00078e0012 */
[----:B------:R1:W2:Y:S01]  /*4ff0*/  @!P0 LDG.E R36, desc[UR6][R18.64] ;  /* 0x0000000612248981 */ /* 0x0002a2000c1e1900 */
[----:B------:R-:W-:-:S13]  /*5000*/  ISETP.GE.AND P0, PT, R27, UR4, PT ;  /* 0x000000041b007c0c */ /* 0x000fda000bf06270 */
[----:B0-----:R-:W0:Y:S02]  /*5010*/  @!P0 LDC.64 R34, c[0x0][0x3a0] ;  /* 0x0000e800ff228b82 */ /* 0x001e240000000a00 */
[----:B0-----:R-:W-:-:S04]  /*5020*/  @!P0 IMAD.WIDE.U32 R34, R27, 0x4, R34 ;  /* 0x000000041b228825 */ /* 0x001fc800078e0022 */
[----:B------:R-:W-:-:S06]  /*5030*/  HFMA2 R27, -RZ, RZ, 0, 0 ;  /* 0x00000000ff1b7431 */ /* 0x000fcc00000001ff */
[----:B------:R0:W2:Y:S01]  /*5040*/  @!P0 LDG.E R27, desc[UR6][R34.64] ;  /* 0x00000006221b8981 */ /* 0x0000a2000c1e1900 */
[C---:B------:R-:W-:Y:S01]  /*5050*/  ISETP.EQ.AND P0, PT, R29.reuse, -0x8, PT ;  /* 0xfffffff81d00780c */ /* 0x040fe20003f02270 */
[----:B------:R-:W-:Y:S01]  /*5060*/  @P5 IMAD.MOV.U32 R33, RZ, RZ, R32 ;  /* 0x000000ffff215224 */ /* 0x000fe200078e0020 */
[----:B------:R-:W-:Y:S01]  /*5070*/  ISETP.EQ.AND P5, PT, R29, 0x10, PT ;  /* 0x000000101d00780c */ /* 0x000fe20003fa2270 */
[----:B-1----:R-:W-:-:S10]  /*5080*/  IMAD R18, R4, -0x4, R13 ;  /* 0xfffffffc04127824 */ /* 0x002fd400078e020d */
[----:B------:R-:W-:Y:S01]  /*5090*/  @P0 IMAD.MOV.U32 R28, RZ, RZ, R5 ;  /* 0x000000ffff1c0224 */ /* 0x000fe200078e0005 */
[C---:B------:R-:W-:Y:S01]  /*50a0*/  ISETP.EQ.AND P0, PT, R29.reuse, 0x4, PT ;  /* 0x000000041d00780c */ /* 0x040fe20003f02270 */
[----:B------:R-:W-:Y:S01]  /*50b0*/  @P6 IMAD.MOV.U32 R28, RZ, RZ, R14 ;  /* 0x000000ffff1c6224 */ /* 0x000fe200078e000e */
[----:B------:R-:W-:-:S13]  /*50c0*/  ISETP.EQ.AND P6, PT, R29, RZ, PT ;  /* 0x000000ff1d00720c */ /* 0x000fda0003fc2270 */
[----:B------:R-:W-:Y:S01]  /*50d0*/  @P6 IMAD.MOV.U32 R28, RZ, RZ, R15 ;  /* 0x000000ffff1c6224 */ /* 0x000fe200078e000f */
[C---:B------:R-:W-:Y:S01]  /*50e0*/  ISETP.EQ.AND P6, PT, R29.reuse, 0x8, PT ;  /* 0x000000081d00780c */ /* 0x040fe20003fc2270 */
[----:B------:R-:W-:Y:S01]  /*50f0*/  @P0 IMAD.MOV.U32 R28, RZ, RZ, R16 ;  /* 0x000000ffff1c0224 */ /* 0x000fe200078e0010 */
[----:B------:R-:W-:-:S11]  /*5100*/  ISETP.EQ.AND P0, PT, R29, 0xc, PT ;  /* 0x0000000c1d00780c */ /* 0x000fd60003f02270 */
[----:B------:R-:W-:Y:S01]  /*5110*/  @P6 IMAD.MOV.U32 R28, RZ, RZ, R17 ;  /* 0x000000ffff1c6224 */ /* 0x000fe200078e0011 */
[----:B------:R-:W-:Y:S01]  /*5120*/  ISETP.EQ.AND P6, PT, R29, 0x14, PT ;  /* 0x000000141d00780c */ /* 0x000fe20003fc2270 */
[----:B------:R-:W-:Y:S01]  /*5130*/  @P0 IMAD.MOV.U32 R28, RZ, RZ, R22 ;  /* 0x000000ffff1c0224 */ /* 0x000fe200078e0016 */
[C---:B------:R-:W-:Y:S01]  /*5140*/  ISETP.EQ.AND P0, PT, R18.reuse, RZ, PT ;  /* 0x000000ff1200720c */ /* 0x040fe20003f02270 */
[----:B------:R-:W-:Y:S01]  /*5150*/  @P5 IMAD.MOV.U32 R28, RZ, RZ, R6 ;  /* 0x000000ffff1c5224 */ /* 0x000fe200078e0006 */
[----:B------:R-:W-:-:S09]  /*5160*/  ISETP.EQ.AND P5, PT, R18, 0x4, PT ;  /* 0x000000041200780c */ /* 0x000fd20003fa2270 */
[----:B------:R-:W-:Y:S01]  /*5170*/  @P6 IMAD.MOV.U32 R28, RZ, RZ, R23 ;  /* 0x000000ffff1c6224 */ /* 0x000fe200078e0017 */
[C---:B------:R-:W-:Y:S01]  /*5180*/  ISETP.EQ.AND P6, PT, R18.reuse, 0x8, PT ;  /* 0x000000081200780c */ /* 0x040fe20003fc2270 */
[----:B------:R-:W-:Y:S01]  /*5190*/  @P2 IMAD.MOV.U32 R28, RZ, RZ, R24 ;  /* 0x000000ffff1c2224 */ /* 0x000fe200078e0018 */
[C---:B------:R-:W-:Y:S01]  /*51a0*/  ISETP.EQ.AND P2, PT, R18.reuse, 0xc, PT ;  /* 0x0000000c1200780c */ /* 0x040fe20003f42270 */
[----:B0-----:R-:W-:Y:S01]  /*51b0*/  @P0 IMAD.MOV.U32 R35, RZ, RZ, R5 ;  /* 0x000000ffff230224 */ /* 0x001fe200078e0005 */
[C---:B------:R-:W-:Y:S01]  /*51c0*/  ISETP.EQ.AND P0, PT, R18.reuse, 0x10, PT ;  /* 0x000000101200780c */ /* 0x040fe20003f02270 */
[----:B------:R-:W-:Y:S01]  /*51d0*/  @P5 IMAD.MOV.U32 R35, RZ, RZ, R14 ;  /* 0x000000ffff235224 */ /* 0x000fe200078e000e */
[----:B------:R-:W-:Y:S01]  /*51e0*/  ISETP.EQ.AND P5, PT, R18, 0x14, PT ;  /* 0x000000141200780c */ /* 0x000fe20003fa2270 */
[----:B------:R-:W-:Y:S02]  /*51f0*/  @P4 IMAD.MOV.U32 R28, RZ, RZ, R25 ;  /* 0x000000ffff1c4224 */ /* 0x000fe400078e0019 */
[----:B------:R-:W-:-:S02]  /*5200*/  @P3 IMAD.MOV.U32 R28, RZ, RZ, R26 ;  /* 0x000000ffff1c3224 */ /* 0x000fc400078e001a */
        /* <DEDUP_REMOVED lines=12> */
[----:B------:R-:W-:Y:S01]  /*52d0*/  ISETP.EQ.AND P2, PT, R18, 0x2c, PT ;  /* 0x0000002c1200780c */ /* 0x000fe20003f42270 */
[----:B------:R-:W-:Y:S01]  /*52e0*/  @P0 IMAD.MOV.U32 R35, RZ, RZ, R24 ;  /* 0x000000ffff230224 */ /* 0x000fe200078e0018 */
[----:B------:R-:W-:Y:S01]  /*52f0*/  PLOP3.LUT P0, PT, PT, PT, PT, 0x80, 0x8 ;  /* 0x000000000008781c */ /* 0x000fe20003f0f070 */
[----:B------:R-:W-:-:S08]  /*5300*/  @P5 IMAD.MOV.U32 R35, RZ, RZ, R25 ;  /* 0x000000ffff235224 */ /* 0x000fd000078e0019 */
[----:B------:R-:W-:Y:S02]  /*5310*/  @P6 IMAD.MOV.U32 R35, RZ, RZ, R26 ;  /* 0x000000ffff236224 */ /* 0x000fe400078e001a */
[----:B------:R-:W-:Y:S01]  /*5320*/  @P2 IMAD.MOV.U32 R35, RZ, RZ, R12 ;  /* 0x000000ffff232224 */ /* 0x000fe200078e000c */
[----:B------:R-:W-:-:S03]  /*5330*/  ISETP.GT.AND P2, PT, R28, RZ, PT ;  /* 0x000000ff1c00720c */ /* 0x000fc60003f44270 */
[----:B------:R-:W-:Y:S01]  /*5340*/  IMAD.IADD R18, R28, 0x1, R35 ;  /* 0x000000011c127824 */ /* 0x000fe200078e0223 */
[----:B------:R-:W-:-:S04]  /*5350*/  IABS R32, R35 ;  /* 0x0000002300207213 */ /* 0x000fc80000000000 */
[----:B------:R-:W-:Y:S01]  /*5360*/  IABS R29, R18 ;  /* 0x00000012001d7213 */ /* 0x000fe20000000000 */
[----:B------:R-:W-:-:S03]  /*5370*/  IMAD.WIDE R18, R21, 0x4, R10 ;  /* 0x0000000415127825 */ /* 0x000fc600078e020a */
[----:B------:R-:W-:Y:S02]  /*5380*/  SHF.R.U32.HI R29, RZ, UR5, R29 ;  /* 0x00000005ff1d7c19 */ /* 0x000fe4000801161d */
[----:B------:R-:W-:-:S04]  /*5390*/  @P2 ISETP.GT.AND P3, PT, R35, RZ, PT ;  /* 0x000000ff2300220c */ /* 0x000fc80003f64270 */
[----:B------:R-:W-:Y:S02]  /*53a0*/  @P2 PLOP3.LUT P0, PT, P3, PT, PT, 0x80, 0x8 ;  /* 0x000000000008281c */ /* 0x000fe40001f0f070 */
[----:B------:R-:W-:Y:S02]  /*53b0*/  ISETP.GE.AND P3, PT, R29, UR4, PT ;  /* 0x000000041d007c0c */ /* 0x000fe4000bf66270 */
[----:B--2---:R-:W-:Y:S02]  /*53c0*/  IADD3 R33, PT, PT, -R36, R27, R33 ;  /* 0x0000001b24217210 */ /* 0x004fe40007ffe121 */
[----:B------:R-:W-:Y:S01]  /*53d0*/  IABS R27, R28 ;  /* 0x0000001c001b7213 */ /* 0x000fe20000000000 */
[----:B------:R-:W-:Y:S01]  /*53e0*/  IMAD.IADD R28, R28, 0x1, -R35 ;  /* 0x000000011c1c7824 */ /* 0x000fe200078e0a23 */
[----:B------:R-:W-:Y:S02]  /*53f0*/  ISETP.GT.AND P1, PT, R33, R30, PT ;  /* 0x0000001e2100720c */ /* 0x000fe40003f24270 */
[----:B------:R-:W-:-:S02]  /*5400*/  VIMNMX.U32 R27, PT, PT, R27, R32, PT ;  /* 0x000000201b1b7248 */ /* 0x000fc40003fe0000 */
[----:B------:R-:W-:-:S03]  /*5410*/  VIMNMX R33, PT, PT, R33, R31, !PT ;  /* 0x0000001f21217248 */ /* 0x000fc60007fe0100 */
[--C-:B------:R-:W-:Y:S01]  /*5420*/  @!P2 IMAD.MOV R32, RZ, RZ, -R27.reuse ;  /* 0x000000ffff20a224 */ /* 0x100fe200078e0a1b */
[----:B------:R-:W-:Y:S01]  /*5430*/  SEL R37, R33, R30, !P1 ;  /* 0x0000001e21257207 */ /* 0x000fe20004800000 */
[----:B------:R-:W-:Y:S01]  /*5440*/  @P2 IMAD.MOV R10, RZ, RZ, -R27 ;  /* 0x000000ffff0a2224 */ /* 0x000fe200078e0a1b */
[----:B------:R-:W-:Y:S01]  /*5450*/  @!P2 ISETP.GT.AND P1, PT, R35, RZ, PT ;  /* 0x000000ff2300a20c */ /* 0x000fe20003f24270 */
[----:B------:R-:W-:Y:S01]  /*5460*/  IMAD.MOV.U32 R35, RZ, RZ, RZ ;  /* 0x000000ffff237224 */ /* 0x000fe200078e00ff */
[----:B------:R-:W-:Y:S01]  /*5470*/  IABS R33, R28 ;  /* 0x0000001c00217213 */ /* 0x000fe20000000000 */
[----:B------:R0:W-:Y:S01]  /*5480*/  STG.E desc[UR6][R18.64], R37 ;  /* 0x0000002512007986 */ /* 0x0001e2000c101906 */
[----:B------:R-:W-:Y:S01]  /*5490*/  @!P2 SEL R32, R32, R27, P1 ;  /* 0x0000001b2020a207 */ /* 0x000fe20000800000 */
[----:B------:R-:W-:Y:S01]  /*54a0*/  @!P0 IMAD.MOV.U32 R27, RZ, RZ, R10 ;  /* 0x000000ffff1b8224 */ /* 0x000fe200078e000a */
[----:B------:R-:W-:Y:S01]  /*54b0*/  SHF.R.U32.HI R33, RZ, UR5, R33 ;  /* 0x00000005ff217c19 */ /* 0x000fe20008011621 */
[----:B------:R-:W1:Y:S03]  /*54c0*/  @!P3 LDC.64 R10, c[0x0][0x3a0] ;  /* 0x0000e800ff0abb82 */ /* 0x000e660000000a00 */
[----:B------:R-:W-:Y:S01]  /*54d0*/  ISETP.GE.AND P0, PT, R33, UR4, PT ;  /* 0x0000000421007c0c */ /* 0x000fe2000bf06270 */
[----:B-1----:R-:W-:-:S12]  /*54e0*/  @!P3 IMAD.WIDE.U32 R28, R29, 0x4, R10 ;  /* 0x000000041d1cb825 */ /* 0x002fd800078e000a */
[----:B------:R-:W1:Y:S01]  /*54f0*/  @!P0 LDC.64 R10, c[0x0][0x3a0] ;  /* 0x0000e800ff0a8b82 */ /* 0x000e620000000a00 */
[----:B------:R-:W2:Y:S01]  /*5500*/  @!P3 LDG.E R35, desc[UR6][R28.64] ;  /* 0x000000061c23b981 */ /* 0x000ea2000c1e1900 */
[----:B-1----:R-:W-:-:S04]  /*5510*/  @!P0 IMAD.WIDE.U32 R10, R33, 0x4, R10 ;  /* 0x00000004210a8825 */ /* 0x002fc800078e000a */
[----:B------:R-:W-:-:S06]  /*5520*/  IMAD.MOV.U32 R33, RZ, RZ, RZ ;  /* 0x000000ffff217224 */ /* 0x000fcc00078e00ff */
[----:B------:R-:W2:Y:S01]  /*5530*/  @!P0 LDG.E R33, desc[UR6][R10.64] ;  /* 0x000000060a218981 */ /* 0x000ea2000c1e1900 */
[----:B------:R-:W-:Y:S02]  /*5540*/  @P2 IMAD.MOV.U32 R32, RZ, RZ, R27 ;  /* 0x000000ffff202224 */ /* 0x000fe400078e001b */
[----:B0-----:R-:W-:-:S04]  /*5550*/  IMAD.WIDE R18, R21, 0x4, R18 ;  /* 0x0000000415127825 */ /* 0x001fc800078e0212 */
[----:B------:R-:W-:Y:S02]  /*5560*/  VIADD R7, R7, 0x4 ;  /* 0x0000000407077836 */ /* 0x000fe40000000000 */
[----:B------:R-:W-:Y:S02]  /*5570*/  VIADD R2, R2, 0x4 ;  /* 0x0000000402027836 */ /* 0x000fe40000000000 */
[----:B------:R-:W-:Y:S02]  /*5580*/  VIADD R4, R4, 0x4 ;  /* 0x0000000404047836 */ /* 0x000fe40000000000 */
[----:B------:R-:W-:Y:S01]  /*5590*/  IMAD R20, R21, 0x4, R20 ;  /* 0x0000000415147824 */ /* 0x000fe200078e0214 */
[----:B--2---:R-:W-:-:S04]  /*55a0*/  IADD3 R32, PT, PT, -R33, R35, R32 ;  /* 0x0000002321207210 */ /* 0x004fc80007ffe120 */
[----:B------:R-:W-:-:S13]  /*55b0*/  ISETP.GT.AND P0, PT, R32, R30, PT ;  /* 0x0000001e2000720c */ /* 0x000fda0003f04270 */
[----:B------:R-:W-:Y:S02]  /*55c0*/  @!P0 VIMNMX R30, PT, PT, R32, R31, !PT ;  /* 0x0000001f201e8248 */ /* 0x000fe40007fe0100 */
[----:B------:R-:W-:-:S03]  /*55d0*/  ISETP.NE.AND P0, PT, R7, RZ, PT ;  /* 0x000000ff0700720c */ /* 0x000fc60003f05270 */
[----:B------:R1:W-:Y:S10]  /*55e0*/  STG.E desc[UR6][R18.64], R30 ;  /* 0x0000001e12007986 */ /* 0x0003f4000c101906 */
[----:B------:R-:W-:Y:S05]  /*55f0*/  @P0 BRA `(.L_x_131) ;  /* 0xffffffe800a80947 */ /* 0x000fea000383ffff */
[----:B------:R-:W-:Y:S05]  /*5600*/  BSYNC.RECONVERGENT B1 ;  /* 0x0000000000017941 */ /* 0x000fea0003800200 */
.L_x_130:
[----:B------:R-:W-:-:S07]  /*5610*/  VIADD R4, R2, 0xfffffffe ;  /* 0xfffffffe02047836 */ /* 0x000fce0000000000 */
.L_x_129:
[----:B------:R-:W-:Y:S05]  /*5620*/  BSYNC.RECONVERGENT B0 ;  /* 0x0000000000007941 */ /* 0x000fea0003800200 */
.L_x_128:
[----:B------:R-:W-:-:S13]  /*5630*/  ISETP.NE.AND P0, PT, R0, RZ, PT ;  /* 0x000000ff0000720c */ /* 0x000fda0003f05270 */
[----:B------:R-:W-:Y:S05]  /*5640*/  @!P0 EXIT ;  /* 0x000000000000894d */ /* 0x000fea0003800000 */
[----:B------:R-:W-:Y:S01]  /*5650*/  LEA R3, R3, 0x18, 0x2 ;  /* 0x0000001803037811 */ /* 0x000fe200078e10ff */
[----:B------:R-:W-:Y:S01]  /*5660*/  IMAD R21, R4, R21, RZ ;  /* 0x0000001504157224 */ /* 0x000fe200078e02ff */
[----:B------:R-:W-:Y:S01]  /*5670*/  IADD3 R7, PT, PT, -R0, RZ, RZ ;  /* 0x000000ff00077210 */ /* 0x000fe20007ffe1ff */
[----:B------:R-:W0:Y:S02]  /*5680*/  LDCU UR8, c[0x0][0x380] ;  /* 0x00007000ff0877ac */ /* 0x000e240008000800 */
[----:B------:R-:W-:-:S07]  /*5690*/  VIADD R0, R3, 0xfffffff8 ;  /* 0xfffffff803007836 */ /* 0x000fce0000000000 */
.L_x_132:
[----:B------:R-:W-:Y:S01]  /*56a0*/  IMAD.SHL.U32 R3, R4, 0x4, RZ ;  /* 0x0000000404037824 */ /* 0x000fe200078e00ff */
[----:B------:R-:W2:Y:S03]  /*56b0*/  LDC R29, c[0x0][0x3b0] ;  /* 0x0000ec00ff1d7b82 */ /* 0x000ea60000000800 */
[----:B------:R-:W-:Y:S01]  /*56c0*/  IMAD.IADD R2, R0, 0x1, -R3 ;  /* 0x0000000100027824 */ /* 0x000fe200078e0a03 */
[C---:B------:R-:W-:Y:S02]  /*56d0*/  ISETP.EQ.AND P0, PT, R3.reuse, 0x4, PT ;  /* 0x000000040300780c */ /* 0x040fe40003f02270 */
[C---:B------:R-:W-:Y:S02]  /*56e0*/  ISETP.EQ.AND P5, PT, R3.reuse, 0x8, PT ;  /* 0x000000080300780c */ /* 0x040fe40003fa2270 */
[----:B------:R-:W-:Y:S02]  /*56f0*/  ISETP.EQ.AND P1, PT, R3, 0xc, PT ;  /* 0x0000000c0300780c */ /* 0x000fe40003f22270 */
[----:B------:R-:W-:-:S02]  /*5700*/  ISETP.EQ.AND P2, PT, R2, RZ, PT ;  /* 0x000000ff0200720c */ /* 0x000fc40003f42270 */
[C---:B------:R-:W-:Y:S02]  /*5710*/  ISETP.EQ.AND P3, PT, R2.reuse, 0x4, PT ;  /* 0x000000040200780c */ /* 0x040fe40003f62270 */
[C---:B------:R-:W-:Y:S02]  /*5720*/  ISETP.EQ.AND P4, PT, R3.reuse, 0x10, PT ;  /* 0x000000100300780c */ /* 0x040fe40003f82270 */
        /* <DEDUP_REMOVED lines=29> */
[--C-:B------:R-:W-:Y:S01]  /*5900*/  @P0 IMAD.MOV.U32 R13, RZ, RZ, R23.reuse ;  /* 0x000000ffff0d0224 */ /* 0x100fe200078e0017 */
[----:B------:R-:W-:Y:S01]  /*5910*/  ISETP.EQ.AND P0, PT, R3, 0x30, PT ;  /* 0x000000300300780c */ /* 0x000fe20003f02270 */
[----:B------:R-:W-:Y:S01]  /*5920*/  @P5 IMAD.MOV.U32 R20, RZ, RZ, R23 ;  /* 0x000000ffff145224 */ /* 0x000fe200078e0017 */
[C---:B------:R-:W-:Y:S01]  /*5930*/  ISETP.EQ.AND P5, PT, R2.reuse, 0x28, PT ;  /* 0x000000280200780c */ /* 0x040fe20003fa2270 */
[--C-:B------:R-:W-:Y:S01]  /*5940*/  @P1 IMAD.MOV.U32 R20, RZ, RZ, R24.reuse ;  /* 0x000000ffff141224 */ /* 0x100fe200078e0018 */
[----:B------:R-:W-:Y:S01]  /*5950*/  ISETP.EQ.AND P1, PT, R2, 0x2c, PT ;  /* 0x0000002c0200780c */ /* 0x000fe20003f22270 */
[----:B------:R-:W-:-:S02]  /*5960*/  @P2 IMAD.MOV.U32 R13, RZ, RZ, R24 ;  /* 0x000000ffff0d2224 */ /* 0x000fc400078e0018 */
[--C-:B------:R-:W-:Y:S02]  /*5970*/  @P3 IMAD.MOV.U32 R20, RZ, RZ, R25.reuse ;  /* 0x000000ffff143224 */ /* 0x100fe400078e0019 */
[----:B------:R-:W-:Y:S02]  /*5980*/  @P4 IMAD.MOV.U32 R13, RZ, RZ, R25 ;  /* 0x000000ffff0d4224 */ /* 0x000fe400078e0019 */
[----:B------:R-:W-:Y:S02]  /*5990*/  @P6 IMAD.MOV.U32 R20, RZ, RZ, R26 ;  /* 0x000000ffff146224 */ /* 0x000fe400078e001a */
[----:B------:R-:W-:Y:S02]  /*59a0*/  @P0 IMAD.MOV.U32 R20, RZ, RZ, R12 ;  /* 0x000000ffff140224 */ /* 0x000fe400078e000c */
[----:B------:R-:W-:Y:S02]  /*59b0*/  @P5 IMAD.MOV.U32 R13, RZ, RZ, R26 ;  /* 0x000000ffff0d5224 */ /* 0x000fe400078e001a */
[----:B------:R-:W-:-:S04]  /*59c0*/  @P1 IMAD.MOV.U32 R13, RZ, RZ, R12 ;  /* 0x000000ffff0d1224 */ /* 0x000fc800078e000c */
[C-C-:B------:R-:W-:Y:S02]  /*59d0*/  IMAD.IADD R2, R20.reuse, 0x1, R13.reuse ;  /* 0x0000000114027824 */ /* 0x140fe400078e020d */
[----:B------:R-:W-:-:S03]  /*59e0*/  IMAD.IADD R3, R20, 0x1, -R13 ;  /* 0x0000000114037824 */ /* 0x000fc600078e0a0d */
[----:B------:R-:W-:Y:S02]  /*59f0*/  IABS R2, R2 ;  /* 0x0000000200027213 */ /* 0x000fe40000000000 */
[----:B------:R-:W-:Y:S02]  /*5a00*/  IABS R3, R3 ;  /* 0x0000000300037213 */ /* 0x000fe40000000000 */
[----:B-1----:R-:W-:Y:S02]  /*5a10*/  SHF.R.U32.HI R19, RZ, UR5, R2 ;  /* 0x00000005ff137c19 */ /* 0x002fe40008011602 */
[----:B------:R-:W-:Y:S02]  /*5a20*/  SHF.R.U32.HI R27, RZ, UR5, R3 ;  /* 0x00000005ff1b7c19 */ /* 0x000fe40008011603 */
[----:B------:R-:W-:Y:S02]  /*5a30*/  ISETP.GE.AND P0, PT, R19, UR4, PT ;  /* 0x0000000413007c0c */ /* 0x000fe4000bf06270 */
[----:B------:R-:W-:-:S11]  /*5a40*/  ISETP.GE.AND P1, PT, R27, UR4, PT ;  /* 0x000000041b007c0c */ /* 0x000fd6000bf26270 */
[----:B------:R-:W1:Y:S08]  /*5a50*/  @!P0 LDC.64 R10, c[0x0][0x3a0] ;  /* 0x0000e800ff0a8b82 */ /* 0x000e700000000a00 */
[----:B------:R-:W3:Y:S01]  /*5a60*/  @!P1 LDC.64 R2, c[0x0][0x3a0] ;  /* 0x0000e800ff029b82 */ /* 0x000ee20000000a00 */
[----:B-1----:R-:W-:Y:S01]  /*5a70*/  @!P0 IMAD.WIDE.U32 R10, R19, 0x4, R10 ;  /* 0x00000004130a8825 */ /* 0x002fe200078e000a */
[----:B------:R-:W-:-:S06]  /*5a80*/  CS2R R18, SRZ ;  /* 0x0000000000127805 */ /* 0x000fcc000001ff00 */
[----:B------:R1:W4:Y:S01]  /*5a90*/  @!P0 LDG.E R18, desc[UR6][R10.64] ;  /* 0x000000060a128981 */ /* 0x000322000c1e1900 */
[----:B---3--:R-:W-:-:S05]  /*5aa0*/  @!P1 IMAD.WIDE.U32 R2, R27, 0x4, R2 ;  /* 0x000000041b029825 */ /* 0x008fca00078e0002 */
[----:B------:R3:W4:Y:S01]  /*5ab0*/  @!P1 LDG.E R19, desc[UR6][R2.64] ;  /* 0x0000000602139981 */ /* 0x000722000c1e1900 */
[----:B------:R-:W-:Y:S02]  /*5ac0*/  ISETP.GT.AND P2, PT, R20, RZ, PT ;  /* 0x000000ff1400720c */ /* 0x000fe40003f44270 */
[----:B------:R-:W-:Y:S02]  /*5ad0*/  IABS R20, R20 ;  /* 0x0000001400147213 */ /* 0x000fe40000000000 */
[----:B------:R-:W-:Y:S02]  /*5ae0*/  IABS R27, R13 ;  /* 0x0000000d001b7213 */ /* 0x000fe40000000000 */
[----:B------:R-:W-:-:S07]  /*5af0*/  PLOP3.LUT P0, PT, PT, PT, PT, 0x80, 0x8 ;  /* 0x000000000008781c */ /* 0x000fce0003f0f070 */
[C---:B------:R-:W-:Y:S02]  /*5b00*/  @P2 ISETP.GT.AND P1, PT, R13.reuse, RZ, PT ;  /* 0x000000ff0d00220c */ /* 0x040fe40003f24270 */
[----:B-1----:R-:W-:Y:S02]  /*5b10*/  VIMNMX.U32 R10, PT, PT, R20, R27, PT ;  /* 0x0000001b140a7248 */ /* 0x002fe40003fe0000 */
[----:B------:R-:W-:Y:S02]  /*5b20*/  @P2 PLOP3.LUT P0, PT, P1, PT, PT, 0x80, 0x8 ;  /* 0x000000000008281c */ /* 0x000fe40000f0f070 */
[----:B------:R-:W-:Y:S01]  /*5b30*/  @!P2 ISETP.GT.AND P1, PT, R13, RZ, PT ;  /* 0x000000ff0d00a20c */ /* 0x000fe20003f24270 */
[--C-:B---3--:R-:W-:Y:S02]  /*5b40*/  @!P2 IMAD.MOV R3, RZ, RZ, -R10.reuse ;  /* 0x000000ffff03a224 */ /* 0x108fe400078e0a0a */
[----:B------:R-:W-:-:S03]  /*5b50*/  @P2 IMAD.MOV R2, RZ, RZ, -R10 ;  /* 0x000000ffff022224 */ /* 0x000fc600078e0a0a */
[----:B------:R-:W-:-:S05]  /*5b60*/  @!P2 SEL R3, R3, R10, P1 ;  /* 0x0000000a0303a207 */ /* 0x000fca0000800000 */
[----:B------:R-:W-:-:S04]  /*5b70*/  @!P0 IMAD.MOV.U32 R10, RZ, RZ, R2 ;  /* 0x000000ffff0a8224 */ /* 0x000fc800078e0002 */
[----:B------:R-:W-:Y:S02]  /*5b80*/  @P2 IMAD.MOV.U32 R3, RZ, RZ, R10 ;  /* 0x000000ffff032224 */ /* 0x000fe400078e000a */
[----:B--2---:R-:W-:Y:S02]  /*5b90*/  IMAD.MOV R11, RZ, RZ, -R29 ;  /* 0x000000ffff0b7224 */ /* 0x004fe400078e0a1d */
[----:B------:R-:W-:Y:S02]  /*5ba0*/  VIADD R7, R7, 0x1 ;  /* 0x0000000107077836 */ /* 0x000fe40000000000 */
[----:B------:R-:W-:Y:S01]  /*5bb0*/  VIADD R4, R4, 0x1 ;  /* 0x0000000104047836 */ /* 0x000fe20000000000 */
[----:B----4-:R-:W-:-:S04]  /*5bc0*/  IADD3 R18, PT, PT, -R19, R18, R3 ;  /* 0x0000001213127210 */ /* 0x010fc80007ffe103 */
[----:B------:R-:W-:Y:S01]  /*5bd0*/  ISETP.GT.AND P0, PT, R18, R29, PT ;  /* 0x0000001d1200720c */ /* 0x000fe20003f04270 */
[----:B------:R-:W-:-:S12]  /*5be0*/  IMAD.WIDE R2, R21, 0x4, R8 ;  /* 0x0000000415027825 */ /* 0x000fd800078e0208 */
[----:B------:R-:W-:-:S05]  /*5bf0*/  @!P0 VIMNMX R29, PT, PT, R18, R11, !PT ;  /* 0x0000000b121d8248 */ /* 0x000fca0007fe0100 */
[----:B------:R2:W-:Y:S01]  /*5c00*/  STG.E desc[UR6][R2.64], R29 ;  /* 0x0000001d02007986 */ /* 0x0005e2000c101906 */
[----:B------:R-:W-:Y:S01]  /*5c10*/  ISETP.NE.AND P0, PT, R7, RZ, PT ;  /* 0x000000ff0700720c */ /* 0x000fe20003f05270 */
[----:B0-----:R-:W-:-:S12]  /*5c20*/  VIADD R21, R21, UR8 ;  /* 0x0000000815157c36 */ /* 0x001fd80008000000 */
[----:B--2---:R-:W-:Y:S05]  /*5c30*/  @P0 BRA `(.L_x_132) ;  /* 0xfffffff800980947 */ /* 0x004fea000383ffff */
[----:B------:R-:W-:Y:S05]  /*5c40*/  EXIT ;  /* 0x000000000000794d */ /* 0x000fea0003800000 */
.L_x_133:
        /* <DEDUP_REMOVED lines=11> */
.L_x_181:


//--------------------- .text._Z22updateCheckNode_kerneliiPKiS0_S0_PisssiS1_ --------------------------
	.section	.text._Z22updateCheckNode_kerneliiPKiS0_S0_PisssiS1_,"ax",@progbits
	.align	128
        .global         _Z22updateCheckNode_kerneliiPKiS0_S0_PisssiS1_
        .type           _Z22updateCheckNode_kerneliiPKiS0_S0_PisssiS1_,@function
        .size           _Z22updateCheckNode_kerneliiPKiS0_S0_PisssiS1_,(.L_x_182 - _Z22updateCheckNode_kerneliiPKiS0_S0_PisssiS1_)
        .other          _Z22updateCheckNode_kerneliiPKiS0_S0_PisssiS1_,@"STO_CUDA_ENTRY STV_DEFAULT"
_Z22updateCheckNode_kerneliiPKiS0_S0_PisssiS1_:
.text._Z22updateCheckNode_kerneliiPKiS0_S0_PisssiS1_:
        /* <DEDUP_REMOVED lines=44> */
.L_x_137:
        /* <DEDUP_REMOVED lines=173> */
.L_x_136:
        /* <DEDUP_REMOVED lines=14> */
.L_x_141:
        /* <DEDUP_REMOVED lines=224> */
.L_x_140:
[----:B------:R-:W-:-:S07]  /*1c70*/  VIADD R20, R20, 0xffffffff ;  /* 0xffffffff14147836 */ /* 0x000fce0000000000 */
.L_x_139:
[----:B------:R-:W-:Y:S05]  /*1c80*/  BSYNC.RECONVERGENT B1 ;  /* 0x0000000000017941 */ /* 0x000fea0003800200 */
.L_x_138:
        /* <DEDUP_REMOVED lines=141> */
.L_x_135:
[----:B------:R-:W-:Y:S05]  /*2560*/  BSYNC.RECONVERGENT B0 ;  /* 0x0000000000007941 */ /* 0x000fea0003800200 */
.L_x_134:
        /* <DEDUP_REMOVED lines=71> */
.L_x_146:
        /* <DEDUP_REMOVED lines=262> */
.L_x_145:
[----:B------:R-:W-:-:S07]  /*3a40*/  VIADD R20, R20, 0xfffffffe ;  /* 0xfffffffe14147836 */ /* 0x000fce0000000000 */
.L_x_144:
[----:B------:R-:W-:Y:S05]  /*3a50*/  BSYNC.RECONVERGENT B0 ;  /* 0x0000000000007941 */ /* 0x000fea0003800200 */
.L_x_143:
[----:B------:R-:W-:-:S13]  /*3a60*/  ISETP.NE.AND P0, PT, R0, RZ, PT ;  /* 0x000000ff0000720c */ /* 0x000fda0003f05270 */
[----:B------:R-:W-:Y:S05]  /*3a70*/  @!P0 EXIT ;  /* 0x000000000000894d */ /* 0x000fea0003800000 */
[----:B------:R-:W-:Y:S01]  /*3a80*/  LEA R3, R3, 0x18, 0x2 ;  /* 0x0000001803037811 */ /* 0x000fe200078e10ff */
[----:B------:R-:W-:Y:S01]  /*3a90*/  IMAD R21, R20, R21, RZ ;  /* 0x0000001514157224 */ /* 0x000fe200078e02ff */
[----:B------:R-:W0:Y:S01]  /*3aa0*/  LDCU UR4, c[0x0][0x380] ;  /* 0x00007000ff0477ac */ /* 0x000e220008000800 */
[----:B------:R-:W-:Y:S02]  /*3ab0*/  IMAD.MOV R0, RZ, RZ, -R0 ;  /* 0x000000ffff007224 */ /* 0x000fe400078e0a00 */
[----:B------:R-:W-:-:S07]  /*3ac0*/  VIADD R7, R3, 0xfffffff8 ;  /* 0xfffffff803077836 */ /* 0x000fce0000000000 */
.L_x_147:
        /* <DEDUP_REMOVED lines=75> */
.L_x_142:
        /* <DEDUP_REMOVED lines=18> */
.L_x_151:
        /* <DEDUP_REMOVED lines=343> */
.L_x_150:
[----:B------:R-:W-:-:S07]  /*5610*/  VIADD R4, R2, 0xfffffffe ;  /* 0xfffffffe02047836 */ /* 0x000fce0000000000 */
.L_x_149:
[----:B------:R-:W-:Y:S05]  /*5620*/  BSYNC.RECONVERGENT B0 ;  /* 0x0000000000007941 */ /* 0x000fea0003800200 */
.L_x_148:
[----:B------:R-:W-:-:S13]  /*5630*/  ISETP.NE.AND P0, PT, R0, RZ, PT ;  /* 0x000000ff0000720c */ /* 0x000fda0003f05270 */
[----:B------:R-:W-:Y:S05]  /*5640*/  @!P0 EXIT ;  /* 0x000000000000894d */ /* 0x000fea0003800000 */
[----:B------:R-:W-:Y:S01]  /*5650*/  LEA R3, R3, 0x18, 0x2 ;  /* 0x0000001803037811 */ /* 0x000fe200078e10ff */
[----:B------:R-:W-:Y:S01]  /*5660*/  IMAD R21, R4, R21, RZ ;  /* 0x0000001504157224 */ /* 0x000fe200078e02ff */
[----:B------:R-:W-:Y:S01]  /*5670*/  IADD3 R7, PT, PT, -R0, RZ, RZ ;  /* 0x000000ff00077210 */ /* 0x000fe20007ffe1ff */
[----:B------:R-:W0:Y:S02]  /*5680*/  LDCU UR8, c[0x0][0x380] ;  /* 0x00007000ff0877ac */ /* 0x000e240008000800 */
[----:B------:R-:W-:-:S07]  /*5690*/  VIADD R0, R3, 0xfffffff8 ;  /* 0xfffffff803007836 */ /* 0x000fce0000000000 */
.L_x_152:
        /* <DEDUP_REMOVED lines=91> */
.L_x_153:
        /* <DEDUP_REMOVED lines=11> */
.L_x_182:


//--------------------- .text._Z25updateVariableNode_kerneliiPKiS0_S0_S0_PcPi --------------------------
	.section	.text._Z25updateVariableNode_kerneliiPKiS0_S0_S0_PcPi,"ax",@progbits
	.align	128
        .global         _Z25updateVariableNode_kerneliiPKiS0_S0_S0_PcPi
        .type           _Z25updateVariableNode_kerneliiPKiS0_S0_S0_PcPi,@function
        .size           _Z25updateVariableNode_kerneliiPKiS0_S0_S0_PcPi,(.L_x_183 - _Z25updateVariableNode_kerneliiPKiS0_S0_S0_PcPi)
        .other          _Z25updateVariableNode_kerneliiPKiS0_S0_S0_PcPi,@"STO_CUDA_ENTRY STV_DEFAULT"
_Z25updateVariableNode_kerneliiPKiS0_S0_S0_PcPi:
.text._Z25updateVariableNode_kerneliiPKiS0_S0_S0_PcPi:
[----:B------:R-:W-:Y:S01]  /*0000*/  LDC R1, c[0x0][0x37c] ;  /* 0x0000df00ff017b82 */ /* 0x000fe20000000800 */
[----:B------:R-:W0:Y:S07]  /*0010*/  S2R R2, SR_TID.X ;  /* 0x0000000000027919 */ /* 0x000e2e0000002100 */
[----:B------:R-:W0:Y:S08]  /*0020*/  S2UR UR4, SR_CTAID.X ;  /* 0x00000000000479c3 */ /* 0x000e300000002500 */
[----:B------:R-:W0:Y:S08]  /*0030*/  LDC R3, c[0x0][0x360] ;  /* 0x0000d800ff037b82 */ /* 0x000e300000000800 */
[----:B------:R-:W1:Y:S01]  /*0040*/  LDC R0, c[0x0][0x380] ;  /* 0x0000e000ff007b82 */ /* 0x000e620000000800 */
[----:B0-----:R-:W-:-:S05]  /*0050*/  IMAD R3, R3, UR4, R2 ;  /* 0x0000000403037c24 */ /* 0x001fca000f8e0202 */
[----:B-1----:R-:W-:-:S13]  /*0060*/  ISETP.GE.AND P0, PT, R3, R0, PT ;  /* 0x000000000300720c */ /* 0x002fda0003f06270 */
[----:B------:R-:W-:Y:S05]  /*0070*/  @P0 EXIT ;  /* 0x000000000000094d */ /* 0x000fea0003800000 */
[----:B------:R-:W0:Y:S01]  /*0080*/  LDC.64 R12, c[0x0][0x388] ;  /* 0x0000e200ff0c7b82 */ /* 0x000e220000000a00 */
[----:B------:R-:W1:Y:S07]  /*0090*/  LDCU.64 UR4, c[0x0][0x358] ;  /* 0x00006b00ff0477ac */ /* 0x000e6e0008000a00 */
[----:B------:R-:W2:Y:S01]  /*00a0*/  LDC.64 R4, c[0x0][0x3a0] ;  /* 0x0000e800ff047b82 */ /* 0x000ea20000000a00 */
[----:B0-----:R-:W-:-:S05]  /*00b0*/  IMAD.WIDE R12, R3, 0x4, R12 ;  /* 0x00000004030c7825 */ /* 0x001fca00078e020c */
[----:B-1----:R-:W3:Y:S01]  /*00c0*/  LDG.E R2, desc[UR4][R12.64] ;  /* 0x000000040c027981 */ /* 0x002ee2000c1e1900 */
[----:B--2---:R-:W-:-:S05]  /*00d0*/  IMAD.WIDE R4, R3, 0x4, R4 ;  /* 0x0000000403047825 */ /* 0x004fca00078e0204 */
[----:B------:R0:W5:Y:S01]  /*00e0*/  LDG.E R23, desc[UR4][R4.64] ;  /* 0x0000000404177981 */ /* 0x000162000c1e1900 */
[----:B------:R-:W-:Y:S01]  /*00f0*/  BSSY.RECONVERGENT B0, `(.L_x_154) ;  /* 0x00000b5000007945 */ /* 0x000fe20003800200 */
[----:B---3--:R-:W-:-:S13]  /*0100*/  ISETP.GE.AND P0, PT, R2, 0x1, PT ;  /* 0x000000010200780c */ /* 0x008fda0003f06270 */
[----:B0-----:R-:W-:Y:S05]  /*0110*/  @!P0 BRA `(.L_x_155) ;  /* 0x0000000800c88947 */ /* 0x001fea0003800000 */
[C---:B------:R-:W-:Y:S01]  /*0120*/  ISETP.GE.U32.AND P1, PT, R2.reuse, 0x10, PT ;  /* 0x000000100200780c */ /* 0x040fe20003f26070 */
[----:B------:R-:W-:Y:S01]  /*0130*/  BSSY.RECONVERGENT B1, `(.L_x_156) ;  /* 0x0000056000017945 */ /* 0x000fe20003800200 */
[----:B------:R-:W-:Y:S01]  /*0140*/  LOP3.LUT R5, R2, 0xf, RZ, 0xc0, !PT ;  /* 0x0000000f02057812 */ /* 0x000fe200078ec0ff */
[----:B------:R-:W-:-:S03]  /*0150*/  HFMA2 R6, -RZ, RZ, 0, 0 ;  /* 0x00000000ff067431 */ /* 0x000fc600000001ff */
[----:B------:R-:W-:-:S07]  /*0160*/  ISETP.NE.AND P0, PT, R5, RZ, PT ;  /* 0x000000ff0500720c */ /* 0x000fce0003f05270 */
[----:B------:R-:W-:Y:S06]  /*0170*/  @!P1 BRA `(.L_x_157) ;  /* 0x0000000400449947 */ /* 0x000fec0003800000 */
[----:B------:R-:W-:Y:S02]  /*0180*/  LOP3.LUT R6, R2, 0x7ffffff0, RZ, 0xc0, !PT ;  /* 0x7ffffff002067812 */ /* 0x000fe400078ec0ff */
[----:B------:R-:W-:Y:S02]  /*0190*/  MOV R7, R3 ;  /* 0x0000000300077202 */ /* 0x000fe40000000f00 */
[----:B------:R-:W-:-:S07]  /*01a0*/  IADD3 R4, PT, PT, -R6, RZ, RZ ;  /* 0x000000ff06047210 */ /* 0x000fce0007ffe1ff */
.L_x_158:
        /* <DEDUP_REMOVED lines=8> */
[----:B------:R-:W-:-:S05]  /*0230*/  IMAD.WIDE R10, R0, 0x4, R20 ;  /* 0x00000004000a7825 */ /* 0x000fca00078e0214 */
[----:B------:R-:W4:Y:S01]  /*0240*/  LDG.E R29, desc[UR4][R10.64] ;  /* 0x000000040a1d7981 */ /* 0x000f22000c1e1900 */
[----:B-1----:R-:W-:-:S04]  /*0250*/  IMAD.WIDE R16, R17, 0x4, R18 ;  /* 0x0000000411107825 */ /* 0x002fc800078e0212 */
[--C-:B--2---:R-:W-:Y:S02]  /*0260*/  IMAD.WIDE R24, R25, 0x4, R18.reuse ;  /* 0x0000000419187825 */ /* 0x104fe400078e0212 */
[----:B------:R-:W2:Y:S04]  /*0270*/  LDG.E R16, desc[UR4][R16.64] ;  /* 0x0000000410107981 */ /* 0x000ea8000c1e1900 */
[----:B------:R-:W2:Y:S01]  /*0280*/  LDG.E R24, desc[UR4][R24.64] ;  /* 0x0000000418187981 */ /* 0x000ea2000c1e1900 */
[----:B---3--:R-:W-:-:S04]  /*0290*/  IMAD.WIDE R26, R27, 0x4, R18 ;  /* 0x000000041b1a7825 */ /* 0x008fc800078e0212 */
[----:B----4-:R-:W-:Y:S01]  /*02a0*/  IMAD.WIDE R14, R29, 0x4, R18 ;  /* 0x000000041d0e7825 */ /* 0x010fe200078e0212 */
[----:B------:R-:W3:Y:S04]  /*02b0*/  LDG.E R8, desc[UR4][R26.64] ;  /* 0x000000041a087981 */ /* 0x000ee8000c1e1900 */
[----:B------:R0:W3:Y:S01]  /*02c0*/  LDG.E R17, desc[UR4][R14.64] ;  /* 0x000000040e117981 */ /* 0x0000e2000c1e1900 */
[----:B------:R-:W-:-:S05]  /*02d0*/  IMAD.WIDE R28, R0, 0x4, R10 ;  /* 0x00000004001c7825 */ /* 0x000fca00078e020a */
[----:B------:R1:W4:Y:S01]  /*02e0*/  LDG.E R9, desc[UR4][R28.64] ;  /* 0x000000041c097981 */ /* 0x000322000c1e1900 */
[----:B0-----:R-:W-:-:S05]  /*02f0*/  IMAD.WIDE R14, R0, 0x4, R28 ;  /* 0x00000004000e7825 */ /* 0x001fca00078e021c */
[----:B------:R-:W4:Y:S01]  /*0300*/  LDG.E R22, desc[UR4][R14.64] ;  /* 0x000000040e167981 */ /* 0x000f22000c1e1900 */
[----:B------:R-:W-:-:S05]  /*0310*/  IMAD.WIDE R10, R0, 0x4, R14 ;  /* 0x00000004000a7825 */ /* 0x000fca00078e020e */
[----:B------:R0:W4:Y:S01]  /*0320*/  LDG.E R25, desc[UR4][R10.64] ;  /* 0x000000040a197981 */ /* 0x000122000c1e1900 */
[----:B------:R-:W-:-:S04]  /*0330*/  IMAD.WIDE R20, R0, 0x4, R10 ;  /* 0x0000000400147825 */ /* 0x000fc800078e020a */
[C---:B-1----:R-:W-:Y:S02]  /*0340*/  IMAD.WIDE R28, R0.reuse, 0x4, R20 ;  /* 0x00000004001c7825 */ /* 0x042fe400078e0214 */
[----:B------:R-:W4:Y:S02]  /*0350*/  LDG.E R20, desc[UR4][R20.64] ;  /* 0x0000000414147981 */ /* 0x000f24000c1e1900 */
[----:B------:R-:W-:-:S04]  /*0360*/  IMAD.WIDE R26, R0, 0x4, R28 ;  /* 0x00000004001a7825 */ /* 0x000fc800078e021c */
[C---:B0-----:R-:W-:Y:S01]  /*0370*/  IMAD.WIDE R10, R0.reuse, 0x4, R26 ;  /* 0x00000004000a7825 */ /* 0x041fe200078e021a */
[----:B------:R-:W4:Y:S04]  /*0380*/  LDG.E R21, desc[UR4][R28.64] ;  /* 0x000000041c157981 */ /* 0x000f28000c1e1900 */
[----:B------:R-:W4:Y:S01]  /*0390*/  LDG.E R27, desc[UR4][R26.64] ;  /* 0x000000041a1b7981 */ /* 0x000f22000c1e1900 */
[----:B------:R-:W-:Y:S01]  /*03a0*/  IMAD.WIDE R14, R0, 0x4, R10 ;  /* 0x00000004000e7825 */ /* 0x000fe200078e020a */
[----:B--2--5:R-:W-:Y:S02]  /*03b0*/  IADD3 R23, PT, PT, R24, R16, R23 ;  /* 0x0000001018177210 */ /* 0x024fe40007ffe017 */
[----:B------:R0:W2:Y:S02]  /*03c0*/  LDG.E R16, desc[UR4][R10.64] ;  /* 0x000000040a107981 */ /* 0x0000a4000c1e1900 */
[C---:B0-----:R-:W-:Y:S01]  /*03d0*/  IMAD.WIDE R10, R0.reuse, 0x4, R14 ;  /* 0x00000004000a7825 */ /* 0x041fe200078e020e */
[----:B---3--:R-:W-:Y:S01]  /*03e0*/  IADD3 R8, PT, PT, R17, R8, R23 ;  /* 0x0000000811087210 */ /* 0x008fe20007ffe017 */
[----:B------:R-:W3:Y:S02]  /*03f0*/  LDG.E R14, desc[UR4][R14.64] ;  /* 0x000000040e0e7981 */ /* 0x000ee4000c1e1900 */
[----:B------:R-:W-:-:S02]  /*0400*/  IMAD.WIDE R28, R0, 0x4, R10 ;  /* 0x00000004001c7825 */ /* 0x000fc400078e020a */
[----:B------:R0:W3:Y:S04]  /*0410*/  LDG.E R23, desc[UR4][R10.64] ;  /* 0x000000040a177981 */ /* 0x0000e8000c1e1900 */
[----:B------:R1:W3:Y:S01]  /*0420*/  LDG.E R17, desc[UR4][R28.64] ;  /* 0x000000041c117981 */ /* 0x0002e2000c1e1900 */
[----:B0-----:R-:W-:-:S05]  /*0430*/  IMAD.WIDE R10, R0, 0x4, R28 ;  /* 0x00000004000a7825 */ /* 0x001fca00078e021c */
[----:B------:R4:W3:Y:S01]  /*0440*/  LDG.E R15, desc[UR4][R10.64] ;  /* 0x000000040a0f7981 */ /* 0x0008e2000c1e1900 */
[----:B-1----:R-:W-:-:S06]  /*0450*/  IMAD.WIDE R28, R0, 0x4, R10 ;  /* 0x00000004001c7825 */ /* 0x002fcc00078e020a */
[----:B------:R-:W3:Y:S01]  /*0460*/  LDG.E R29, desc[UR4][R28.64] ;  /* 0x000000041c1d7981 */ /* 0x000ee2000c1e1900 */
[----:B----4-:R-:W-:-:S05]  /*0470*/  IMAD.WIDE R10, R9, 0x4, R18 ;  /* 0x00000004090a7825 */ /* 0x010fca00078e0212 */
[----:B------:R0:W4:Y:S01]  /*0480*/  LDG.E R9, desc[UR4][R10.64] ;  /* 0x000000040a097981 */ /* 0x000122000c1e1900 */
[----:B------:R-:W-:-:S04]  /*0490*/  IMAD.WIDE R24, R25, 0x4, R18 ;  /* 0x0000000419187825 */ /* 0x000fc800078e0212 */
[----:B0-----:R-:W-:-:S06]  /*04a0*/  IMAD.WIDE R10, R22, 0x4, R18 ;  /* 0x00000004160a7825 */ /* 0x001fcc00078e0212 */
[----:B------:R-:W4:Y:S01]  /*04b0*/  LDG.E R10, desc[UR4][R10.64] ;  /* 0x000000040a0a7981 */ /* 0x000f22000c1e1900 */
[----:B------:R-:W-:-:S06]  /*04c0*/  IMAD.WIDE R26, R27, 0x4, R18 ;  /* 0x000000041b1a7825 */ /* 0x000fcc00078e0212 */
[----:B------:R-:W4:Y:S04]  /*04d0*/  LDG.E R26, desc[UR4][R26.64] ;  /* 0x000000041a1a7981 */ /* 0x000f28000c1e1900 */
[----:B------:R0:W4:Y:S02]  /*04e0*/  LDG.E R11, desc[UR4][R24.64] ;  /* 0x00000004180b7981 */ /* 0x000124000c1e1900 */
[----:B0-----:R-:W-:-:S04]  /*04f0*/  IMAD.WIDE R24, R20, 0x4, R18 ;  /* 0x0000000414187825 */ /* 0x001fc800078e0212 */
[--C-:B------:R-:W-:Y:S02]  /*0500*/  IMAD.WIDE R20, R21, 0x4, R18.reuse ;  /* 0x0000000415147825 */ /* 0x100fe400078e0212 */
[----:B------:R-:W4:Y:S04]  /*0510*/  LDG.E R24, desc[UR4][R24.64] ;  /* 0x0000000418187981 */ /* 0x000f28000c1e1900 */
[----:B------:R2:W4:Y:S02]  /*0520*/  LDG.E R25, desc[UR4][R20.64] ;  /* 0x0000000414197981 */ /* 0x000524000c1e1900 */
[----:B--2---:R-:W-:-:S05]  /*0530*/  IMAD.WIDE R20, R16, 0x4, R18 ;  /* 0x0000000410147825 */ /* 0x004fca00078e0212 */
[----:B------:R3:W2:Y:S02]  /*0540*/  LDG.E R27, desc[UR4][R20.64] ;  /* 0x00000004141b7981 */ /* 0x0006a4000c1e1900 */
[----:B---3--:R-:W-:-:S04]  /*0550*/  IMAD.WIDE R20, R14, 0x4, R18 ;  /* 0x000000040e147825 */ /* 0x008fc800078e0212 */
[--C-:B------:R-:W-:Y:S02]  /*0560*/  IMAD.WIDE R22, R23, 0x4, R18.reuse ;  /* 0x0000000417167825 */ /* 0x100fe400078e0212 */
[----:B------:R-:W2:Y:S02]  /*0570*/  LDG.E R20, desc[UR4][R20.64] ;  /* 0x0000000414147981 */ /* 0x000ea4000c1e1900 */
[--C-:B------:R-:W-:Y:S02]  /*0580*/  IMAD.WIDE R16, R17, 0x4, R18.reuse ;  /* 0x0000000411107825 */ /* 0x100fe400078e0212 */
[----:B------:R-:W3:Y:S04]  /*0590*/  LDG.E R22, desc[UR4][R22.64] ;  /* 0x0000000416167981 */ /* 0x000ee8000c1e1900 */
[----:B------:R-:W3:Y:S01]  /*05a0*/  LDG.E R17, desc[UR4][R16.64] ;  /* 0x0000000410117981 */ /* 0x000ee2000c1e1900 */
[----:B------:R-:W-:-:S06]  /*05b0*/  IMAD.WIDE R14, R15, 0x4, R18 ;  /* 0x000000040f0e7825 */ /* 0x000fcc00078e0212 */
[----:B------:R-:W3:Y:S01]  /*05c0*/  LDG.E R15, desc[UR4][R14.64] ;  /* 0x000000040e0f7981 */ /* 0x000ee2000c1e1900 */
[----:B------:R-:W-:-:S06]  /*05d0*/  IMAD.WIDE R18, R29, 0x4, R18 ;  /* 0x000000041d127825 */ /* 0x000fcc00078e0212 */
[----:B------:R-:W3:Y:S01]  /*05e0*/  LDG.E R18, desc[UR4][R18.64] ;  /* 0x0000000412127981 */ /* 0x000ee2000c1e1900 */
[----:B------:R-:W-:-:S04]  /*05f0*/  IADD3 R4, PT, PT, R4, 0x10, RZ ;  /* 0x0000001004047810 */ /* 0x000fc80007ffe0ff */
[----:B------:R-:W-:Y:S02]  /*0600*/  ISETP.NE.AND P1, PT, R4, RZ, PT ;  /* 0x000000ff0400720c */ /* 0x000fe40003f25270 */
[----:B----4-:R-:W-:Y:S02]  /*0610*/  IADD3 R8, PT, PT, R10, R9, R8 ;  /* 0x000000090a087210 */ /* 0x010fe40007ffe008 */
[----:B------:R-:W-:Y:S02]  /*0620*/  LEA R7, R0, R7, 0x4 ;  /* 0x0000000700077211 */ /* 0x000fe400078e20ff */
[----:B------:R-:W-:-:S04]  /*0630*/  IADD3 R8, PT, PT, R24, R11, R8 ;  /* 0x0000000b18087210 */ /* 0x000fc80007ffe008 */
[----:B------:R-:W-:-:S04]  /*0640*/  IADD3 R8, PT, PT, R26, R25, R8 ;  /* 0x000000191a087210 */ /* 0x000fc80007ffe008 */
[----:B--2---:R-:W-:-:S04]  /*0650*/  IADD3 R8, PT, PT, R20, R27, R8 ;  /* 0x0000001b14087210 */ /* 0x004fc80007ffe008 */
[----:B---3--:R-:W-:-:S04]  /*0660*/  IADD3 R8, PT, PT, R17, R22, R8 ;  /* 0x0000001611087210 */ /* 0x008fc80007ffe008 */
[----:B------:R-:W-:Y:S01]  /*0670*/  IADD3 R23, PT, PT, R18, R15, R8 ;  /* 0x0000000f12177210 */ /* 0x000fe20007ffe008 */
[----:B------:R-:W-:Y:S06]  /*0680*/  @P1 BRA `(.L_x_158) ;  /* 0xfffffff800c81947 */ /* 0x000fec000383ffff */
.L_x_157:
[----:B------:R-:W-:Y:S05]  /*0690*/  BSYNC.RECONVERGENT B1 ;  /* 0x0000000000017941 */ /* 0x000fea0003800200 */
.L_x_156:
[----:B------:R-:W-:Y:S05]  /*06a0*/  @!P0 BRA `(.L_x_155) ;  /* 0x0000000400648947 */ /* 0x000fea0003800000 */
[----:B------:R-:W-:Y:S01]  /*06b0*/  ISETP.GE.U32.AND P0, PT, R5, 0x8, PT ;  /* 0x000000080500780c */ /* 0x000fe20003f06070 */
[----:B------:R-:W-:Y:S01]  /*06c0*/  BSSY.RECONVERGENT B1, `(.L_x_159) ;  /* 0x000002c000017945 */ /* 0x000fe20003800200 */
[----:B------:R-:W-:-:S04]  /*06d0*/  LOP3.LUT R22, R2, 0x7, RZ, 0xc0, !PT ;  /* 0x0000000702167812 */ /* 0x000fc800078ec0ff */
[----:B------:R-:W-:-:S07]  /*06e0*/  ISETP.NE.AND P1, PT, R22, RZ, PT ;  /* 0x000000ff1600720c */ /* 0x000fce0003f25270 */
[----:B------:R-:W-:Y:S06]  /*06f0*/  @!P0 BRA `(.L_x_160) ;  /* 0x0000000000a08947 */ /* 0x000fec0003800000 */
[----:B------:R-:W0:Y:S01]  /*0700*/  LDC.64 R14, c[0x0][0x398] ;  /* 0x0000e600ff0e7b82 */ /* 0x000e220000000a00 */
[----:B------:R-:W-:-:S04]  /*0710*/  IMAD R5, R6, R0, R3 ;  /* 0x0000000006057224 */ /* 0x000fc800078e0203 */
[----:B0-----:R-:W-:-:S03]  /*0720*/  IMAD.WIDE R14, R5, 0x4, R14 ;  /* 0x00000004050e7825 */ /* 0x001fc600078e020e */
[----:B------:R-:W0:Y:S01]  /*0730*/  LDC.64 R4, c[0x0][0x390] ;  /* 0x0000e400ff047b82 */ /* 0x000e220000000a00 */
[C---:B------:R-:W-:Y:S02]  /*0740*/  IMAD.WIDE R8, R0.reuse, 0x4, R14 ;  /* 0x0000000400087825 */ /* 0x040fe400078e020e */
[----:B------:R-:W0:Y:S02]  /*0750*/  LDG.E R15, desc[UR4][R14.64] ;  /* 0x000000040e0f7981 */ /* 0x000e24000c1e1900 */
[C---:B------:R-:W-:Y:S02]  /*0760*/  IMAD.WIDE R10, R0.reuse, 0x4, R8 ;  /* 0x00000004000a7825 */ /* 0x040fe400078e0208 */
[----:B------:R-:W2:Y:S02]  /*0770*/  LDG.E R9, desc[UR4][R8.64] ;  /* 0x0000000408097981 */ /* 0x000ea4000c1e1900 */
[C---:B------:R-:W-:Y:S02]  /*0780*/  IMAD.WIDE R16, R0.reuse, 0x4, R10 ;  /* 0x0000000400107825 */ /* 0x040fe400078e020a */
[----:B------:R-:W3:Y:S02]  /*0790*/  LDG.E R11, desc[UR4][R10.64] ;  /* 0x000000040a0b7981 */ /* 0x000ee4000c1e1900 */
[----:B------:R-:W-:-:S02]  /*07a0*/  IMAD.WIDE R26, R0, 0x4, R16 ;  /* 0x00000004001a7825 */ /* 0x000fc400078e0210 */
[----:B------:R-:W4:Y:S02]  /*07b0*/  LDG.E R17, desc[UR4][R16.64] ;  /* 0x0000000410117981 */ /* 0x000f24000c1e1900 */
[C---:B------:R-:W-:Y:S02]  /*07c0*/  IMAD.WIDE R20, R0.reuse, 0x4, R26 ;  /* 0x0000000400147825 */ /* 0x040fe400078e021a */
[----:B------:R-:W4:Y:S02]  /*07d0*/  LDG.E R7, desc[UR4][R26.64] ;  /* 0x000000041a077981 */ /* 0x000f24000c1e1900 */
[C---:B------:R-:W-:Y:S02]  /*07e0*/  IMAD.WIDE R24, R0.reuse, 0x4, R20 ;  /* 0x0000000400187825 */ /* 0x040fe400078e0214 */
[----:B------:R-:W4:Y:S02]  /*07f0*/  LDG.E R21, desc[UR4][R20.64] ;  /* 0x0000000414157981 */ /* 0x000f24000c1e1900 */
[----:B------:R-:W-:-:S02]  /*0800*/  IMAD.WIDE R18, R0, 0x4, R24 ;  /* 0x0000000400127825 */ /* 0x000fc400078e0218 */
[----:B------:R-:W4:Y:S04]  /*0810*/  LDG.E R25, desc[UR4][R24.64] ;  /* 0x0000000418197981 */ /* 0x000f28000c1e1900 */
[----:B------:R-:W4:Y:S01]  /*0820*/  LDG.E R19, desc[UR4][R18.64] ;  /* 0x0000000412137981 */ /* 0x000f22000c1e1900 */
[----:B0-----:R-:W-:-:S04]  /*0830*/  IMAD.WIDE R14, R15, 0x4, R4 ;  /* 0x000000040f0e7825 */ /* 0x001fc800078e0204 */
[--C-:B--2---:R-:W-:Y:S02]  /*0840*/  IMAD.WIDE R8, R9, 0x4, R4.reuse ;  /* 0x0000000409087825 */ /* 0x104fe400078e0204 */
[----:B------:R-:W2:Y:S02]  /*0850*/  LDG.E R14, desc[UR4][R14.64] ;  /* 0x000000040e0e7981 */ /* 0x000ea4000c1e1900 */
[--C-:B---3--:R-:W-:Y:S02]  /*0860*/  IMAD.WIDE R10, R11, 0x4, R4.reuse ;  /* 0x000000040b0a7825 */ /* 0x108fe400078e0204 */
[----:B------:R-:W2:Y:S02]  /*0870*/  LDG.E R8, desc[UR4][R8.64] ;  /* 0x0000000408087981 */ /* 0x000ea4000c1e1900 */
[--C-:B----4-:R-:W-:Y:S02]  /*0880*/  IMAD.WIDE R16, R17, 0x4, R4.reuse ;  /* 0x0000000411107825 */ /* 0x110fe400078e0204 */
[----:B------:R-:W3:Y:S02]  /*0890*/  LDG.E R10, desc[UR4][R10.64] ;  /* 0x000000040a0a7981 */ /* 0x000ee4000c1e1900 */
[----:B------:R-:W-:-:S02]  /*08a0*/  IMAD.WIDE R26, R7, 0x4, R4 ;  /* 0x00000004071a7825 */ /* 0x000fc400078e0204 */
[----:B------:R-:W3:Y:S04]  /*08b0*/  LDG.E R16, desc[UR4][R16.64] ;  /* 0x0000000410107981 */ /* 0x000ee8000c1e1900 */
[----:B------:R-:W4:Y:S01]  /*08c0*/  LDG.E R26, desc[UR4][R26.64] ;  /* 0x000000041a1a7981 */ /* 0x000f22000c1e1900 */
[----:B------:R-:W-:-:S04]  /*08d0*/  IMAD.WIDE R20, R21, 0x4, R4 ;  /* 0x0000000415147825 */ /* 0x000fc800078e0204 */
[--C-:B------:R-:W-:Y:S02]  /*08e0*/  IMAD.WIDE R24, R25, 0x4, R4.reuse ;  /* 0x0000000419187825 */ /* 0x100fe400078e0204 */
[----:B------:R-:W4:Y:S02]  /*08f0*/  LDG.E R20, desc[UR4][R20.64] ;  /* 0x0000000414147981 */ /* 0x000f24000c1e1900 */
[----:B------:R-:W-:Y:S02]  /*0900*/  IMAD.WIDE R4, R19, 0x4, R4 ;  /* 0x0000000413047825 */ /* 0x000fe400078e0204 */
[----:B------:R-:W4:Y:S04]  /*0910*/  LDG.E R24, desc[UR4][R24.64] ;  /* 0x0000000418187981 */ /* 0x000f28000c1e1900 */
[----:B------:R-:W4:Y:S01]  /*0920*/  LDG.E R4, desc[UR4][R4.64] ;  /* 0x0000000404047981 */ /* 0x000f22000c1e1900 */
[----:B------:R-:W-:-:S02]  /*0930*/  IADD3 R6, PT, PT, R6, 0x8, RZ ;  /* 0x0000000806067810 */ /* 0x000fc40007ffe0ff */
[----:B--2--5:R-:W-:-:S04]  /*0940*/  IADD3 R23, PT, PT, R8, R14, R23 ;  /* 0x0000000e08177210 */ /* 0x024fc80007ffe017 */
[----:B---3--:R-:W-:-:S04]  /*0950*/  IADD3 R23, PT, PT, R16, R10, R23 ;  /* 0x0000000a10177210 */ /* 0x008fc80007ffe017 */
[----:B----4-:R-:W-:-:S04]  /*0960*/  IADD3 R23, PT, PT, R20, R26, R23 ;  /* 0x0000001a14177210 */ /* 0x010fc80007ffe017 */
[----:B------:R-:W-:-:S07]  /*0970*/  IADD3 R23, PT, PT, R4, R24, R23 ;  /* 0x0000001804177210 */ /* 0x000fce0007ffe017 */
.L_x_160:
[----:B------:R-:W-:Y:S05]  /*0980*/  BSYNC.RECONVERGENT B1 ;  /* 0x0000000000017941 */ /* 0x000fea0003800200 */
.L_x_159:
        /* <DEDUP_REMOVED lines=9> */
[----:B------:R-:W0:Y:S02]  /*0a20*/  LDC.64 R4, c[0x0][0x390] ;  /* 0x0000e400ff047b82 */ /* 0x000e240000000a00 */
[----:B------:R-:W0:Y:S01]  /*0a30*/  LDG.E R11, desc[UR4][R8.64] ;  /* 0x00000004080b7981 */ /* 0x000e22000c1e1900 */
[----:B------:R-:W-:-:S05]  /*0a40*/  IMAD.WIDE R14, R0, 0x4, R8 ;  /* 0x00000004000e7825 */ /* 0x000fca00078e0208 */
[----:B------:R-:W2:Y:S01]  /*0a50*/  LDG.E R17, desc[UR4][R14.64] ;  /* 0x000000040e117981 */ /* 0x000ea2000c1e1900 */
[----:B------:R-:W-:-:S05]  /*0a60*/  IMAD.WIDE R18, R0, 0x4, R14 ;  /* 0x0000000400127825 */ /* 0x000fca00078e020e */
[----:B------:R-:W3:Y:S01]  /*0a70*/  LDG.E R21, desc[UR4][R18.64] ;  /* 0x0000000412157981 */ /* 0x000ee2000c1e1900 */
[----:B------:R-:W-:-:S06]  /*0a80*/  IMAD.WIDE R24, R0, 0x4, R18 ;  /* 0x0000000400187825 */ /* 0x000fcc00078e0212 */
[----:B------:R-:W4:Y:S01]  /*0a90*/  LDG.E R25, desc[UR4][R24.64] ;  /* 0x0000000418197981 */ /* 0x000f22000c1e1900 */
[----:B0-----:R-:W-:-:S04]  /*0aa0*/  IMAD.WIDE R10, R11, 0x4, R4 ;  /* 0x000000040b0a7825 */ /* 0x001fc800078e0204 */
[--C-:B--2---:R-:W-:Y:S02]  /*0ab0*/  IMAD.WIDE R16, R17, 0x4, R4.reuse ;  /* 0x0000000411107825 */ /* 0x104fe400078e0204 */
[----:B------:R-:W2:Y:S02]  /*0ac0*/  LDG.E R10, desc[UR4][R10.64] ;  /* 0x000000040a0a7981 */ /* 0x000ea4000c1e1900 */
[--C-:B---3--:R-:W-:Y:S02]  /*0ad0*/  IMAD.WIDE R20, R21, 0x4, R4.reuse ;  /* 0x0000000415147825 */ /* 0x108fe400078e0204 */
[----:B------:R-:W2:Y:S04]  /*0ae0*/  LDG.E R16, desc[UR4][R16.64] ;  /* 0x0000000410107981 */ /* 0x000ea8000c1e1900 */
[----:B------:R-:W3:Y:S01]  /*0af0*/  LDG.E R20, desc[UR4][R20.64] ;  /* 0x0000000414147981 */ /* 0x000ee2000c1e1900 */
[----:B----4-:R-:W-:-:S06]  /*0b00*/  IMAD.WIDE R4, R25, 0x4, R4 ;  /* 0x0000000419047825 */ /* 0x010fcc00078e0204 */
[----:B------:R-:W3:Y:S01]  /*0b10*/  LDG.E R4, desc[UR4][R4.64] ;  /* 0x0000000404047981 */ /* 0x000ee2000c1e1900 */
[----:B------:R-:W-:Y:S02]  /*0b20*/  IADD3 R6, PT, PT, R6, 0x4, RZ ;  /* 0x0000000406067810 */ /* 0x000fe40007ffe0ff */
[----:B--2--5:R-:W-:-:S04]  /*0b30*/  IADD3 R23, PT, PT, R16, R10, R23 ;  /* 0x0000000a10177210 */ /* 0x024fc80007ffe017 */
[----:B---3--:R-:W-:-:S07]  /*0b40*/  IADD3 R23, PT, PT, R4, R20, R23 ;  /* 0x0000001404177210 */ /* 0x008fce0007ffe017 */
.L_x_162:
[----:B------:R-:W-:Y:S05]  /*0b50*/  BSYNC.RECONVERGENT B1 ;  /* 0x0000000000017941 */ /* 0x000fea0003800200 */
.L_x_161:
[----:B------:R-:W-:Y:S05]  /*0b60*/  @!P1 BRA `(.L_x_155) ;  /* 0x0000000000349947 */ /* 0x000fea0003800000 */
[----:B------:R-:W0:Y:S01]  /*0b70*/  LDC.64 R10, c[0x0][0x390] ;  /* 0x0000e400ff0a7b82 */ /* 0x000e220000000a00 */
[----:B------:R-:W-:Y:S01]  /*0b80*/  IMAD R15, R6, R0, R3 ;  /* 0x00000000060f7224 */ /* 0x000fe200078e0203 */
[----:B------:R-:W-:-:S06]  /*0b90*/  IADD3 R2, PT, PT, -R2, RZ, RZ ;  /* 0x000000ff02027210 */ /* 0x000fcc0007ffe1ff */
[----:B------:R-:W1:Y:S02]  /*0ba0*/  LDC.64 R8, c[0x0][0x398] ;  /* 0x0000e600ff087b82 */ /* 0x000e640000000a00 */
.L_x_163:
[----:B-1----:R-:W-:-:S06]  /*0bb0*/  IMAD.WIDE R4, R15, 0x4, R8 ;  /* 0x000000040f047825 */ /* 0x002fcc00078e0208 */
[----:B------:R-:W0:Y:S01]  /*0bc0*/  LDG.E R5, desc[UR4][R4.64] ;  /* 0x0000000404057981 */ /* 0x000e22000c1e1900 */
[----:B------:R-:W-:-:S04]  /*0bd0*/  IADD3 R2, PT, PT, R2, 0x1, RZ ;  /* 0x0000000102027810 */ /* 0x000fc80007ffe0ff */
[----:B------:R-:W-:Y:S01]  /*0be0*/  ISETP.NE.AND P0, PT, R2, RZ, PT ;  /* 0x000000ff0200720c */ /* 0x000fe20003f05270 */
[----:B0-----:R-:W-:-:S06]  /*0bf0*/  IMAD.WIDE R6, R5, 0x4, R10 ;  /* 0x0000000405067825 */ /* 0x001fcc00078e020a */
[----:B------:R-:W2:Y:S01]  /*0c00*/  LDG.E R6, desc[UR4][R6.64] ;  /* 0x0000000406067981 */ /* 0x000ea2000c1e1900 */
[----:B------:R-:W-:Y:S02]  /*0c10*/  IADD3 R15, PT, PT, R15, R0, RZ ;  /* 0x000000000f0f7210 */ /* 0x000fe40007ffe0ff */
[----:B--2--5:R-:W-:-:S03]  /*0c20*/  IADD3 R23, PT, PT, R6, R23, RZ ;  /* 0x0000001706177210 */ /* 0x024fc60007ffe0ff */
[----:B------:R-:W-:Y:S05]  /*0c30*/  @P0 BRA `(.L_x_163) ;  /* 0xfffffffc00dc0947 */ /* 0x000fea000383ffff */
.L_x_155:
[----:B------:R-:W-:Y:S05]  /*0c40*/  BSYNC.RECONVERGENT B0 ;  /* 0x0000000000007941 */ /* 0x000fea0003800200 */
.L_x_154:
        /* <DEDUP_REMOVED lines=9> */
[----:B------:R-:W-:-:S07]  /*0ce0*/  MOV R2, RZ ;  /* 0x000000ff00027202 */ /* 0x000fce0000000f00 */
[----:B------:R-:W1:Y:S08]  /*0cf0*/  LDC.64 R6, c[0x0][0x398] ;  /* 0x0000e600ff067b82 */ /* 0x000e700000000a00 */
[----:B------:R-:W2:Y:S02]  /*0d00*/  LDC.64 R8, c[0x0][0x3b0] ;  /* 0x0000ec00ff087b82 */ /* 0x000ea40000000a00 */
.L_x_164:
[----:B------:R-:W-:-:S04]  /*0d10*/  IMAD R17, R2, R0, R3 ;  /* 0x0000000002117224 */ /* 0x000fc800078e0203 */
[----:B-1----:R-:W-:-:S06]  /*0d20*/  IMAD.WIDE R10, R17, 0x4, R6 ;  /* 0x00000004110a7825 */ /* 0x002fcc00078e0206 */
[----:B------:R-:W0:Y:S02]  /*0d30*/  LDG.E R11, desc[UR4][R10.64] ;  /* 0x000000040a0b7981 */ /* 0x000e24000c1e1900 */
[----:B0-----:R-:W-:-:S06]  /*0d40*/  IMAD.WIDE R14, R11, 0x4, R4 ;  /* 0x000000040b0e7825 */ /* 0x001fcc00078e0204 */
[----:B------:R-:W3:Y:S01]  /*0d50*/  LDG.E R14, desc[UR4][R14.64] ;  /* 0x000000040e0e7981 */ /* 0x000ee2000c1e1900 */
[----:B--2---:R-:W-:Y:S01]  /*0d60*/  IMAD.WIDE R16, R17, 0x4, R8 ;  /* 0x0000000411107825 */ /* 0x004fe200078e0208 */
[----:B---3--:R-:W-:-:S05]  /*0d70*/  IADD3 R19, PT, PT, -R14, R23, RZ ;  /* 0x000000170e137210 */ /* 0x008fca0007ffe1ff */
[----:B------:R3:W-:Y:S04]  /*0d80*/  STG.E desc[UR4][R16.64], R19 ;  /* 0x0000001310007986 */ /* 0x0007e8000c101904 */
[----:B------:R-:W2:Y:S01]  /*0d90*/  LDG.E R21, desc[UR4][R12.64] ;  /* 0x000000040c157981 */ /* 0x000ea2000c1e1900 */
[----:B------:R-:W-:-:S04]  /*0da0*/  IADD3 R2, PT, PT, R2, 0x1, RZ ;  /* 0x0000000102027810 */ /* 0x000fc80007ffe0ff */
[----:B--2---:R-:W-:-:S13]  /*0db0*/  ISETP.GE.AND P0, PT, R2, R21, PT ;  /* 0x000000150200720c */ /* 0x004fda0003f06270 */
[----:B---3--:R-:W-:Y:S05]  /*0dc0*/  @!P0 BRA `(.L_x_164) ;  /* 0xfffffffc00d08947 */ /* 0x008fea000383ffff */
[----:B------:R-:W-:Y:S05]  /*0dd0*/  EXIT ;  /* 0x000000000000794d */ /* 0x000fea0003800000 */
.L_x_165:
        /* <DEDUP_REMOVED lines=10> */
.L_x_183:


//--------------------- .text._Z21syndrome_check_kernelPKcPKiiS2_Pi --------------------------
	.section	.text._Z21syndrome_check_kernelPKcPKiiS2_Pi,"ax",@progbits
	.align	128
        .global         _Z21syndrome_check_kernelPKcPKiiS2_Pi
        .type           _Z21syndrome_check_kernelPKcPKiiS2_Pi,@function
        .size           _Z21syndrome_check_kernelPKcPKiiS2_Pi,(.L_x_184 - _Z21syndrome_check_kernelPKcPKiiS2_Pi)
        .other          _Z21syndrome_check_kernelPKcPKiiS2_Pi,@"STO_CUDA_ENTRY STV_DEFAULT"
_Z21syndrome_check_kernelPKcPKiiS2_Pi:
.text._Z21syndrome_check_kernelPKcPKiiS2_Pi:
        /* <DEDUP_REMOVED lines=8> */
[C---:B------:R-:W-:Y:S01]  /*0080*/  ISETP.NE.AND P0, PT, R5.reuse, RZ, PT ;  /* 0x000000ff0500720c */ /* 0x040fe20003f05270 */
[----:B------:R-:W0:Y:S01]  /*0090*/  LDCU.64 UR4, c[0x0][0x358] ;  /* 0x00006b00ff0477ac */ /* 0x000e220008000a00 */
[----:B------:R-:W1:Y:S11]  /*00a0*/  LDC.64 R2, c[0x0][0x388] ;  /* 0x0000e200ff027b82 */ /* 0x000e760000000a00 */
[----:B------:R-:W0:Y:S01]  /*00b0*/  @!P0 LDC.64 R6, c[0x0][0x3a0] ;  /* 0x0000e800ff068b82 */ /* 0x000e220000000a00 */
[----:B-1----:R-:W-:Y:S01]  /*00c0*/  IMAD.WIDE R2, R5, 0x4, R2 ;  /* 0x0000000405027825 */ /* 0x002fe200078e0202 */
[----:B0-----:R0:W-:Y:S06]  /*00d0*/  @!P0 STG.E desc[UR4][R6.64], RZ ;  /* 0x000000ff06008986 */ /* 0x0011ec000c101904 */
[----:B------:R-:W-:Y:S06]  /*00e0*/  BAR.SYNC.DEFER_BLOCKING 0x0 ;  /* 0x0000000000007b1d */ /* 0x000fec0000010000 */
[----:B------:R-:W2:Y:S02]  /*00f0*/  LDG.E R3, desc[UR4][R2.64] ;  /* 0x0000000402037981 */ /* 0x000ea4000c1e1900 */
[----:B--2---:R-:W-:-:S13]  /*0100*/  ISETP.GE.AND P0, PT, R3, 0x1, PT ;  /* 0x000000010300780c */ /* 0x004fda0003f06270 */
[----:B0-----:R-:W-:Y:S05]  /*0110*/  @!P0 EXIT ;  /* 0x000000000000894d */ /* 0x001fea0003800000 */
[C---:B------:R-:W-:Y:S01]  /*0120*/  ISETP.GE.U32.AND P1, PT, R3.reuse, 0x10, PT ;  /* 0x000000100300780c */ /* 0x040fe20003f26070 */
[----:B------:R-:W0:Y:S01]  /*0130*/  LDCU.64 UR6, c[0x0][0x380] ;  /* 0x00007000ff0677ac */ /* 0x000e220008000a00 */
[----:B------:R-:W-:Y:S01]  /*0140*/  LOP3.LUT R4, R3, 0xf, RZ, 0xc0, !PT ;  /* 0x0000000f03047812 */ /* 0x000fe200078ec0ff */
[----:B------:R-:W-:Y:S01]  /*0150*/  BSSY.RECONVERGENT B0, `(.L_x_166) ;  /* 0x000008c000007945 */ /* 0x000fe20003800200 */
[----:B------:R-:W-:Y:S02]  /*0160*/  IMAD.MOV.U32 R6, RZ, RZ, RZ ;  /* 0x000000ffff067224 */ /* 0x000fe400078e00ff */
[----:B------:R-:W-:-:S07]  /*0170*/  ISETP.NE.AND P0, PT, R4, RZ, PT ;  /* 0x000000ff0400720c */ /* 0x000fce0003f05270 */
[----:B------:R-:W-:Y:S06]  /*0180*/  @!P1 BRA `(.L_x_167) ;  /* 0x0000000800209947 */ /* 0x000fec0003800000 */
[----:B------:R-:W1:Y:S01]  /*0190*/  LDC.64 R14, c[0x0][0x398] ;  /* 0x0000e600ff0e7b82 */ /* 0x000e620000000a00 */
[----:B------:R-:W-:Y:S01]  /*01a0*/  LOP3.LUT R2, R3, 0x7ffffff0, RZ, 0xc0, !PT ;  /* 0x7ffffff003027812 */ /* 0x000fe200078ec0ff */
[----:B------:R-:W-:-:S04]  /*01b0*/  IMAD.MOV.U32 R6, RZ, RZ, RZ ;  /* 0x000000ffff067224 */ /* 0x000fc800078e00ff */
[----:B------:R-:W-:-:S07]  /*01c0*/  IMAD.MOV R2, RZ, RZ, -R2 ;  /* 0x000000ffff027224 */ /* 0x000fce00078e0a02 */
.L_x_168:
[----:B-1----:R-:W-:-:S05]  /*01d0*/  IMAD.WIDE R8, R5, 0x4, R14 ;  /* 0x0000000405087825 */ /* 0x002fca00078e020e */
[----:B------:R-:W0:Y:S01]  /*01e0*/  LDG.E R19, desc[UR4][R8.64] ;  /* 0x0000000408137981 */ /* 0x000e22000c1e1900 */
[----:B------:R-:W-:-:S05]  /*01f0*/  IMAD.WIDE R10, R0, 0x4, R8 ;  /* 0x00000004000a7825 */ /* 0x000fca00078e0208 */
[----:B------:R-:W2:Y:S01]  /*0200*/  LDG.E R7, desc[UR4][R10.64] ;  /* 0x000000040a077981 */ /* 0x000ea2000c1e1900 */
[----:B------:R-:W-:-:S05]  /*0210*/  IMAD.WIDE R12, R0, 0x4, R10 ;  /* 0x00000004000c7825 */ /* 0x000fca00078e020a */
[----:B------:R-:W3:Y:S01]  /*0220*/  LDG.E R27, desc[UR4][R12.64] ;  /* 0x000000040c1b7981 */ /* 0x000ee2000c1e1900 */
[----:B------:R-:W-:-:S05]  /*0230*/  IMAD.WIDE R16, R0, 0x4, R12 ;  /* 0x0000000400107825 */ /* 0x000fca00078e020c */
[----:B------:R-:W4:Y:S01]  /*0240*/  LDG.E R26, desc[UR4][R16.64] ;  /* 0x00000004101a7981 */ /* 0x000f22000c1e1900 */
[----:B------:R-:W-:-:S05]  /*0250*/  IMAD.WIDE R20, R0, 0x4, R16 ;  /* 0x0000000400147825 */ /* 0x000fca00078e0210 */
[----:B------:R1:W5:Y:S02]  /*0260*/  LDG.E R25, desc[UR4][R20.64] ;  /* 0x0000000414197981 */ /* 0x000364000c1e1900 */
[----:B-1----:R-:W-:-:S05]  /*0270*/  IMAD.WIDE R20, R0, 0x4, R20 ;  /* 0x0000000400147825 */ /* 0x002fca00078e0214 */
[----:B------:R-:W5:Y:S01]  /*0280*/  LDG.E R24, desc[UR4][R20.64] ;  /* 0x0000000414187981 */ /* 0x000f62000c1e1900 */
[----:B------:R-:W-:-:S05]  /*0290*/  IMAD.WIDE R8, R0, 0x4, R20 ;  /* 0x0000000400087825 */ /* 0x000fca00078e0214 */
[----:B------:R-:W5:Y:S01]  /*02a0*/  LDG.E R23, desc[UR4][R8.64] ;  /* 0x0000000408177981 */ /* 0x000f62000c1e1900 */
[----:B------:R-:W-:-:S05]  /*02b0*/  IMAD.WIDE R28, R0, 0x4, R8 ;  /* 0x00000004001c7825 */ /* 0x000fca00078e0208 */
[----:B------:R1:W5:Y:S02]  /*02c0*/  LDG.E R22, desc[UR4][R28.64] ;  /* 0x000000041c167981 */ /* 0x000364000c1e1900 */
[----:B-1----:R-:W-:-:S05]  /*02d0*/  IMAD.WIDE R28, R0, 0x4, R28 ;  /* 0x00000004001c7825 */ /* 0x002fca00078e021c */
[----:B------:R-:W5:Y:S01]  /*02e0*/  LDG.E R13, desc[UR4][R28.64] ;  /* 0x000000041c0d7981 */ /* 0x000f62000c1e1900 */
[----:B------:R-:W-:-:S05]  /*02f0*/  IMAD.WIDE R16, R0, 0x4, R28 ;  /* 0x0000000400107825 */ /* 0x000fca00078e021c */
[----:B------:R-:W5:Y:S01]  /*0300*/  LDG.E R12, desc[UR4][R16.64] ;  /* 0x00000004100c7981 */ /* 0x000f62000c1e1900 */
[----:B------:R-:W-:-:S05]  /*0310*/  IMAD.WIDE R8, R0, 0x4, R16 ;  /* 0x0000000400087825 */ /* 0x000fca00078e0210 */
[----:B------:R-:W5:Y:S01]  /*0320*/  LDG.E R11, desc[UR4][R8.64] ;  /* 0x00000004080b7981 */ /* 0x000f62000c1e1900 */
[----:B------:R-:W-:-:S05]  /*0330*/  IMAD.WIDE R20, R0, 0x4, R8 ;  /* 0x0000000400147825 */ /* 0x000fca00078e0208 */
[----:B------:R1:W5:Y:S02]  /*0340*/  LDG.E R10, desc[UR4][R20.64] ;  /* 0x00000004140a7981 */ /* 0x000364000c1e1900 */
[----:B-1----:R-:W-:-:S05]  /*0350*/  IMAD.WIDE R20, R0, 0x4, R20 ;  /* 0x0000000400147825 */ /* 0x002fca00078e0214 */
[----:B------:R1:W5:Y:S02]  /*0360*/  LDG.E R9, desc[UR4][R20.64] ;  /* 0x0000000414097981 */ /* 0x000364000c1e1900 */
[----:B-1----:R-:W-:-:S05]  /*0370*/  IMAD.WIDE R20, R0, 0x4, R20 ;  /* 0x0000000400147825 */ /* 0x002fca00078e0214 */
[----:B------:R-:W5:Y:S01]  /*0380*/  LDG.E R8, desc[UR4][R20.64] ;  /* 0x0000000414087981 */ /* 0x000f62000c1e1900 */
[----:B------:R-:W-:-:S05]  /*0390*/  IMAD.WIDE R16, R0, 0x4, R20 ;  /* 0x0000000400107825 */ /* 0x000fca00078e0214 */
[----:B------:R1:W5:Y:S02]  /*03a0*/  LDG.E R28, desc[UR4][R16.64] ;  /* 0x00000004101c7981 */ /* 0x000364000c1e1900 */
[----:B-1----:R-:W-:-:S05]  /*03b0*/  IMAD.WIDE R16, R0, 0x4, R16 ;  /* 0x0000000400107825 */ /* 0x002fca00078e0210 */
[----:B------:R-:W5:Y:S01]  /*03c0*/  LDG.E R29, desc[UR4][R16.64] ;  /* 0x00000004101d7981 */ /* 0x000f62000c1e1900 */
[----:B0-----:R-:W-:-:S04]  /*03d0*/  IADD3 R18, P1, PT, R19, UR6, RZ ;  /* 0x0000000613127c10 */ /* 0x001fc8000ff3e0ff */
[----:B------:R-:W-:Y:S02]  /*03e0*/  LEA.HI.X.SX32 R19, R19, UR7, 0x1, P1 ;  /* 0x0000000713137c11 */ /* 0x000fe400088f0eff */
[----:B--2---:R-:W-:-:S03]  /*03f0*/  IADD3 R20, P1, PT, R7, UR6, RZ ;  /* 0x0000000607147c10 */ /* 0x004fc6000ff3e0ff */
[----:B------:R3:W2:Y:S01]  /*0400*/  LDG.E.U8 R16, desc[UR4][R18.64] ;  /* 0x0000000412107981 */ /* 0x0006a2000c1e1100 */
[----:B------:R-:W-:-:S05]  /*0410*/  LEA.HI.X.SX32 R21, R7, UR7, 0x1, P1 ;  /* 0x0000000707157c11 */ /* 0x000fca00088f0eff */
[----:B------:R4:W2:Y:S01]  /*0420*/  LDG.E.U8 R7, desc[UR4][R20.64] ;  /* 0x0000000414077981 */ /* 0x0008a2000c1e1100 */
[----:B---3--:R-:W-:-:S04]  /*0430*/  IADD3 R18, P1, PT, R27, UR6, RZ ;  /* 0x000000061b127c10 */ /* 0x008fc8000ff3e0ff */
[----:B------:R-:W-:Y:S02]  /*0440*/  LEA.HI.X.SX32 R19, R27, UR7, 0x1, P1 ;  /* 0x000000071b137c11 */ /* 0x000fe400088f0eff */
[----:B----4-:R-:W-:-:S03]  /*0450*/  IADD3 R20, P1, PT, R26, UR6, RZ ;  /* 0x000000061a147c10 */ /* 0x010fc6000ff3e0ff */
[----:B------:R-:W3:Y:S01]  /*0460*/  LDG.E.U8 R18, desc[UR4][R18.64] ;  /* 0x0000000412127981 */ /* 0x000ee2000c1e1100 */
[----:B------:R-:W-:Y:S02]  /*0470*/  LEA.HI.X.SX32 R21, R26, UR7, 0x1, P1 ;  /* 0x000000071a157c11 */ /* 0x000fe400088f0eff */
[----:B-----5:R-:W-:-:S03]  /*0480*/  IADD3 R26, P1, PT, R25, UR6, RZ ;  /* 0x00000006191a7c10 */ /* 0x020fc6000ff3e0ff */
[----:B------:R-:W4:Y:S01]  /*0490*/  LDG.E.U8 R17, desc[UR4][R20.64] ;  /* 0x0000000414117981 */ /* 0x000f22000c1e1100 */
[----:B------:R-:W-:-:S05]  /*04a0*/  LEA.HI.X.SX32 R27, R25, UR7, 0x1, P1 ;  /* 0x00000007191b7c11 */ /* 0x000fca00088f0eff */
[----:B------:R0:W5:Y:S02]  /*04b0*/  LDG.E.U8 R19, desc[UR4][R26.64] ;  /* 0x000000041a137981 */ /* 0x000164000c1e1100 */
[----:B0-----:R-:W-:-:S04]  /*04c0*/  IADD3 R26, P1, PT, R24, UR6, RZ ;  /* 0x00000006181a7c10 */ /* 0x001fc8000ff3e0ff */
[----:B------:R-:W-:Y:S02]  /*04d0*/  LEA.HI.X.SX32 R27, R24, UR7, 0x1, P1 ;  /* 0x00000007181b7c11 */ /* 0x000fe400088f0eff */
[----:B------:R-:W-:-:S03]  /*04e0*/  IADD3 R24, P1, PT, R23, UR6, RZ ;  /* 0x0000000617187c10 */ /* 0x000fc6000ff3e0ff */
[----:B------:R-:W5:Y:S01]  /*04f0*/  LDG.E.U8 R26, desc[UR4][R26.64] ;  /* 0x000000041a1a7981 */ /* 0x000f62000c1e1100 */
[----:B------:R-:W-:Y:S02]  /*0500*/  LEA.HI.X.SX32 R25, R23, UR7, 0x1, P1 ;  /* 0x0000000717197c11 */ /* 0x000fe400088f0eff */
[----:B------:R-:W-:-:S03]  /*0510*/  IADD3 R20, P1, PT, R22, UR6, RZ ;  /* 0x0000000616147c10 */ /* 0x000fc6000ff3e0ff */
[----:B------:R-:W5:Y:S01]  /*0520*/  LDG.E.U8 R24, desc[UR4][R24.64] ;  /* 0x0000000418187981 */ /* 0x000f62000c1e1100 */
[----:B------:R-:W-:Y:S02]  /*0530*/  LEA.HI.X.SX32 R21, R22, UR7, 0x1, P1 ;  /* 0x0000000716157c11 */ /* 0x000fe400088f0eff */
[----:B------:R-:W-:-:S04]  /*0540*/  IADD3 R22, P1, PT, R13, UR6, RZ ;  /* 0x000000060d167c10 */ /* 0x000fc8000ff3e0ff */
[----:B------:R-:W-:Y:S01]  /*0550*/  LEA.HI.X.SX32 R23, R13, UR7, 0x1, P1 ;  /* 0x000000070d177c11 */ /* 0x000fe200088f0eff */
[----:B------:R0:W5:Y:S04]  /*0560*/  LDG.E.U8 R25, desc[UR4][R20.64] ;  /* 0x0000000414197981 */ /* 0x000168000c1e1100 */
[----:B------:R-:W5:Y:S01]  /*0570*/  LDG.E.U8 R22, desc[UR4][R22.64] ;  /* 0x0000000416167981 */ /* 0x000f62000c1e1100 */
[----:B0-----:R-:W-:-:S04]  /*0580*/  IADD3 R20, P1, PT, R12, UR6, RZ ;  /* 0x000000060c147c10 */ /* 0x001fc8000ff3e0ff */
[----:B------:R-:W-:Y:S02]  /*0590*/  LEA.HI.X.SX32 R21, R12, UR7, 0x1, P1 ;  /* 0x000000070c157c11 */ /* 0x000fe400088f0eff */
[----:B------:R-:W-:-:S03]  /*05a0*/  IADD3 R12, P1, PT, R11, UR6, RZ ;  /* 0x000000060b0c7c10 */ /* 0x000fc6000ff3e0ff */
[----:B------:R-:W5:Y:S01]  /*05b0*/  LDG.E.U8 R27, desc[UR4][R20.64] ;  /* 0x00000004141b7981 */ /* 0x000f62000c1e1100 */
        /* <DEDUP_REMOVED lines=10> */
[----:B------:R-:W-:-:S03]  /*0660*/  IADD3 R8, P1, PT, R28, UR6, RZ ;  /* 0x000000061c087c10 */ /* 0x000fc6000ff3e0ff */
[----:B------:R-:W5:Y:S01]  /*0670*/  LDG.E.U8 R20, desc[UR4][R20.64] ;  /* 0x0000000414147981 */ /* 0x000f62000c1e1100 */
[----:B------:R-:W-:-:S05]  /*0680*/  LEA.HI.X.SX32 R9, R28, UR7, 0x1, P1 ;  /* 0x000000071c097c11 */ /* 0x000fca00088f0eff */
[----:B------:R-:W5:Y:S01]  /*0690*/  LDG.E.U8 R8, desc[UR4][R8.64] ;  /* 0x0000000408087981 */ /* 0x000f62000c1e1100 */
[----:B------:R-:W-:-:S04]  /*06a0*/  IADD3 R28, P1, PT, R29, UR6, RZ ;  /* 0x000000061d1c7c10 */ /* 0x000fc8000ff3e0ff */
[----:B------:R-:W-:-:S05]  /*06b0*/  LEA.HI.X.SX32 R29, R29, UR7, 0x1, P1 ;  /* 0x000000071d1d7c11 */ /* 0x000fca00088f0eff */
[----:B------:R-:W5:Y:S01]  /*06c0*/  LDG.E.U8 R28, desc[UR4][R28.64] ;  /* 0x000000041c1c7981 */ /* 0x000f62000c1e1100 */
[----:B------:R-:W-:Y:S02]  /*06d0*/  VIADD R2, R2, 0x10 ;  /* 0x0000001002027836 */ /* 0x000fe40000000000 */
[----:B------:R-:W-:Y:S01]  /*06e0*/  IMAD R5, R0, 0x10, R5 ;  /* 0x0000001000057824 */ /* 0x000fe200078e0205 */
[----:B--2---:R-:W-:Y:S02]  /*06f0*/  ISETP.NE.AND P1, PT, R16, RZ, PT ;  /* 0x000000ff1000720c */ /* 0x004fe40003f25270 */
[----:B------:R-:W-:Y:S01]  /*0700*/  ISETP.NE.AND P2, PT, R7, RZ, PT ;  /* 0x000000ff0700720c */ /* 0x000fe20003f45270 */
[----:B------:R-:W-:-:S10]  /*0710*/  VIADD R7, R6, 0x1 ;  /* 0x0000000106077836 */ /* 0x000fd40000000000 */
[----:B------:R-:W-:-:S04]  /*0720*/  @!P1 IMAD.MOV R7, RZ, RZ, R6 ;  /* 0x000000ffff079224 */ /* 0x000fc800078e0206 */
[----:B------:R-:W-:Y:S01]  /*0730*/  VIADD R6, R7, 0x1 ;  /* 0x0000000107067836 */ /* 0x000fe20000000000 */
[----:B---3--:R-:W-:Y:S01]  /*0740*/  ISETP.NE.AND P1, PT, R18, RZ, PT ;  /* 0x000000ff1200720c */ /* 0x008fe20003f25270 */
[----:B------:R-:W-:-:S04]  /*0750*/  @!P2 IMAD.MOV R6, RZ, RZ, R7 ;  /* 0x000000ffff06a224 */ /* 0x000fc800078e0207 */
[----:B------:R-:W-:Y:S01]  /*0760*/  VIADD R7, R6, 0x1 ;  /* 0x0000000106077836 */ /* 0x000fe20000000000 */
[----:B----4-:R-:W-:-:S07]  /*0770*/  ISETP.NE.AND P2, PT, R17, RZ, PT ;  /* 0x000000ff1100720c */ /* 0x010fce0003f45270 */
[----:B------:R-:W-:Y:S01]  /*0780*/  @!P1 IMAD.MOV R7, RZ, RZ, R6 ;  /* 0x000000ffff079224 */ /* 0x000fe200078e0206 */
[----:B-----5:R-:W-:-:S03]  /*0790*/  ISETP.NE.AND P1, PT, R19, RZ, PT ;  /* 0x000000ff1300720c */ /* 0x020fc60003f25270 */
[----:B------:R-:W-:Y:S02]  /*07a0*/  VIADD R6, R7, 0x1 ;  /* 0x0000000107067836 */ /* 0x000fe40000000000 */
[----:B------:R-:W-:-:S04]  /*07b0*/  @!P2 IMAD.MOV R6, RZ, RZ, R7 ;  /* 0x000000ffff06a224 */ /* 0x000fc800078e0207 */
[----:B------:R-:W-:-:S04]  /*07c0*/  VIADD R7, R6, 0x1 ;  /* 0x0000000106077836 */ /* 0x000fc80000000000 */
[----:B------:R-:W-:Y:S01]  /*07d0*/  @!P1 IMAD.MOV R7, RZ, RZ, R6 ;  /* 0x000000ffff079224 */ /* 0x000fe200078e0206 */
[----:B------:R-:W-:-:S03]  /*07e0*/  ISETP.NE.AND P2, PT, R26, RZ, PT ;  /* 0x000000ff1a00720c */ /* 0x000fc60003f45270 */
[----:B------:R-:W-:Y:S01]  /*07f0*/  VIADD R6, R7, 0x1 ;  /* 0x0000000107067836 */ /* 0x000fe20000000000 */
[----:B------:R-:W-:-:S09]  /*0800*/  ISETP.NE.AND P1, PT, R24, RZ, PT ;  /* 0x000000ff1800720c */ /* 0x000fd20003f25270 */
[----:B------:R-:W-:Y:S01]  /*0810*/  @!P2 IMAD.MOV R6, RZ, RZ, R7 ;  /* 0x000000ffff06a224 */ /* 0x000fe200078e0207 */
[----:B------:R-:W-:-:S03]  /*0820*/  ISETP.NE.AND P2, PT, R25, RZ, PT ;  /* 0x000000ff1900720c */ /* 0x000fc60003f45270 */
[----:B------:R-:W-:Y:S02]  /*0830*/  VIADD R7, R6, 0x1 ;  /* 0x0000000106077836 */ /* 0x000fe40000000000 */
[----:B------:R-:W-:Y:S01]  /*0840*/  @!P1 IMAD.MOV R7, RZ, RZ, R6 ;  /* 0x000000ffff079224 */ /* 0x000fe200078e0206 */
[----:B------:R-:W-:-:S03]  /*0850*/  ISETP.NE.AND P1, PT, R22, RZ, PT ;  /* 0x000000ff1600720c */ /* 0x000fc60003f25270 */
[----:B------:R-:W-:-:S04]  /*0860*/  VIADD R6, R7, 0x1 ;  /* 0x0000000107067836 */ /* 0x000fc80000000000 */
[----:B------:R-:W-:-:S04]  /*0870*/  @!P2 IMAD.MOV R6, RZ, RZ, R7 ;  /* 0x000000ffff06a224 */ /* 0x000fc800078e0207 */
[----:B------:R-:W-:Y:S01]  /*0880*/  VIADD R7, R6, 0x1 ;  /* 0x0000000106077836 */ /* 0x000fe20000000000 */
[----:B------:R-:W-:Y:S01]  /*0890*/  ISETP.NE.AND P2, PT, R27, RZ, PT ;  /* 0x000000ff1b00720c */ /* 0x000fe20003f45270 */
[----:B------:R-:W-:-:S04]  /*08a0*/  @!P1 IMAD.MOV R7, RZ, RZ, R6 ;  /* 0x000000ffff079224 */ /* 0x000fc800078e0206 */
[----:B------:R-:W-:Y:S01]  /*08b0*/  VIADD R6, R7, 0x1 ;  /* 0x0000000107067836 */ /* 0x000fe20000000000 */
[----:B------:R-:W-:-:S07]  /*08c0*/  ISETP.NE.AND P1, PT, R23, RZ, PT ;  /* 0x000000ff1700720c */ /* 0x000fce0003f25270 */
[----:B------:R-:W-:-:S04]  /*08d0*/  @!P2 IMAD.MOV R6, RZ, RZ, R7 ;  /* 0x000000ffff06a224 */ /* 0x000fc800078e0207 */
[----:B------:R-:W-:Y:S02]  /*08e0*/  VIADD R7, R6, 0x1 ;  /* 0x0000000106077836 */ /* 0x000fe40000000000 */
[----:B------:R-:W-:-:S04]  /*08f0*/  @!P1 IMAD.MOV R7, RZ, RZ, R6 ;  /* 0x000000ffff079224 */ /* 0x000fc800078e0206 */
[----:B------:R-:W-:Y:S01]  /*0900*/  VIADD R6, R7, 0x1 ;  /* 0x0000000107067836 */ /* 0x000fe20000000000 */
[----:B------:R-:W-:Y:S02]  /*0910*/  ISETP.NE.AND P2, PT, R12, RZ, PT ;  /* 0x000000ff0c00720c */ /* 0x000fe40003f45270 */
[----:B------:R-:W-:-:S11]  /*0920*/  ISETP.NE.AND P1, PT, R10, RZ, PT ;  /* 0x000000ff0a00720c */ /* 0x000fd60003f25270 */
[----:B------:R-:W-:Y:S01]  /*0930*/  @!P2 IMAD.MOV R6, RZ, RZ, R7 ;  /* 0x000000ffff06a224 */ /* 0x000fe200078e0207 */
[----:B------:R-:W-:-:S03]  /*0940*/  ISETP.NE.AND P2, PT, R20, RZ, PT ;  /* 0x000000ff1400720c */ /* 0x000fc60003f45270 */
[----:B------:R-:W-:Y:S02]  /*0950*/  VIADD R7, R6, 0x1 ;  /* 0x0000000106077836 */ /* 0x000fe40000000000 */
[----:B------:R-:W-:Y:S01]  /*0960*/  @!P1 IMAD.MOV R7, RZ, RZ, R6 ;  /* 0x000000ffff079224 */ /* 0x000fe200078e0206 */
[----:B------:R-:W-:-:S03]  /*0970*/  ISETP.NE.AND P1, PT, R8, RZ, PT ;  /* 0x000000ff0800720c */ /* 0x000fc60003f25270 */
[----:B------:R-:W-:-:S04]  /*0980*/  VIADD R6, R7, 0x1 ;  /* 0x0000000107067836 */ /* 0x000fc80000000000 */
[----:B------:R-:W-:Y:S01]  /*0990*/  @!P2 IMAD.MOV R6, RZ, RZ, R7 ;  /* 0x000000ffff06a224 */ /* 0x000fe200078e0207 */
[----:B------:R-:W-:-:S03]  /*09a0*/  ISETP.NE.AND P2, PT, R28, RZ, PT ;  /* 0x000000ff1c00720c */ /* 0x000fc60003f45270 */
[----:B------:R-:W-:Y:S02]  /*09b0*/  VIADD R7, R6, 0x1 ;  /* 0x0000000106077836 */ /* 0x000fe40000000000 */
[----:B------:R-:W-:Y:S01]  /*09c0*/  @!P1 IMAD.MOV R7, RZ, RZ, R6 ;  /* 0x000000ffff079224 */ /* 0x000fe200078e0206 */
[----:B------:R-:W-:-:S03]  /*09d0*/  ISETP.NE.AND P1, PT, R2, RZ, PT ;  /* 0x000000ff0200720c */ /* 0x000fc60003f25270 */
[----:B------:R-:W-:-:S04]  /*09e0*/  VIADD R6, R7, 0x1 ;  /* 0x0000000107067836 */ /* 0x000fc80000000000 */
[----:B------:R-:W-:-:S06]  /*09f0*/  @!P2 IMAD.MOV R6, RZ, RZ, R7 ;  /* 0x000000ffff06a224 */ /* 0x000fcc00078e0207 */
[----:B------:R-:W-:Y:S05]  /*0a00*/  @P1 BRA `(.L_x_168) ;  /* 0xfffffff400f01947 */ /* 0x000fea000383ffff */
.L_x_167:
[----:B0-----:R-:W-:Y:S05]  /*0a10*/  BSYNC.RECONVERGENT B0 ;  /* 0x0000000000007941 */ /* 0x001fea0003800200 */
.L_x_166:
[----:B------:R-:W-:Y:S04]  /*0a20*/  BSSY.RECONVERGENT B0, `(.L_x_169) ;  /* 0x0000086000007945 */ /* 0x000fe80003800200 */
[----:B------:R-:W-:Y:S05]  /*0a30*/  @!P0 BRA `(.L_x_170) ;  /* 0x0000000800108947 */ /* 0x000fea0003800000 */
[----:B------:R-:W-:Y:S01]  /*0a40*/  ISETP.GE.U32.AND P1, PT, R4, 0x8, PT ;  /* 0x000000080400780c */ /* 0x000fe20003f26070 */
[----:B------:R-:W-:Y:S01]  /*0a50*/  BSSY.RECONVERGENT B1, `(.L_x_171) ;  /* 0x0000047000017945 */ /* 0x000fe20003800200 */
[----:B------:R-:W-:-:S04]  /*0a60*/  LOP3.LUT R15, R3, 0x7, RZ, 0xc0, !PT ;  /* 0x00000007030f7812 */ /* 0x000fc800078ec0ff */
[----:B------:R-:W-:-:S07]  /*0a70*/  ISETP.NE.AND P0, PT, R15, RZ, PT ;  /* 0x000000ff0f00720c */ /* 0x000fce0003f05270 */
[----:B------:R-:W-:Y:S06]  /*0a80*/  @!P1 BRA `(.L_x_172) ;  /* 0x00000004000c9947 */ /* 0x000fec0003800000 */
[----:B------:R-:W0:Y:S01]  /*0a90*/  LDC.64 R16, c[0x0][0x398] ;  /* 0x0000e600ff107b82 */ /* 0x000e220000000a00 */
[----:B------:R-:W1:Y:S01]  /*0aa0*/  LDCU.64 UR6, c[0x0][0x380] ;  /* 0x00007000ff0677ac */ /* 0x000e620008000a00 */
[----:B0-----:R-:W-:-:S05]  /*0ab0*/  IMAD.WIDE R16, R5, 0x4, R16 ;  /* 0x0000000405107825 */ /* 0x001fca00078e0210 */
[----:B------:R-:W1:Y:S01]  /*0ac0*/  LDG.E R8, desc[UR4][R16.64] ;  /* 0x0000000410087981 */ /* 0x000e62000c1e1900 */
[----:B------:R-:W-:-:S05]  /*0ad0*/  IMAD.WIDE R18, R0, 0x4, R16 ;  /* 0x0000000400127825 */ /* 0x000fca00078e0210 */
[----:B------:R0:W2:Y:S01]  /*0ae0*/  LDG.E R9, desc[UR4][R18.64] ;  /* 0x0000000412097981 */ /* 0x0000a2000c1e1900 */
[----:B------:R-:W-:-:S05]  /*0af0*/  IMAD.WIDE R20, R0, 0x4, R18 ;  /* 0x0000000400147825 */ /* 0x000fca00078e0212 */
[----:B------:R-:W3:Y:S01]  /*0b00*/  LDG.E R11, desc[UR4][R20.64] ;  /* 0x00000004140b7981 */ /* 0x000ee2000c1e1900 */
[----:B------:R-:W-:-:S05]  /*0b10*/  IMAD.WIDE R22, R0, 0x4, R20 ;  /* 0x0000000400167825 */ /* 0x000fca00078e0214 */
[----:B------:R-:W4:Y:S01]  /*0b20*/  LDG.E R13, desc[UR4][R22.64] ;  /* 0x00000004160d7981 */ /* 0x000f22000c1e1900 */
[----:B------:R-:W-:-:S05]  /*0b30*/  IMAD.WIDE R24, R0, 0x4, R22 ;  /* 0x0000000400187825 */ /* 0x000fca00078e0216 */
[----:B------:R-:W5:Y:S01]  /*0b40*/  LDG.E R7, desc[UR4][R24.64] ;  /* 0x0000000418077981 */ /* 0x000f62000c1e1900 */
[----:B------:R-:W-:-:S05]  /*0b50*/  IMAD.WIDE R26, R0, 0x4, R24 ;  /* 0x00000004001a7825 */ /* 0x000fca00078e0218 */
[----:B------:R-:W5:Y:S01]  /*0b60*/  LDG.E R4, desc[UR4][R26.64] ;  /* 0x000000041a047981 */ /* 0x000f62000c1e1900 */
[----:B------:R-:W-:-:S05]  /*0b70*/  IMAD.WIDE R28, R0, 0x4, R26 ;  /* 0x00000004001c7825 */ /* 0x000fca00078e021a */
[----:B------:R-:W5:Y:S01]  /*0b80*/  LDG.E R14, desc[UR4][R28.64] ;  /* 0x000000041c0e7981 */ /* 0x000f62000c1e1900 */
[----:B0-----:R-:W-:-:S05]  /*0b90*/  IMAD.WIDE R18, R0, 0x4, R28 ;  /* 0x0000000400127825 */ /* 0x001fca00078e021c */
[----:B------:R5:W5:Y:S01]  /*0ba0*/  LDG.E R2, desc[UR4][R18.64] ;  /* 0x0000000412027981 */ /* 0x000b62000c1e1900 */
[----:B-1----:R-:W-:-:S04]  /*0bb0*/  IADD3 R16, P1, PT, R8, UR6, RZ ;  /* 0x0000000608107c10 */ /* 0x002fc8000ff3e0ff */
[----:B------:R-:W-:Y:S02]  /*0bc0*/  LEA.HI.X.SX32 R17, R8, UR7, 0x1, P1 ;  /* 0x0000000708117c11 */ /* 0x000fe400088f0eff */
[----:B--2---:R-:W-:-:S03]  /*0bd0*/  IADD3 R8, P1, PT, R9, UR6, RZ ;  /* 0x0000000609087c10 */ /* 0x004fc6000ff3e0ff */
[----:B------:R-:W2:Y:S01]  /*0be0*/  LDG.E.U8 R16, desc[UR4][R16.64] ;  /* 0x0000000410107981 */ /* 0x000ea2000c1e1100 */
[----:B------:R-:W-:Y:S02]  /*0bf0*/  LEA.HI.X.SX32 R9, R9, UR7, 0x1, P1 ;  /* 0x0000000709097c11 */ /* 0x000fe400088f0eff */
[----:B---3--:R-:W-:-:S03]  /*0c00*/  IADD3 R10, P1, PT, R11, UR6, RZ ;  /* 0x000000060b0a7c10 */ /* 0x008fc6000ff3e0ff */
[----:B------:R0:W3:Y:S01]  /*0c10*/  LDG.E.U8 R22, desc[UR4][R8.64] ;  /* 0x0000000408167981 */ /* 0x0000e2000c1e1100 */
[----:B------:R-:W-:Y:S02]  /*0c20*/  LEA.HI.X.SX32 R11, R11, UR7, 0x1, P1 ;  /* 0x000000070b0b7c11 */ /* 0x000fe400088f0eff */
[----:B----4-:R-:W-:-:S03]  /*0c30*/  IADD3 R12, P1, PT, R13, UR6, RZ ;  /* 0x000000060d0c7c10 */ /* 0x010fc6000ff3e0ff */
[----:B------:R1:W4:Y:S01]  /*0c40*/  LDG.E.U8 R23, desc[UR4][R10.64] ;  /* 0x000000040a177981 */ /* 0x000322000c1e1100 */
[----:B------:R-:W-:Y:S02]  /*0c50*/  LEA.HI.X.SX32 R13, R13, UR7, 0x1, P1 ;  /* 0x000000070d0d7c11 */ /* 0x000fe400088f0eff */
[----:B-----5:R-:W-:-:S03]  /*0c60*/  IADD3 R18, P1, PT, R7, UR6, RZ ;  /* 0x0000000607127c10 */ /* 0x020fc6000ff3e0ff */
[----:B------:R-:W5:Y:S01]  /*0c70*/  LDG.E.U8 R12, desc[UR4][R12.64] ;  /* 0x000000040c0c7981 */ /* 0x000f62000c1e1100 */
[----:B------:R-:W-:Y:S02]  /*0c80*/  LEA.HI.X.SX32 R19, R7, UR7, 0x1, P1 ;  /* 0x0000000707137c11 */ /* 0x000fe400088f0eff */
[----:B------:R-:W-:-:S03]  /*0c90*/  IADD3 R20, P1, PT, R4, UR6, RZ ;  /* 0x0000000604147c10 */ /* 0x000fc6000ff3e0ff */
[----:B------:R-:W5:Y:S01]  /*0ca0*/  LDG.E.U8 R18, desc[UR4][R18.64] ;  /* 0x0000000412127981 */ /* 0x000f62000c1e1100 */
[----:B------:R-:W-:Y:S02]  /*0cb0*/  LEA.HI.X.SX32 R21, R4, UR7, 0x1, P1 ;  /* 0x0000000704157c11 */ /* 0x000fe400088f0eff */
[----:B0-----:R-:W-:-:S03]  /*0cc0*/  IADD3 R8, P1, PT, R14, UR6, RZ ;  /* 0x000000060e087c10 */ /* 0x001fc6000ff3e0ff */
[----:B------:R-:W5:Y:S01]  /*0cd0*/  LDG.E.U8 R20, desc[UR4][R20.64] ;  /* 0x0000000414147981 */ /* 0x000f62000c1e1100 */
[----:B------:R-:W-:Y:S02]  /*0ce0*/  LEA.HI.X.SX32 R9, R14, UR7, 0x1, P1 ;  /* 0x000000070e097c11 */ /* 0x000fe400088f0eff */
[----:B-1----:R-:W-:-:S03]  /*0cf0*/  IADD3 R10, P1, PT, R2, UR6, RZ ;  /* 0x00000006020a7c10 */ /* 0x002fc6000ff3e0ff */
[----:B------:R-:W5:Y:S01]  /*0d00*/  LDG.E.U8 R8, desc[UR4][R8.64] ;  /* 0x0000000408087981 */ /* 0x000f62000c1e1100 */
[----:B------:R-:W-:-:S05]  /*0d10*/  LEA.HI.X.SX32 R11, R2, UR7, 0x1, P1 ;  /* 0x00000007020b7c11 */ /* 0x000fca00088f0eff */
[----:B------:R-:W5:Y:S01]  /*0d20*/  LDG.E.U8 R10, desc[UR4][R10.64] ;  /* 0x000000040a0a7981 */ /* 0x000f62000c1e1100 */
[----:B------:R-:W-:Y:S02]  /*0d30*/  VIADD R2, R6, 0x1 ;  /* 0x0000000106027836 */ /* 0x000fe40000000000 */
[----:B------:R-:W-:Y:S01]  /*0d40*/  IMAD R5, R0, 0x8, R5 ;  /* 0x0000000800057824 */ /* 0x000fe200078e0205 */
[----:B--2---:R-:W-:Y:S02]  /*0d50*/  ISETP.NE.AND P2, PT, R16, RZ, PT ;  /* 0x000000ff1000720c */ /* 0x004fe40003f45270 */
[----:B---3--:R-:W-:-:S11]  /*0d60*/  ISETP.NE.AND P1, PT, R22, RZ, PT ;  /* 0x000000ff1600720c */ /* 0x008fd60003f25270 */
[----:B------:R-:W-:Y:S01]  /*0d70*/  @!P2 IMAD.MOV R2, RZ, RZ, R6 ;  /* 0x000000ffff02a224 */ /* 0x000fe200078e0206 */
[----:B----4-:R-:W-:-:S03]  /*0d80*/  ISETP.NE.AND P2, PT, R23, RZ, PT ;  /* 0x000000ff1700720c */ /* 0x010fc60003f45270 */
[----:B------:R-:W-:Y:S02]  /*0d90*/  VIADD R4, R2, 0x1 ;  /* 0x0000000102047836 */ /* 0x000fe40000000000 */
[----:B------:R-:W-:Y:S01]  /*0da0*/  @!P1 IMAD.MOV R4, RZ, RZ, R2 ;  /* 0x000000ffff049224 */ /* 0x000fe200078e0202 */
[----:B-----5:R-:W-:-:S03]  /*0db0*/  ISETP.NE.AND P1, PT, R12, RZ, PT ;  /* 0x000000ff0c00720c */ /* 0x020fc60003f25270 */
[----:B------:R-:W-:-:S04]  /*0dc0*/  VIADD R2, R4, 0x1 ;  /* 0x0000000104027836 */ /* 0x000fc80000000000 */
        /* <DEDUP_REMOVED lines=12> */
[----:B------:R-:W-:-:S04]  /*0e90*/  @!P2 IMAD.MOV R2, RZ, RZ, R4 ;  /* 0x000000ffff02a224 */ /* 0x000fc800078e0204 */
[----:B------:R-:W-:Y:S02]  /*0ea0*/  VIADD R6, R2, 0x1 ;  /* 0x0000000102067836 */ /* 0x000fe40000000000 */
[----:B------:R-:W-:-:S07]  /*0eb0*/  @!P1 IMAD.MOV R6, RZ, RZ, R2 ;  /* 0x000000ffff069224 */ /* 0x000fce00078e0202 */
.L_x_172:
[----:B------:R-:W-:Y:S05]  /*0ec0*/  BSYNC.RECONVERGENT B1 ;  /* 0x0000000000017941 */ /* 0x000fea0003800200 */
.L_x_171:
        /* <DEDUP_REMOVED lines=16> */
[----:B-1----:R-:W-:-:S04]  /*0fd0*/  IADD3 R10, P1, PT, R7, UR6, RZ ;  /* 0x00000006070a7c10 */ /* 0x002fc8000ff3e0ff */
[----:B------:R-:W-:Y:S02]  /*0fe0*/  LEA.HI.X.SX32 R11, R7, UR7, 0x1, P1 ;  /* 0x00000007070b7c11 */ /* 0x000fe400088f0eff */
[----:B--2---:R-:W-:-:S03]  /*0ff0*/  IADD3 R14, P1, PT, R2, UR6, RZ ;  /* 0x00000006020e7c10 */ /* 0x004fc6000ff3e0ff */
[----:B------:R-:W2:Y:S01]  /*1000*/  LDG.E.U8 R10, desc[UR4][R10.64] ;  /* 0x000000040a0a7981 */ /* 0x000ea2000c1e1100 */
[----:B------:R-:W-:Y:S02]  /*1010*/  LEA.HI.X.SX32 R15, R2, UR7, 0x1, P1 ;  /* 0x00000007020f7c11 */ /* 0x000fe400088f0eff */
[----:B---3--:R-:W-:-:S03]  /*1020*/  IADD3 R8, P1, PT, R4, UR6, RZ ;  /* 0x0000000604087c10 */ /* 0x008fc6000ff3e0ff */
[----:B------:R-:W3:Y:S01]  /*1030*/  LDG.E.U8 R14, desc[UR4][R14.64] ;  /* 0x000000040e0e7981 */ /* 0x000ee2000c1e1100 */
[----:B------:R-:W-:Y:S02]  /*1040*/  LEA.HI.X.SX32 R9, R4, UR7, 0x1, P1 ;  /* 0x0000000704097c11 */ /* 0x000fe400088f0eff */
[----:B----4-:R-:W-:-:S03]  /*1050*/  IADD3 R12, P1, PT, R18, UR6, RZ ;  /* 0x00000006120c7c10 */ /* 0x010fc6000ff3e0ff */
[----:B------:R-:W4:Y:S01]  /*1060*/  LDG.E.U8 R8, desc[UR4][R8.64] ;  /* 0x0000000408087981 */ /* 0x000f22000c1e1100 */
        /* <DEDUP_REMOVED lines=12> */
[----:B------:R-:W-:-:S04]  /*1130*/  @!P2 IMAD.MOV R2, RZ, RZ, R4 ;  /* 0x000000ffff02a224 */ /* 0x000fc800078e0204 */
[----:B------:R-:W-:Y:S02]  /*1140*/  VIADD R6, R2, 0x1 ;  /* 0x0000000102067836 */ /* 0x000fe40000000000 */
[----:B------:R-:W-:-:S07]  /*1150*/  @!P1 IMAD.MOV R6, RZ, RZ, R2 ;  /* 0x000000ffff069224 */ /* 0x000fce00078e0202 */
.L_x_174:
[----:B------:R-:W-:Y:S05]  /*1160*/  BSYNC.RECONVERGENT B1 ;  /* 0x0000000000017941 */ /* 0x000fea0003800200 */
.L_x_173:
[----:B------:R-:W-:Y:S05]  /*1170*/  @!P0 BRA `(.L_x_170) ;  /* 0x0000000000408947 */ /* 0x000fea0003800000 */
[----:B------:R-:W0:Y:S01]  /*1180*/  LDC.64 R8, c[0x0][0x398] ;  /* 0x0000e600ff087b82 */ /* 0x000e220000000a00 */
[----:B------:R-:W-:-:S07]  /*1190*/  IMAD.MOV R4, RZ, RZ, -R3 ;  /* 0x000000ffff047224 */ /* 0x000fce00078e0a03 */
.L_x_175:
[----:B0-----:R-:W-:Y:S01]  /*11a0*/  IMAD.WIDE R10, R5, 0x4, R8 ;  /* 0x00000004050a7825 */ /* 0x001fe200078e0208 */
[----:B------:R-:W0:Y:S05]  /*11b0*/  LDCU.64 UR6, c[0x0][0x380] ;  /* 0x00007000ff0677ac */ /* 0x000e2a0008000a00 */
[----:B------:R-:W0:Y:S02]  /*11c0*/  LDG.E R10, desc[UR4][R10.64] ;  /* 0x000000040a0a7981 */ /* 0x000e24000c1e1900 */
[----:B0-----:R-:W-:-:S04]  /*11d0*/  IADD3 R2, P0, PT, R10, UR6, RZ ;  /* 0x000000060a027c10 */ /* 0x001fc8000ff1e0ff */
[----:B------:R-:W-:-:S05]  /*11e0*/  LEA.HI.X.SX32 R3, R10, UR7, 0x1, P0 ;  /* 0x000000070a037c11 */ /* 0x000fca00080f0eff */
[----:B------:R-:W2:Y:S01]  /*11f0*/  LDG.E.U8 R2, desc[UR4][R2.64] ;  /* 0x0000000402027981 */ /* 0x000ea2000c1e1100 */
[----:B------:R-:W-:Y:S02]  /*1200*/  VIADD R4, R4, 0x1 ;  /* 0x0000000104047836 */ /* 0x000fe40000000000 */
[----:B------:R-:W-:Y:S02]  /*1210*/  VIADD R7, R6, 0x1 ;  /* 0x0000000106077836 */ /* 0x000fe40000000000 */
[----:B------:R-:W-:Y:S01]  /*1220*/  IMAD.IADD R5, R5, 0x1, R0 ;  /* 0x0000000105057824 */ /* 0x000fe200078e0200 */
[----:B------:R-:W-:Y:S02]  /*1230*/  ISETP.NE.AND P1, PT, R4, RZ, PT ;  /* 0x000000ff0400720c */ /* 0x000fe40003f25270 */
[----:B--2---:R-:W-:-:S13]  /*1240*/  ISETP.NE.AND P0, PT, R2, RZ, PT ;  /* 0x000000ff0200720c */ /* 0x004fda0003f05270 */
[----:B------:R-:W-:-:S04]  /*1250*/  @!P0 IMAD.MOV R7, RZ, RZ, R6 ;  /* 0x000000ffff078224 */ /* 0x000fc800078e0206 */
[----:B------:R-:W-:Y:S01]  /*1260*/  IMAD.MOV.U32 R6, RZ, RZ, R7 ;  /* 0x000000ffff067224 */ /* 0x000fe200078e0007 */
[----:B------:R-:W-:Y:S06]  /*1270*/  @P1 BRA `(.L_x_175) ;  /* 0xfffffffc00c81947 */ /* 0x000fec000383ffff */
.L_x_170:
[----:B------:R-:W-:Y:S05]  /*1280*/  BSYNC.RECONVERGENT B0 ;  /* 0x0000000000007941 */ /* 0x000fea0003800200 */
.L_x_169:
[----:B------:R-:W-:-:S04]  /*1290*/  LOP3.LUT R6, R6, 0x1, RZ, 0xc0, !PT ;  /* 0x0000000106067812 */ /* 0x000fc800078ec0ff */
[----:B------:R-:W-:-:S13]  /*12a0*/  ISETP.NE.U32.AND P0, PT, R6, 0x1, PT ;  /* 0x000000010600780c */ /* 0x000fda0003f05070 */
[----:B------:R-:W-:Y:S05]  /*12b0*/  @P0 EXIT ;  /* 0x000000000000094d */ /* 0x000fea0003800000 */
[----:B------:R-:W0:Y:S01]  /*12c0*/  S2R R0, SR_LANEID ;  /* 0x0000000000007919 */ /* 0x000e220000000000 */
[----:B------:R-:W1:Y:S01]  /*12d0*/  LDC.64 R2, c[0x0][0x3a0] ;  /* 0x0000e800ff027b82 */ /* 0x000e620000000a00 */
[----:B------:R-:W-:Y:S02]  /*12e0*/  VOTEU.ANY UR6, UPT, PT ;  /* 0x0000000000067886 */ /* 0x000fe400038e0100 */
[----:B------:R-:W-:Y:S02]  /*12f0*/  UFLO.U32 UR7, UR6 ;  /* 0x00000006000772bd */ /* 0x000fe400080e0000 */
[----:B------:R-:W1:Y:S04]  /*1300*/  POPC R5, UR6 ;  /* 0x0000000600057d09 */ /* 0x000e680008000000 */
[----:B0-----:R-:W-:-:S13]  /*1310*/  ISETP.EQ.U32.AND P0, PT, R0, UR7, PT ;  /* 0x0000000700007c0c */ /* 0x001fda000bf02070 */
[----:B-1----:R-:W-:Y:S01]  /*1320*/  @P0 REDG.E.ADD.STRONG.GPU desc[UR4][R2.64], R5 ;  /* 0x000000050200098e */ /* 0x002fe2000c12e104 */
[----:B------:R-:W-:Y:S05]  /*1330*/  EXIT ;  /* 0x000000000000794d */ /* 0x000fea0003800000 */
.L_x_176:
        /* <DEDUP_REMOVED lines=12> */
.L_x_184:


//--------------------- .nv.shared._Z31updateVariableNodeOpti2D_kerneliiPKiS0_S0_S0_PcPi --------------------------
	.section	.nv.shared._Z31updateVariableNodeOpti2D_kerneliiPKiS0_S0_S0_PcPi,"aw",@nobits
	.sectionflags	@""
	.align	4
.nv.shared._Z31updateVariableNodeOpti2D_kerneliiPKiS0_S0_S0_PcPi:
	.zero		3072


//--------------------- .nv.shared.reserved.0     --------------------------
	.section	.nv.shared.reserved.0,"aw",@nobits
	.weak		__nv_reservedSMEM_offset_0_alias
	.size		__nv_reservedSMEM_offset_0_alias, 0, 64
	.other		__nv_reservedSMEM_offset_0_alias,@"STO_CUDA_RESERVED_SHARED STV_DEFAULT"
__nv_reservedSMEM_offset_0_alias:
	.zero		0
	.zero		64


//--------------------- .nv.shared._Z26updateCheckNodeOpti_kerneliiPKiS0_S0_PisssiS1_ --------------------------
	.section	.nv.shared._Z26updateCheckNodeOpti_kerneliiPKiS0_S0_PisssiS1_,"aw",@nobits
	.sectionflags	@""
	.align	4
.nv.shared._Z26updateCheckNodeOpti_kerneliiPKiS0_S0_PisssiS1_:
	.zero		2224


//--------------------- .nv.constant0._Z31updateVariableNodeOpti2D_kerneliiPKiS0_S0_S0_PcPi --------------------------
	.section	.nv.constant0._Z31updateVariableNodeOpti2D_kerneliiPKiS0_S0_S0_PcPi,"a",@progbits
	.sectionflags	@""
	.align	4
.nv.constant0._Z31updateVariableNodeOpti2D_kerneliiPKiS0_S0_S0_PcPi:
	.zero		952


//--------------------- .nv.constant0._Z26updateCheckNodeOpti_kerneliiPKiS0_S0_PisssiS1_ --------------------------
	.section	.nv.constant0._Z26updateCheckNodeOpti_kerneliiPKiS0_S0_PisssiS1_,"a",@progbits
	.sectionflags	@""
	.align	4
.nv.constant0._Z26updateCheckNodeOpti_kerneliiPKiS0_S0_PisssiS1_:
	.zero		960


//--------------------- .nv.constant0._Z29updateVariableNodeOpti_kerneliiPKiS0_S0_S0_PcPi --------------------------
	.section	.nv.constant0._Z29updateVariableNodeOpti_kerneliiPKiS0_S0_S0_PcPi,"a",@progbits
	.sectionflags	@""
	.align	4
.nv.constant0._Z29updateVariableNodeOpti_kerneliiPKiS0_S0_S0_PcPi:
	.zero		952


//--------------------- .nv.constant0._Z20initializeMVC_kerneliPKiS0_Pi --------------------------
	.section	.nv.constant0._Z20initializeMVC_kerneliPKiS0_Pi,"a",@progbits
	.sectionflags	@""
	.align	4
.nv.constant0._Z20initializeMVC_kerneliPKiS0_Pi:
	.zero		928


//--------------------- .nv.constant0._Z28updateCheckNodeShared_kerneliiPKiS0_S0_PisssiS1_ --------------------------
	.section	.nv.constant0._Z28updateCheckNodeShared_kerneliiPKiS0_S0_PisssiS1_,"a",@progbits
	.sectionflags	@""
	.align	4
.nv.constant0._Z28updateCheckNodeShared_kerneliiPKiS0_S0_PisssiS1_:
	.zero		960


//--------------------- .nv.constant0._Z22updateCheckNode_kerneliiPKiS0_S0_PisssiS1_ --------------------------
	.section	.nv.constant0._Z22updateCheckNode_kerneliiPKiS0_S0_PisssiS1_,"a",@progbits
	.sectionflags	@""
	.align	4
.nv.constant0._Z22updateCheckNode_kerneliiPKiS0_S0_PisssiS1_:
	.zero		960


//--------------------- .nv.constant0._Z25updateVariableNode_kerneliiPKiS0_S0_S0_PcPi --------------------------
	.section	.nv.constant0._Z25updateVariableNode_kerneliiPKiS0_S0_S0_PcPi,"a",@progbits
	.sectionflags	@""
	.align	4
.nv.constant0._Z25updateVariableNode_kerneliiPKiS0_S0_S0_PcPi:
	.zero		952


//--------------------- .nv.constant0._Z21syndrome_check_kernelPKcPKiiS2_Pi --------------------------
	.section	.nv.constant0._Z21syndrome_check_kernelPKcPKiiS2_Pi,"a",@progbits
	.sectionflags	@""
	.align	4
.nv.constant0._Z21syndrome_check_kernelPKcPKiiS2_Pi:
	.zero		936


//--------------------- SYMBOLS --------------------------

	.type		.nv.reservedSmem.offset0,@object
	.size		.nv.reservedSmem.offset0,0x4
	.type		.nv.reservedSmem.cap,@object
	.size		.nv.reservedSmem.cap,0x4
